//
// Generated by NVIDIA NVVM Compiler
//
// Compiler Build ID: CL-36424714
// Cuda compilation tools, release 13.0, V13.0.88
// Based on NVVM 20.0.0
//

.version 9.0
.target sm_100
.address_size 64

	// .globl	_Z21test_double_type_castd
.extern .func  (.param .b32 func_retval0) vprintf
(
	.param .b64 vprintf_param_0,
	.param .b64 vprintf_param_1
)
;
.global .align 1 .b8 $str[8] = {72, 101, 120, 58, 32, 48, 120};
.global .align 1 .b8 $str$1[6] = {37, 46, 50, 120, 32};
.global .align 1 .b8 $str$2[2] = {10};
.global .align 1 .b8 $str$3[39] = {116, 104, 101, 32, 110, 117, 109, 98, 101, 114, 39, 115, 32, 111, 114, 105, 103, 105, 110, 97, 108, 32, 118, 97, 108, 117, 101, 32, 105, 115, 58, 32, 37, 46, 49, 56, 102, 10};
.global .align 1 .b8 $str$4[32] = {116, 104, 101, 32, 110, 117, 109, 98, 101, 114, 39, 115, 32, 111, 114, 105, 103, 105, 110, 97, 108, 32, 98, 105, 116, 115, 32, 105, 115, 58, 32};
.global .align 1 .b8 $str$5[30] = {99, 117, 100, 97, 32, 95, 95, 100, 111, 117, 98, 108, 101, 50, 102, 108, 111, 97, 116, 95, 114, 100, 40, 41, 32, 105, 115, 58, 32};
.global .align 1 .b8 $str$6[30] = {99, 117, 100, 97, 32, 95, 95, 100, 111, 117, 98, 108, 101, 50, 102, 108, 111, 97, 116, 95, 114, 110, 40, 41, 32, 105, 115, 58, 32};
.global .align 1 .b8 $str$7[30] = {99, 117, 100, 97, 32, 95, 95, 100, 111, 117, 98, 108, 101, 50, 102, 108, 111, 97, 116, 95, 114, 117, 40, 41, 32, 105, 115, 58, 32};
.global .align 1 .b8 $str$8[30] = {99, 117, 100, 97, 32, 95, 95, 100, 111, 117, 98, 108, 101, 50, 102, 108, 111, 97, 116, 95, 114, 122, 40, 41, 32, 105, 115, 58, 32};
.global .align 1 .b8 $str$9[27] = {99, 117, 100, 97, 32, 95, 95, 100, 111, 117, 98, 108, 101, 50, 104, 105, 105, 110, 116, 40, 41, 32, 105, 115, 58, 32};
.global .align 1 .b8 $str$10[28] = {99, 117, 100, 97, 32, 95, 95, 100, 111, 117, 98, 108, 101, 50, 105, 110, 116, 95, 114, 100, 40, 41, 32, 105, 115, 58, 32};
.global .align 1 .b8 $str$11[28] = {99, 117, 100, 97, 32, 95, 95, 100, 111, 117, 98, 108, 101, 50, 105, 110, 116, 95, 114, 110, 40, 41, 32, 105, 115, 58, 32};
.global .align 1 .b8 $str$12[28] = {99, 117, 100, 97, 32, 95, 95, 100, 111, 117, 98, 108, 101, 50, 105, 110, 116, 95, 114, 117, 40, 41, 32, 105, 115, 58, 32};
.global .align 1 .b8 $str$13[28] = {99, 117, 100, 97, 32, 95, 95, 100, 111, 117, 98, 108, 101, 50, 105, 110, 116, 95, 114, 122, 40, 41, 32, 105, 115, 58, 32};
.global .align 1 .b8 $str$14[27] = {99, 117, 100, 97, 32, 95, 95, 100, 111, 117, 98, 108, 101, 50, 108, 108, 95, 114, 100, 40, 41, 32, 105, 115, 58, 32};
.global .align 1 .b8 $str$15[27] = {99, 117, 100, 97, 32, 95, 95, 100, 111, 117, 98, 108, 101, 50, 108, 108, 95, 114, 110, 40, 41, 32, 105, 115, 58, 32};
.global .align 1 .b8 $str$16[27] = {99, 117, 100, 97, 32, 95, 95, 100, 111, 117, 98, 108, 101, 50, 108, 108, 95, 114, 117, 40, 41, 32, 105, 115, 58, 32};
.global .align 1 .b8 $str$17[27] = {99, 117, 100, 97, 32, 95, 95, 100, 111, 117, 98, 108, 101, 50, 108, 108, 95, 114, 122, 40, 41, 32, 105, 115, 58, 32};
.global .align 1 .b8 $str$18[27] = {99, 117, 100, 97, 32, 95, 95, 100, 111, 117, 98, 108, 101, 50, 108, 111, 105, 110, 116, 40, 41, 32, 105, 115, 58, 32};
.global .align 1 .b8 $str$19[29] = {99, 117, 100, 97, 32, 95, 95, 100, 111, 117, 98, 108, 101, 50, 117, 105, 110, 116, 95, 114, 100, 40, 41, 32, 105, 115, 58, 32};
.global .align 1 .b8 $str$20[29] = {99, 117, 100, 97, 32, 95, 95, 100, 111, 117, 98, 108, 101, 50, 117, 105, 110, 116, 95, 114, 110, 40, 41, 32, 105, 115, 58, 32};
.global .align 1 .b8 $str$21[29] = {99, 117, 100, 97, 32, 95, 95, 100, 111, 117, 98, 108, 101, 50, 117, 105, 110, 116, 95, 114, 117, 40, 41, 32, 105, 115, 58, 32};
.global .align 1 .b8 $str$22[29] = {99, 117, 100, 97, 32, 95, 95, 100, 111, 117, 98, 108, 101, 50, 117, 105, 110, 116, 95, 114, 122, 40, 41, 32, 105, 115, 58, 32};
.global .align 1 .b8 $str$23[28] = {99, 117, 100, 97, 32, 95, 95, 100, 111, 117, 98, 108, 101, 50, 117, 108, 108, 95, 114, 100, 40, 41, 32, 105, 115, 58, 32};
.global .align 1 .b8 $str$24[28] = {99, 117, 100, 97, 32, 95, 95, 100, 111, 117, 98, 108, 101, 50, 117, 108, 108, 95, 114, 110, 40, 41, 32, 105, 115, 58, 32};
.global .align 1 .b8 $str$25[28] = {99, 117, 100, 97, 32, 95, 95, 100, 111, 117, 98, 108, 101, 50, 117, 108, 108, 95, 114, 117, 40, 41, 32, 105, 115, 58, 32};
.global .align 1 .b8 $str$26[28] = {99, 117, 100, 97, 32, 95, 95, 100, 111, 117, 98, 108, 101, 50, 117, 108, 108, 95, 114, 122, 40, 41, 32, 105, 115, 58, 32};
.global .align 1 .b8 $str$27[69] = {61, 61, 61, 61, 61, 61, 61, 61, 61, 61, 61, 61, 61, 61, 61, 61, 61, 61, 61, 61, 61, 61, 61, 61, 61, 61, 61, 61, 61, 61, 61, 61, 61, 61, 61, 61, 61, 61, 61, 61, 61, 61, 61, 61, 61, 61, 61, 61, 61, 61, 61, 61, 61, 61, 61, 61, 61, 61, 61, 61, 61, 61, 61, 61, 61, 61, 61, 10};
.global .align 1 .b8 $str$28[27] = {99, 117, 100, 97, 32, 95, 95, 102, 108, 111, 97, 116, 50, 105, 110, 116, 95, 114, 100, 40, 41, 32, 105, 115, 58, 32};
.global .align 1 .b8 $str$29[27] = {99, 117, 100, 97, 32, 95, 95, 102, 108, 111, 97, 116, 50, 105, 110, 116, 95, 114, 110, 40, 41, 32, 105, 115, 58, 32};
.global .align 1 .b8 $str$30[27] = {99, 117, 100, 97, 32, 95, 95, 102, 108, 111, 97, 116, 50, 105, 110, 116, 95, 114, 117, 40, 41, 32, 105, 115, 58, 32};
.global .align 1 .b8 $str$31[27] = {99, 117, 100, 97, 32, 95, 95, 102, 108, 111, 97, 116, 50, 105, 110, 116, 95, 114, 122, 40, 41, 32, 105, 115, 58, 32};
.global .align 1 .b8 $str$32[28] = {99, 117, 100, 97, 32, 95, 95, 102, 108, 111, 97, 116, 50, 117, 105, 110, 116, 95, 114, 100, 40, 41, 32, 105, 115, 58, 32};
.global .align 1 .b8 $str$33[28] = {99, 117, 100, 97, 32, 95, 95, 102, 108, 111, 97, 116, 50, 117, 105, 110, 116, 95, 114, 110, 40, 41, 32, 105, 115, 58, 32};
.global .align 1 .b8 $str$34[28] = {99, 117, 100, 97, 32, 95, 95, 102, 108, 111, 97, 116, 50, 117, 105, 110, 116, 95, 114, 117, 40, 41, 32, 105, 115, 58, 32};
.global .align 1 .b8 $str$35[28] = {99, 117, 100, 97, 32, 95, 95, 102, 108, 111, 97, 116, 50, 117, 105, 110, 116, 95, 114, 122, 40, 41, 32, 105, 115, 58, 32};
.global .align 1 .b8 $str$36[26] = {99, 117, 100, 97, 32, 95, 95, 102, 108, 111, 97, 116, 50, 108, 108, 95, 114, 100, 40, 41, 32, 105, 115, 58, 32};
.global .align 1 .b8 $str$37[26] = {99, 117, 100, 97, 32, 95, 95, 102, 108, 111, 97, 116, 50, 108, 108, 95, 114, 110, 40, 41, 32, 105, 115, 58, 32};
.global .align 1 .b8 $str$38[26] = {99, 117, 100, 97, 32, 95, 95, 102, 108, 111, 97, 116, 50, 108, 108, 95, 114, 117, 40, 41, 32, 105, 115, 58, 32};
.global .align 1 .b8 $str$39[26] = {99, 117, 100, 97, 32, 95, 95, 102, 108, 111, 97, 116, 50, 108, 108, 95, 114, 122, 40, 41, 32, 105, 115, 58, 32};
.global .align 1 .b8 $str$40[27] = {99, 117, 100, 97, 32, 95, 95, 102, 108, 111, 97, 116, 50, 117, 108, 108, 95, 114, 100, 40, 41, 32, 105, 115, 58, 32};
.global .align 1 .b8 $str$41[27] = {99, 117, 100, 97, 32, 95, 95, 102, 108, 111, 97, 116, 50, 117, 108, 108, 95, 114, 110, 40, 41, 32, 105, 115, 58, 32};
.global .align 1 .b8 $str$42[27] = {99, 117, 100, 97, 32, 95, 95, 102, 108, 111, 97, 116, 50, 117, 108, 108, 95, 114, 117, 40, 41, 32, 105, 115, 58, 32};
.global .align 1 .b8 $str$43[27] = {99, 117, 100, 97, 32, 95, 95, 102, 108, 111, 97, 116, 50, 117, 108, 108, 95, 114, 122, 40, 41, 32, 105, 115, 58, 32};
.global .align 1 .b8 $str$44[36] = {116, 104, 101, 32, 110, 117, 109, 98, 101, 114, 39, 115, 32, 111, 114, 105, 103, 105, 110, 97, 108, 32, 118, 97, 108, 117, 101, 32, 105, 115, 58, 32, 37, 100, 10};
.global .align 1 .b8 $str$45[27] = {99, 117, 100, 97, 32, 95, 95, 105, 110, 116, 50, 102, 108, 111, 97, 116, 95, 114, 110, 40, 41, 32, 105, 115, 58, 32};
.global .align 1 .b8 $str$46[27] = {99, 117, 100, 97, 32, 95, 95, 105, 110, 116, 50, 102, 108, 111, 97, 116, 95, 114, 100, 40, 41, 32, 105, 115, 58, 32};
.global .align 1 .b8 $str$47[27] = {99, 117, 100, 97, 32, 95, 95, 105, 110, 116, 50, 102, 108, 111, 97, 116, 95, 114, 117, 40, 41, 32, 105, 115, 58, 32};
.global .align 1 .b8 $str$48[27] = {99, 117, 100, 97, 32, 95, 95, 105, 110, 116, 50, 102, 108, 111, 97, 116, 95, 114, 122, 40, 41, 32, 105, 115, 58, 32};
.global .align 1 .b8 $str$49[28] = {99, 117, 100, 97, 32, 95, 95, 105, 110, 116, 50, 100, 111, 117, 98, 108, 101, 95, 114, 110, 40, 41, 32, 105, 115, 58, 32};
.global .align 1 .b8 $str$50[27] = {99, 117, 100, 97, 32, 95, 95, 105, 110, 116, 95, 97, 115, 95, 102, 108, 111, 97, 116, 40, 41, 32, 105, 115, 58, 32};
.global .align 1 .b8 $str$51[22] = {111, 114, 105, 103, 105, 110, 97, 108, 32, 118, 97, 108, 117, 101, 32, 105, 115, 32, 37, 102, 10};
.global .align 1 .b8 $str$52[26] = {111, 114, 105, 103, 105, 110, 97, 108, 32, 98, 105, 116, 32, 112, 97, 116, 116, 101, 114, 110, 32, 105, 115, 58, 32};
.global .align 1 .b8 $str$53[35] = {99, 117, 100, 97, 32, 95, 95, 102, 108, 111, 97, 116, 50, 105, 110, 116, 95, 114, 110, 40, 41, 58, 32, 118, 97, 108, 117, 101, 58, 32, 37, 100, 44, 32};
.global .align 1 .b8 $str$54[35] = {99, 117, 100, 97, 32, 95, 95, 102, 108, 111, 97, 116, 50, 105, 110, 116, 95, 114, 117, 40, 41, 58, 32, 118, 97, 108, 117, 101, 58, 32, 37, 100, 44, 32};
.global .align 1 .b8 $str$55[35] = {99, 117, 100, 97, 32, 95, 95, 102, 108, 111, 97, 116, 50, 105, 110, 116, 95, 114, 100, 40, 41, 58, 32, 118, 97, 108, 117, 101, 58, 32, 37, 100, 44, 32};
.global .align 1 .b8 $str$56[35] = {99, 117, 100, 97, 32, 95, 95, 102, 108, 111, 97, 116, 50, 105, 110, 116, 95, 114, 122, 40, 41, 58, 32, 118, 97, 108, 117, 101, 58, 32, 37, 100, 44, 32};
.global .align 1 .b8 $str$57[24] = {111, 114, 105, 103, 105, 110, 97, 108, 32, 118, 97, 108, 117, 101, 32, 105, 115, 32, 37, 108, 108, 100, 10};
.global .align 1 .b8 $str$58[36] = {99, 117, 100, 97, 32, 95, 95, 105, 110, 116, 50, 102, 108, 111, 97, 116, 95, 114, 110, 40, 41, 58, 32, 118, 97, 108, 117, 101, 58, 32, 37, 102, 44, 32, 10};
.global .align 1 .b8 $str$59[36] = {99, 117, 100, 97, 32, 95, 95, 105, 110, 116, 50, 102, 108, 111, 97, 116, 95, 114, 117, 40, 41, 58, 32, 118, 97, 108, 117, 101, 58, 32, 37, 102, 44, 32, 10};
.global .align 1 .b8 $str$60[36] = {99, 117, 100, 97, 32, 95, 95, 105, 110, 116, 50, 102, 108, 111, 97, 116, 95, 114, 100, 40, 41, 58, 32, 118, 97, 108, 117, 101, 58, 32, 37, 102, 44, 32, 10};
.global .align 1 .b8 $str$61[36] = {99, 117, 100, 97, 32, 95, 95, 105, 110, 116, 50, 102, 108, 111, 97, 116, 95, 114, 122, 40, 41, 58, 32, 118, 97, 108, 117, 101, 58, 32, 37, 102, 44, 32, 10};
.global .align 1 .b8 $str$62[59] = {61, 61, 61, 61, 61, 61, 61, 61, 61, 61, 61, 61, 61, 61, 61, 61, 61, 61, 61, 61, 61, 61, 61, 61, 61, 61, 61, 61, 61, 61, 61, 61, 61, 61, 61, 61, 61, 61, 61, 61, 61, 61, 61, 61, 61, 61, 61, 61, 61, 61, 61, 61, 61, 61, 61, 61, 61, 10};
.global .align 1 .b8 $str$63[47] = {84, 69, 83, 84, 32, 78, 65, 78, 32, 99, 117, 100, 97, 32, 95, 95, 102, 108, 111, 97, 116, 50, 117, 108, 108, 95, 114, 110, 40, 41, 58, 32, 118, 97, 108, 117, 101, 58, 32, 37, 108, 108, 120, 44, 32, 10};
.global .align 1 .b8 $str$64[48] = {84, 69, 83, 84, 32, 78, 65, 78, 32, 99, 117, 100, 97, 32, 95, 95, 102, 108, 111, 97, 116, 50, 117, 105, 110, 116, 95, 114, 110, 40, 41, 58, 32, 118, 97, 108, 117, 101, 58, 32, 37, 108, 108, 120, 44, 32, 10};

.visible .entry _Z21test_double_type_castd(
	.param .f64 _Z21test_double_type_castd_param_0
)
{
	.local .align 8 .b8 	__local_depot0[24];
	.reg .b64 	%SP;
	.reg .b64 	%SPL;
	.reg .b32 	%r<714>;
	.reg .b32 	%f<5>;
	.reg .b64 	%rd<149>;
	.reg .b64 	%fd<2>;

	mov.u64 	%SPL, __local_depot0;
	cvta.local.u64 	%SP, %SPL;
	ld.param.f64 	%fd1, [_Z21test_double_type_castd_param_0];
	add.u64 	%rd1, %SP, 8;
	add.u64 	%rd2, %SPL, 8;
	add.u64 	%rd4, %SPL, 8;
	add.u64 	%rd6, %SPL, 8;
	add.u64 	%rd8, %SPL, 8;
	add.u64 	%rd10, %SPL, 8;
	add.u64 	%rd12, %SPL, 8;
	add.u64 	%rd14, %SPL, 8;
	add.u64 	%rd16, %SPL, 8;
	add.u64 	%rd18, %SPL, 8;
	add.u64 	%rd20, %SPL, 8;
	add.u64 	%rd22, %SPL, 8;
	add.u64 	%rd24, %SPL, 8;
	add.u64 	%rd26, %SPL, 8;
	add.u64 	%rd28, %SPL, 8;
	add.u64 	%rd30, %SPL, 8;
	add.u64 	%rd32, %SPL, 8;
	add.u64 	%rd34, %SPL, 8;
	add.u64 	%rd36, %SPL, 8;
	add.u64 	%rd38, %SPL, 8;
	add.u64 	%rd40, %SPL, 8;
	add.u64 	%rd42, %SPL, 8;
	add.u64 	%rd44, %SPL, 8;
	add.u64 	%rd46, %SPL, 8;
	add.u64 	%rd48, %SPL, 8;
	add.u64 	%rd50, %SPL, 8;
	add.u64 	%rd51, %SP, 16;
	add.u64 	%rd52, %SPL, 16;
	st.local.f64 	[%rd52], %fd1;
	mov.u64 	%rd53, $str$3;
	cvta.global.u64 	%rd54, %rd53;
	{ // callseq 0, 0
	.param .b64 param0;
	st.param.b64 	[param0], %rd54;
	.param .b64 param1;
	st.param.b64 	[param1], %rd51;
	.param .b32 retval0;
	call.uni (retval0), 
	vprintf, 
	(
	param0, 
	param1
	);
	ld.param.b32 	%r1, [retval0];
	} // callseq 0
	mov.u64 	%rd55, $str$4;
	cvta.global.u64 	%rd56, %rd55;
	{ // callseq 1, 0
	.param .b64 param0;
	st.param.b64 	[param0], %rd56;
	.param .b64 param1;
	st.param.b64 	[param1], 0;
	.param .b32 retval0;
	call.uni (retval0), 
	vprintf, 
	(
	param0, 
	param1
	);
	ld.param.b32 	%r3, [retval0];
	} // callseq 1
	mov.u64 	%rd57, $str;
	cvta.global.u64 	%rd58, %rd57;
	{ // callseq 2, 0
	.param .b64 param0;
	st.param.b64 	[param0], %rd58;
	.param .b64 param1;
	st.param.b64 	[param1], 0;
	.param .b32 retval0;
	call.uni (retval0), 
	vprintf, 
	(
	param0, 
	param1
	);
	ld.param.b32 	%r5, [retval0];
	} // callseq 2
	add.u64 	%rd59, %SP, 0;
	add.u64 	%rd60, %SPL, 0;
	mov.b64 	%rd61, %fd1;
	shr.u64 	%rd62, %rd61, 56;
	st.local.u32 	[%rd60], %rd62;
	mov.u64 	%rd63, $str$1;
	cvta.global.u64 	%rd64, %rd63;
	{ // callseq 3, 0
	.param .b64 param0;
	st.param.b64 	[param0], %rd64;
	.param .b64 param1;
	st.param.b64 	[param1], %rd59;
	.param .b32 retval0;
	call.uni (retval0), 
	vprintf, 
	(
	param0, 
	param1
	);
	ld.param.b32 	%r7, [retval0];
	} // callseq 3
	shr.u64 	%rd65, %rd61, 48;
	cvt.u32.u64 	%r9, %rd65;
	and.b32  	%r10, %r9, 255;
	st.local.u32 	[%rd60], %r10;
	{ // callseq 4, 0
	.param .b64 param0;
	st.param.b64 	[param0], %rd64;
	.param .b64 param1;
	st.param.b64 	[param1], %rd59;
	.param .b32 retval0;
	call.uni (retval0), 
	vprintf, 
	(
	param0, 
	param1
	);
	ld.param.b32 	%r11, [retval0];
	} // callseq 4
	shr.u64 	%rd66, %rd61, 40;
	cvt.u32.u64 	%r13, %rd66;
	and.b32  	%r14, %r13, 255;
	st.local.u32 	[%rd60], %r14;
	{ // callseq 5, 0
	.param .b64 param0;
	st.param.b64 	[param0], %rd64;
	.param .b64 param1;
	st.param.b64 	[param1], %rd59;
	.param .b32 retval0;
	call.uni (retval0), 
	vprintf, 
	(
	param0, 
	param1
	);
	ld.param.b32 	%r15, [retval0];
	} // callseq 5
	{ .reg .b32 tmp; mov.b64 {tmp, %r17}, %rd61; }
	and.b32  	%r18, %r17, 255;
	st.local.u32 	[%rd60], %r18;
	{ // callseq 6, 0
	.param .b64 param0;
	st.param.b64 	[param0], %rd64;
	.param .b64 param1;
	st.param.b64 	[param1], %rd59;
	.param .b32 retval0;
	call.uni (retval0), 
	vprintf, 
	(
	param0, 
	param1
	);
	ld.param.b32 	%r19, [retval0];
	} // callseq 6
	cvt.u32.u64 	%r21, %rd61;
	shr.u32 	%r22, %r21, 24;
	st.local.u32 	[%rd60], %r22;
	{ // callseq 7, 0
	.param .b64 param0;
	st.param.b64 	[param0], %rd64;
	.param .b64 param1;
	st.param.b64 	[param1], %rd59;
	.param .b32 retval0;
	call.uni (retval0), 
	vprintf, 
	(
	param0, 
	param1
	);
	ld.param.b32 	%r23, [retval0];
	} // callseq 7
	shr.u32 	%r25, %r21, 16;
	and.b32  	%r26, %r25, 255;
	st.local.u32 	[%rd60], %r26;
	{ // callseq 8, 0
	.param .b64 param0;
	st.param.b64 	[param0], %rd64;
	.param .b64 param1;
	st.param.b64 	[param1], %rd59;
	.param .b32 retval0;
	call.uni (retval0), 
	vprintf, 
	(
	param0, 
	param1
	);
	ld.param.b32 	%r27, [retval0];
	} // callseq 8
	shr.u32 	%r29, %r21, 8;
	and.b32  	%r30, %r29, 255;
	st.local.u32 	[%rd60], %r30;
	{ // callseq 9, 0
	.param .b64 param0;
	st.param.b64 	[param0], %rd64;
	.param .b64 param1;
	st.param.b64 	[param1], %rd59;
	.param .b32 retval0;
	call.uni (retval0), 
	vprintf, 
	(
	param0, 
	param1
	);
	ld.param.b32 	%r31, [retval0];
	} // callseq 9
	and.b32  	%r33, %r21, 255;
	st.local.u32 	[%rd60], %r33;
	{ // callseq 10, 0
	.param .b64 param0;
	st.param.b64 	[param0], %rd64;
	.param .b64 param1;
	st.param.b64 	[param1], %rd59;
	.param .b32 retval0;
	call.uni (retval0), 
	vprintf, 
	(
	param0, 
	param1
	);
	ld.param.b32 	%r34, [retval0];
	} // callseq 10
	mov.u64 	%rd67, $str$2;
	cvta.global.u64 	%rd68, %rd67;
	{ // callseq 11, 0
	.param .b64 param0;
	st.param.b64 	[param0], %rd68;
	.param .b64 param1;
	st.param.b64 	[param1], 0;
	.param .b32 retval0;
	call.uni (retval0), 
	vprintf, 
	(
	param0, 
	param1
	);
	ld.param.b32 	%r36, [retval0];
	} // callseq 11
	mov.u64 	%rd69, $str$5;
	cvta.global.u64 	%rd70, %rd69;
	{ // callseq 12, 0
	.param .b64 param0;
	st.param.b64 	[param0], %rd70;
	.param .b64 param1;
	st.param.b64 	[param1], 0;
	.param .b32 retval0;
	call.uni (retval0), 
	vprintf, 
	(
	param0, 
	param1
	);
	ld.param.b32 	%r38, [retval0];
	} // callseq 12
	cvt.rm.f32.f64 	%f1, %fd1;
	{ // callseq 13, 0
	.param .b64 param0;
	st.param.b64 	[param0], %rd58;
	.param .b64 param1;
	st.param.b64 	[param1], 0;
	.param .b32 retval0;
	call.uni (retval0), 
	vprintf, 
	(
	param0, 
	param1
	);
	ld.param.b32 	%r40, [retval0];
	} // callseq 13
	mov.b32 	%r42, %f1;
	shr.u32 	%r43, %r42, 24;
	st.local.u32 	[%rd50], %r43;
	{ // callseq 14, 0
	.param .b64 param0;
	st.param.b64 	[param0], %rd64;
	.param .b64 param1;
	st.param.b64 	[param1], %rd1;
	.param .b32 retval0;
	call.uni (retval0), 
	vprintf, 
	(
	param0, 
	param1
	);
	ld.param.b32 	%r44, [retval0];
	} // callseq 14
	shr.u32 	%r46, %r42, 16;
	and.b32  	%r47, %r46, 255;
	st.local.u32 	[%rd50], %r47;
	{ // callseq 15, 0
	.param .b64 param0;
	st.param.b64 	[param0], %rd64;
	.param .b64 param1;
	st.param.b64 	[param1], %rd1;
	.param .b32 retval0;
	call.uni (retval0), 
	vprintf, 
	(
	param0, 
	param1
	);
	ld.param.b32 	%r48, [retval0];
	} // callseq 15
	shr.u32 	%r50, %r42, 8;
	and.b32  	%r51, %r50, 255;
	st.local.u32 	[%rd50], %r51;
	{ // callseq 16, 0
	.param .b64 param0;
	st.param.b64 	[param0], %rd64;
	.param .b64 param1;
	st.param.b64 	[param1], %rd1;
	.param .b32 retval0;
	call.uni (retval0), 
	vprintf, 
	(
	param0, 
	param1
	);
	ld.param.b32 	%r52, [retval0];
	} // callseq 16
	and.b32  	%r54, %r42, 255;
	st.local.u32 	[%rd50], %r54;
	{ // callseq 17, 0
	.param .b64 param0;
	st.param.b64 	[param0], %rd64;
	.param .b64 param1;
	st.param.b64 	[param1], %rd1;
	.param .b32 retval0;
	call.uni (retval0), 
	vprintf, 
	(
	param0, 
	param1
	);
	ld.param.b32 	%r55, [retval0];
	} // callseq 17
	{ // callseq 18, 0
	.param .b64 param0;
	st.param.b64 	[param0], %rd68;
	.param .b64 param1;
	st.param.b64 	[param1], 0;
	.param .b32 retval0;
	call.uni (retval0), 
	vprintf, 
	(
	param0, 
	param1
	);
	ld.param.b32 	%r57, [retval0];
	} // callseq 18
	cvt.rn.f32.f64 	%f2, %fd1;
	mov.u64 	%rd71, $str$6;
	cvta.global.u64 	%rd72, %rd71;
	{ // callseq 19, 0
	.param .b64 param0;
	st.param.b64 	[param0], %rd72;
	.param .b64 param1;
	st.param.b64 	[param1], 0;
	.param .b32 retval0;
	call.uni (retval0), 
	vprintf, 
	(
	param0, 
	param1
	);
	ld.param.b32 	%r59, [retval0];
	} // callseq 19
	{ // callseq 20, 0
	.param .b64 param0;
	st.param.b64 	[param0], %rd58;
	.param .b64 param1;
	st.param.b64 	[param1], 0;
	.param .b32 retval0;
	call.uni (retval0), 
	vprintf, 
	(
	param0, 
	param1
	);
	ld.param.b32 	%r61, [retval0];
	} // callseq 20
	mov.b32 	%r63, %f2;
	shr.u32 	%r64, %r63, 24;
	st.local.u32 	[%rd48], %r64;
	{ // callseq 21, 0
	.param .b64 param0;
	st.param.b64 	[param0], %rd64;
	.param .b64 param1;
	st.param.b64 	[param1], %rd1;
	.param .b32 retval0;
	call.uni (retval0), 
	vprintf, 
	(
	param0, 
	param1
	);
	ld.param.b32 	%r65, [retval0];
	} // callseq 21
	shr.u32 	%r67, %r63, 16;
	and.b32  	%r68, %r67, 255;
	st.local.u32 	[%rd48], %r68;
	{ // callseq 22, 0
	.param .b64 param0;
	st.param.b64 	[param0], %rd64;
	.param .b64 param1;
	st.param.b64 	[param1], %rd1;
	.param .b32 retval0;
	call.uni (retval0), 
	vprintf, 
	(
	param0, 
	param1
	);
	ld.param.b32 	%r69, [retval0];
	} // callseq 22
	shr.u32 	%r71, %r63, 8;
	and.b32  	%r72, %r71, 255;
	st.local.u32 	[%rd48], %r72;
	{ // callseq 23, 0
	.param .b64 param0;
	st.param.b64 	[param0], %rd64;
	.param .b64 param1;
	st.param.b64 	[param1], %rd1;
	.param .b32 retval0;
	call.uni (retval0), 
	vprintf, 
	(
	param0, 
	param1
	);
	ld.param.b32 	%r73, [retval0];
	} // callseq 23
	and.b32  	%r75, %r63, 255;
	st.local.u32 	[%rd48], %r75;
	{ // callseq 24, 0
	.param .b64 param0;
	st.param.b64 	[param0], %rd64;
	.param .b64 param1;
	st.param.b64 	[param1], %rd1;
	.param .b32 retval0;
	call.uni (retval0), 
	vprintf, 
	(
	param0, 
	param1
	);
	ld.param.b32 	%r76, [retval0];
	} // callseq 24
	{ // callseq 25, 0
	.param .b64 param0;
	st.param.b64 	[param0], %rd68;
	.param .b64 param1;
	st.param.b64 	[param1], 0;
	.param .b32 retval0;
	call.uni (retval0), 
	vprintf, 
	(
	param0, 
	param1
	);
	ld.param.b32 	%r78, [retval0];
	} // callseq 25
	mov.u64 	%rd73, $str$7;
	cvta.global.u64 	%rd74, %rd73;
	{ // callseq 26, 0
	.param .b64 param0;
	st.param.b64 	[param0], %rd74;
	.param .b64 param1;
	st.param.b64 	[param1], 0;
	.param .b32 retval0;
	call.uni (retval0), 
	vprintf, 
	(
	param0, 
	param1
	);
	ld.param.b32 	%r80, [retval0];
	} // callseq 26
	cvt.rp.f32.f64 	%f3, %fd1;
	{ // callseq 27, 0
	.param .b64 param0;
	st.param.b64 	[param0], %rd58;
	.param .b64 param1;
	st.param.b64 	[param1], 0;
	.param .b32 retval0;
	call.uni (retval0), 
	vprintf, 
	(
	param0, 
	param1
	);
	ld.param.b32 	%r82, [retval0];
	} // callseq 27
	mov.b32 	%r84, %f3;
	shr.u32 	%r85, %r84, 24;
	st.local.u32 	[%rd46], %r85;
	{ // callseq 28, 0
	.param .b64 param0;
	st.param.b64 	[param0], %rd64;
	.param .b64 param1;
	st.param.b64 	[param1], %rd1;
	.param .b32 retval0;
	call.uni (retval0), 
	vprintf, 
	(
	param0, 
	param1
	);
	ld.param.b32 	%r86, [retval0];
	} // callseq 28
	shr.u32 	%r88, %r84, 16;
	and.b32  	%r89, %r88, 255;
	st.local.u32 	[%rd46], %r89;
	{ // callseq 29, 0
	.param .b64 param0;
	st.param.b64 	[param0], %rd64;
	.param .b64 param1;
	st.param.b64 	[param1], %rd1;
	.param .b32 retval0;
	call.uni (retval0), 
	vprintf, 
	(
	param0, 
	param1
	);
	ld.param.b32 	%r90, [retval0];
	} // callseq 29
	shr.u32 	%r92, %r84, 8;
	and.b32  	%r93, %r92, 255;
	st.local.u32 	[%rd46], %r93;
	{ // callseq 30, 0
	.param .b64 param0;
	st.param.b64 	[param0], %rd64;
	.param .b64 param1;
	st.param.b64 	[param1], %rd1;
	.param .b32 retval0;
	call.uni (retval0), 
	vprintf, 
	(
	param0, 
	param1
	);
	ld.param.b32 	%r94, [retval0];
	} // callseq 30
	and.b32  	%r96, %r84, 255;
	st.local.u32 	[%rd46], %r96;
	{ // callseq 31, 0
	.param .b64 param0;
	st.param.b64 	[param0], %rd64;
	.param .b64 param1;
	st.param.b64 	[param1], %rd1;
	.param .b32 retval0;
	call.uni (retval0), 
	vprintf, 
	(
	param0, 
	param1
	);
	ld.param.b32 	%r97, [retval0];
	} // callseq 31
	{ // callseq 32, 0
	.param .b64 param0;
	st.param.b64 	[param0], %rd68;
	.param .b64 param1;
	st.param.b64 	[param1], 0;
	.param .b32 retval0;
	call.uni (retval0), 
	vprintf, 
	(
	param0, 
	param1
	);
	ld.param.b32 	%r99, [retval0];
	} // callseq 32
	mov.u64 	%rd75, $str$8;
	cvta.global.u64 	%rd76, %rd75;
	{ // callseq 33, 0
	.param .b64 param0;
	st.param.b64 	[param0], %rd76;
	.param .b64 param1;
	st.param.b64 	[param1], 0;
	.param .b32 retval0;
	call.uni (retval0), 
	vprintf, 
	(
	param0, 
	param1
	);
	ld.param.b32 	%r101, [retval0];
	} // callseq 33
	cvt.rz.f32.f64 	%f4, %fd1;
	{ // callseq 34, 0
	.param .b64 param0;
	st.param.b64 	[param0], %rd58;
	.param .b64 param1;
	st.param.b64 	[param1], 0;
	.param .b32 retval0;
	call.uni (retval0), 
	vprintf, 
	(
	param0, 
	param1
	);
	ld.param.b32 	%r103, [retval0];
	} // callseq 34
	mov.b32 	%r105, %f4;
	shr.u32 	%r106, %r105, 24;
	st.local.u32 	[%rd44], %r106;
	{ // callseq 35, 0
	.param .b64 param0;
	st.param.b64 	[param0], %rd64;
	.param .b64 param1;
	st.param.b64 	[param1], %rd1;
	.param .b32 retval0;
	call.uni (retval0), 
	vprintf, 
	(
	param0, 
	param1
	);
	ld.param.b32 	%r107, [retval0];
	} // callseq 35
	shr.u32 	%r109, %r105, 16;
	and.b32  	%r110, %r109, 255;
	st.local.u32 	[%rd44], %r110;
	{ // callseq 36, 0
	.param .b64 param0;
	st.param.b64 	[param0], %rd64;
	.param .b64 param1;
	st.param.b64 	[param1], %rd1;
	.param .b32 retval0;
	call.uni (retval0), 
	vprintf, 
	(
	param0, 
	param1
	);
	ld.param.b32 	%r111, [retval0];
	} // callseq 36
	shr.u32 	%r113, %r105, 8;
	and.b32  	%r114, %r113, 255;
	st.local.u32 	[%rd44], %r114;
	{ // callseq 37, 0
	.param .b64 param0;
	st.param.b64 	[param0], %rd64;
	.param .b64 param1;
	st.param.b64 	[param1], %rd1;
	.param .b32 retval0;
	call.uni (retval0), 
	vprintf, 
	(
	param0, 
	param1
	);
	ld.param.b32 	%r115, [retval0];
	} // callseq 37
	and.b32  	%r117, %r105, 255;
	st.local.u32 	[%rd44], %r117;
	{ // callseq 38, 0
	.param .b64 param0;
	st.param.b64 	[param0], %rd64;
	.param .b64 param1;
	st.param.b64 	[param1], %rd1;
	.param .b32 retval0;
	call.uni (retval0), 
	vprintf, 
	(
	param0, 
	param1
	);
	ld.param.b32 	%r118, [retval0];
	} // callseq 38
	{ // callseq 39, 0
	.param .b64 param0;
	st.param.b64 	[param0], %rd68;
	.param .b64 param1;
	st.param.b64 	[param1], 0;
	.param .b32 retval0;
	call.uni (retval0), 
	vprintf, 
	(
	param0, 
	param1
	);
	ld.param.b32 	%r120, [retval0];
	} // callseq 39
	mov.u64 	%rd77, $str$9;
	cvta.global.u64 	%rd78, %rd77;
	{ // callseq 40, 0
	.param .b64 param0;
	st.param.b64 	[param0], %rd78;
	.param .b64 param1;
	st.param.b64 	[param1], 0;
	.param .b32 retval0;
	call.uni (retval0), 
	vprintf, 
	(
	param0, 
	param1
	);
	ld.param.b32 	%r122, [retval0];
	} // callseq 40
	{
	.reg .b32 %temp; 
	mov.b64 	{%temp, %r124}, %fd1;
	}
	shr.u32 	%r125, %r124, 8;
	shr.u32 	%r126, %r124, 16;
	shr.u32 	%r127, %r124, 24;
	{ // callseq 41, 0
	.param .b64 param0;
	st.param.b64 	[param0], %rd58;
	.param .b64 param1;
	st.param.b64 	[param1], 0;
	.param .b32 retval0;
	call.uni (retval0), 
	vprintf, 
	(
	param0, 
	param1
	);
	ld.param.b32 	%r128, [retval0];
	} // callseq 41
	st.local.u32 	[%rd42], %r127;
	{ // callseq 42, 0
	.param .b64 param0;
	st.param.b64 	[param0], %rd64;
	.param .b64 param1;
	st.param.b64 	[param1], %rd1;
	.param .b32 retval0;
	call.uni (retval0), 
	vprintf, 
	(
	param0, 
	param1
	);
	ld.param.b32 	%r130, [retval0];
	} // callseq 42
	and.b32  	%r132, %r126, 255;
	st.local.u32 	[%rd42], %r132;
	{ // callseq 43, 0
	.param .b64 param0;
	st.param.b64 	[param0], %rd64;
	.param .b64 param1;
	st.param.b64 	[param1], %rd1;
	.param .b32 retval0;
	call.uni (retval0), 
	vprintf, 
	(
	param0, 
	param1
	);
	ld.param.b32 	%r133, [retval0];
	} // callseq 43
	and.b32  	%r135, %r125, 255;
	st.local.u32 	[%rd42], %r135;
	{ // callseq 44, 0
	.param .b64 param0;
	st.param.b64 	[param0], %rd64;
	.param .b64 param1;
	st.param.b64 	[param1], %rd1;
	.param .b32 retval0;
	call.uni (retval0), 
	vprintf, 
	(
	param0, 
	param1
	);
	ld.param.b32 	%r136, [retval0];
	} // callseq 44
	and.b32  	%r138, %r124, 255;
	st.local.u32 	[%rd42], %r138;
	{ // callseq 45, 0
	.param .b64 param0;
	st.param.b64 	[param0], %rd64;
	.param .b64 param1;
	st.param.b64 	[param1], %rd1;
	.param .b32 retval0;
	call.uni (retval0), 
	vprintf, 
	(
	param0, 
	param1
	);
	ld.param.b32 	%r139, [retval0];
	} // callseq 45
	{ // callseq 46, 0
	.param .b64 param0;
	st.param.b64 	[param0], %rd68;
	.param .b64 param1;
	st.param.b64 	[param1], 0;
	.param .b32 retval0;
	call.uni (retval0), 
	vprintf, 
	(
	param0, 
	param1
	);
	ld.param.b32 	%r141, [retval0];
	} // callseq 46
	mov.u64 	%rd79, $str$10;
	cvta.global.u64 	%rd80, %rd79;
	{ // callseq 47, 0
	.param .b64 param0;
	st.param.b64 	[param0], %rd80;
	.param .b64 param1;
	st.param.b64 	[param1], 0;
	.param .b32 retval0;
	call.uni (retval0), 
	vprintf, 
	(
	param0, 
	param1
	);
	ld.param.b32 	%r143, [retval0];
	} // callseq 47
	cvt.rmi.s32.f64 	%r145, %fd1;
	shr.u32 	%r146, %r145, 8;
	shr.u32 	%r147, %r145, 16;
	shr.u32 	%r148, %r145, 24;
	{ // callseq 48, 0
	.param .b64 param0;
	st.param.b64 	[param0], %rd58;
	.param .b64 param1;
	st.param.b64 	[param1], 0;
	.param .b32 retval0;
	call.uni (retval0), 
	vprintf, 
	(
	param0, 
	param1
	);
	ld.param.b32 	%r149, [retval0];
	} // callseq 48
	st.local.u32 	[%rd40], %r148;
	{ // callseq 49, 0
	.param .b64 param0;
	st.param.b64 	[param0], %rd64;
	.param .b64 param1;
	st.param.b64 	[param1], %rd1;
	.param .b32 retval0;
	call.uni (retval0), 
	vprintf, 
	(
	param0, 
	param1
	);
	ld.param.b32 	%r151, [retval0];
	} // callseq 49
	and.b32  	%r153, %r147, 255;
	st.local.u32 	[%rd40], %r153;
	{ // callseq 50, 0
	.param .b64 param0;
	st.param.b64 	[param0], %rd64;
	.param .b64 param1;
	st.param.b64 	[param1], %rd1;
	.param .b32 retval0;
	call.uni (retval0), 
	vprintf, 
	(
	param0, 
	param1
	);
	ld.param.b32 	%r154, [retval0];
	} // callseq 50
	and.b32  	%r156, %r146, 255;
	st.local.u32 	[%rd40], %r156;
	{ // callseq 51, 0
	.param .b64 param0;
	st.param.b64 	[param0], %rd64;
	.param .b64 param1;
	st.param.b64 	[param1], %rd1;
	.param .b32 retval0;
	call.uni (retval0), 
	vprintf, 
	(
	param0, 
	param1
	);
	ld.param.b32 	%r157, [retval0];
	} // callseq 51
	and.b32  	%r159, %r145, 255;
	st.local.u32 	[%rd40], %r159;
	{ // callseq 52, 0
	.param .b64 param0;
	st.param.b64 	[param0], %rd64;
	.param .b64 param1;
	st.param.b64 	[param1], %rd1;
	.param .b32 retval0;
	call.uni (retval0), 
	vprintf, 
	(
	param0, 
	param1
	);
	ld.param.b32 	%r160, [retval0];
	} // callseq 52
	{ // callseq 53, 0
	.param .b64 param0;
	st.param.b64 	[param0], %rd68;
	.param .b64 param1;
	st.param.b64 	[param1], 0;
	.param .b32 retval0;
	call.uni (retval0), 
	vprintf, 
	(
	param0, 
	param1
	);
	ld.param.b32 	%r162, [retval0];
	} // callseq 53
	mov.u64 	%rd81, $str$11;
	cvta.global.u64 	%rd82, %rd81;
	{ // callseq 54, 0
	.param .b64 param0;
	st.param.b64 	[param0], %rd82;
	.param .b64 param1;
	st.param.b64 	[param1], 0;
	.param .b32 retval0;
	call.uni (retval0), 
	vprintf, 
	(
	param0, 
	param1
	);
	ld.param.b32 	%r164, [retval0];
	} // callseq 54
	cvt.rni.s32.f64 	%r166, %fd1;
	shr.u32 	%r167, %r166, 8;
	shr.u32 	%r168, %r166, 16;
	shr.u32 	%r169, %r166, 24;
	{ // callseq 55, 0
	.param .b64 param0;
	st.param.b64 	[param0], %rd58;
	.param .b64 param1;
	st.param.b64 	[param1], 0;
	.param .b32 retval0;
	call.uni (retval0), 
	vprintf, 
	(
	param0, 
	param1
	);
	ld.param.b32 	%r170, [retval0];
	} // callseq 55
	st.local.u32 	[%rd38], %r169;
	{ // callseq 56, 0
	.param .b64 param0;
	st.param.b64 	[param0], %rd64;
	.param .b64 param1;
	st.param.b64 	[param1], %rd1;
	.param .b32 retval0;
	call.uni (retval0), 
	vprintf, 
	(
	param0, 
	param1
	);
	ld.param.b32 	%r172, [retval0];
	} // callseq 56
	and.b32  	%r174, %r168, 255;
	st.local.u32 	[%rd38], %r174;
	{ // callseq 57, 0
	.param .b64 param0;
	st.param.b64 	[param0], %rd64;
	.param .b64 param1;
	st.param.b64 	[param1], %rd1;
	.param .b32 retval0;
	call.uni (retval0), 
	vprintf, 
	(
	param0, 
	param1
	);
	ld.param.b32 	%r175, [retval0];
	} // callseq 57
	and.b32  	%r177, %r167, 255;
	st.local.u32 	[%rd38], %r177;
	{ // callseq 58, 0
	.param .b64 param0;
	st.param.b64 	[param0], %rd64;
	.param .b64 param1;
	st.param.b64 	[param1], %rd1;
	.param .b32 retval0;
	call.uni (retval0), 
	vprintf, 
	(
	param0, 
	param1
	);
	ld.param.b32 	%r178, [retval0];
	} // callseq 58
	and.b32  	%r180, %r166, 255;
	st.local.u32 	[%rd38], %r180;
	{ // callseq 59, 0
	.param .b64 param0;
	st.param.b64 	[param0], %rd64;
	.param .b64 param1;
	st.param.b64 	[param1], %rd1;
	.param .b32 retval0;
	call.uni (retval0), 
	vprintf, 
	(
	param0, 
	param1
	);
	ld.param.b32 	%r181, [retval0];
	} // callseq 59
	{ // callseq 60, 0
	.param .b64 param0;
	st.param.b64 	[param0], %rd68;
	.param .b64 param1;
	st.param.b64 	[param1], 0;
	.param .b32 retval0;
	call.uni (retval0), 
	vprintf, 
	(
	param0, 
	param1
	);
	ld.param.b32 	%r183, [retval0];
	} // callseq 60
	mov.u64 	%rd83, $str$12;
	cvta.global.u64 	%rd84, %rd83;
	{ // callseq 61, 0
	.param .b64 param0;
	st.param.b64 	[param0], %rd84;
	.param .b64 param1;
	st.param.b64 	[param1], 0;
	.param .b32 retval0;
	call.uni (retval0), 
	vprintf, 
	(
	param0, 
	param1
	);
	ld.param.b32 	%r185, [retval0];
	} // callseq 61
	cvt.rpi.s32.f64 	%r187, %fd1;
	shr.u32 	%r188, %r187, 8;
	shr.u32 	%r189, %r187, 16;
	shr.u32 	%r190, %r187, 24;
	{ // callseq 62, 0
	.param .b64 param0;
	st.param.b64 	[param0], %rd58;
	.param .b64 param1;
	st.param.b64 	[param1], 0;
	.param .b32 retval0;
	call.uni (retval0), 
	vprintf, 
	(
	param0, 
	param1
	);
	ld.param.b32 	%r191, [retval0];
	} // callseq 62
	st.local.u32 	[%rd36], %r190;
	{ // callseq 63, 0
	.param .b64 param0;
	st.param.b64 	[param0], %rd64;
	.param .b64 param1;
	st.param.b64 	[param1], %rd1;
	.param .b32 retval0;
	call.uni (retval0), 
	vprintf, 
	(
	param0, 
	param1
	);
	ld.param.b32 	%r193, [retval0];
	} // callseq 63
	and.b32  	%r195, %r189, 255;
	st.local.u32 	[%rd36], %r195;
	{ // callseq 64, 0
	.param .b64 param0;
	st.param.b64 	[param0], %rd64;
	.param .b64 param1;
	st.param.b64 	[param1], %rd1;
	.param .b32 retval0;
	call.uni (retval0), 
	vprintf, 
	(
	param0, 
	param1
	);
	ld.param.b32 	%r196, [retval0];
	} // callseq 64
	and.b32  	%r198, %r188, 255;
	st.local.u32 	[%rd36], %r198;
	{ // callseq 65, 0
	.param .b64 param0;
	st.param.b64 	[param0], %rd64;
	.param .b64 param1;
	st.param.b64 	[param1], %rd1;
	.param .b32 retval0;
	call.uni (retval0), 
	vprintf, 
	(
	param0, 
	param1
	);
	ld.param.b32 	%r199, [retval0];
	} // callseq 65
	and.b32  	%r201, %r187, 255;
	st.local.u32 	[%rd36], %r201;
	{ // callseq 66, 0
	.param .b64 param0;
	st.param.b64 	[param0], %rd64;
	.param .b64 param1;
	st.param.b64 	[param1], %rd1;
	.param .b32 retval0;
	call.uni (retval0), 
	vprintf, 
	(
	param0, 
	param1
	);
	ld.param.b32 	%r202, [retval0];
	} // callseq 66
	{ // callseq 67, 0
	.param .b64 param0;
	st.param.b64 	[param0], %rd68;
	.param .b64 param1;
	st.param.b64 	[param1], 0;
	.param .b32 retval0;
	call.uni (retval0), 
	vprintf, 
	(
	param0, 
	param1
	);
	ld.param.b32 	%r204, [retval0];
	} // callseq 67
	mov.u64 	%rd85, $str$13;
	cvta.global.u64 	%rd86, %rd85;
	{ // callseq 68, 0
	.param .b64 param0;
	st.param.b64 	[param0], %rd86;
	.param .b64 param1;
	st.param.b64 	[param1], 0;
	.param .b32 retval0;
	call.uni (retval0), 
	vprintf, 
	(
	param0, 
	param1
	);
	ld.param.b32 	%r206, [retval0];
	} // callseq 68
	cvt.rzi.s32.f64 	%r208, %fd1;
	shr.u32 	%r209, %r208, 8;
	shr.u32 	%r210, %r208, 16;
	shr.u32 	%r211, %r208, 24;
	{ // callseq 69, 0
	.param .b64 param0;
	st.param.b64 	[param0], %rd58;
	.param .b64 param1;
	st.param.b64 	[param1], 0;
	.param .b32 retval0;
	call.uni (retval0), 
	vprintf, 
	(
	param0, 
	param1
	);
	ld.param.b32 	%r212, [retval0];
	} // callseq 69
	st.local.u32 	[%rd34], %r211;
	{ // callseq 70, 0
	.param .b64 param0;
	st.param.b64 	[param0], %rd64;
	.param .b64 param1;
	st.param.b64 	[param1], %rd1;
	.param .b32 retval0;
	call.uni (retval0), 
	vprintf, 
	(
	param0, 
	param1
	);
	ld.param.b32 	%r214, [retval0];
	} // callseq 70
	and.b32  	%r216, %r210, 255;
	st.local.u32 	[%rd34], %r216;
	{ // callseq 71, 0
	.param .b64 param0;
	st.param.b64 	[param0], %rd64;
	.param .b64 param1;
	st.param.b64 	[param1], %rd1;
	.param .b32 retval0;
	call.uni (retval0), 
	vprintf, 
	(
	param0, 
	param1
	);
	ld.param.b32 	%r217, [retval0];
	} // callseq 71
	and.b32  	%r219, %r209, 255;
	st.local.u32 	[%rd34], %r219;
	{ // callseq 72, 0
	.param .b64 param0;
	st.param.b64 	[param0], %rd64;
	.param .b64 param1;
	st.param.b64 	[param1], %rd1;
	.param .b32 retval0;
	call.uni (retval0), 
	vprintf, 
	(
	param0, 
	param1
	);
	ld.param.b32 	%r220, [retval0];
	} // callseq 72
	and.b32  	%r222, %r208, 255;
	st.local.u32 	[%rd34], %r222;
	{ // callseq 73, 0
	.param .b64 param0;
	st.param.b64 	[param0], %rd64;
	.param .b64 param1;
	st.param.b64 	[param1], %rd1;
	.param .b32 retval0;
	call.uni (retval0), 
	vprintf, 
	(
	param0, 
	param1
	);
	ld.param.b32 	%r223, [retval0];
	} // callseq 73
	{ // callseq 74, 0
	.param .b64 param0;
	st.param.b64 	[param0], %rd68;
	.param .b64 param1;
	st.param.b64 	[param1], 0;
	.param .b32 retval0;
	call.uni (retval0), 
	vprintf, 
	(
	param0, 
	param1
	);
	ld.param.b32 	%r225, [retval0];
	} // callseq 74
	mov.u64 	%rd87, $str$14;
	cvta.global.u64 	%rd88, %rd87;
	{ // callseq 75, 0
	.param .b64 param0;
	st.param.b64 	[param0], %rd88;
	.param .b64 param1;
	st.param.b64 	[param1], 0;
	.param .b32 retval0;
	call.uni (retval0), 
	vprintf, 
	(
	param0, 
	param1
	);
	ld.param.b32 	%r227, [retval0];
	} // callseq 75
	cvt.rmi.s64.f64 	%rd89, %fd1;
	cvt.u32.u64 	%r229, %rd89;
	shr.u32 	%r230, %r229, 8;
	shr.u32 	%r231, %r229, 16;
	shr.u32 	%r232, %r229, 24;
	{ .reg .b32 tmp; mov.b64 {tmp, %r233}, %rd89; }
	shr.u64 	%rd90, %rd89, 40;
	cvt.u32.u64 	%r234, %rd90;
	shr.u64 	%rd91, %rd89, 48;
	cvt.u32.u64 	%r235, %rd91;
	shr.u64 	%rd92, %rd89, 56;
	cvt.u32.u64 	%r236, %rd92;
	{ // callseq 76, 0
	.param .b64 param0;
	st.param.b64 	[param0], %rd58;
	.param .b64 param1;
	st.param.b64 	[param1], 0;
	.param .b32 retval0;
	call.uni (retval0), 
	vprintf, 
	(
	param0, 
	param1
	);
	ld.param.b32 	%r237, [retval0];
	} // callseq 76
	st.local.u32 	[%rd32], %r236;
	{ // callseq 77, 0
	.param .b64 param0;
	st.param.b64 	[param0], %rd64;
	.param .b64 param1;
	st.param.b64 	[param1], %rd1;
	.param .b32 retval0;
	call.uni (retval0), 
	vprintf, 
	(
	param0, 
	param1
	);
	ld.param.b32 	%r239, [retval0];
	} // callseq 77
	and.b32  	%r241, %r235, 255;
	st.local.u32 	[%rd32], %r241;
	{ // callseq 78, 0
	.param .b64 param0;
	st.param.b64 	[param0], %rd64;
	.param .b64 param1;
	st.param.b64 	[param1], %rd1;
	.param .b32 retval0;
	call.uni (retval0), 
	vprintf, 
	(
	param0, 
	param1
	);
	ld.param.b32 	%r242, [retval0];
	} // callseq 78
	and.b32  	%r244, %r234, 255;
	st.local.u32 	[%rd32], %r244;
	{ // callseq 79, 0
	.param .b64 param0;
	st.param.b64 	[param0], %rd64;
	.param .b64 param1;
	st.param.b64 	[param1], %rd1;
	.param .b32 retval0;
	call.uni (retval0), 
	vprintf, 
	(
	param0, 
	param1
	);
	ld.param.b32 	%r245, [retval0];
	} // callseq 79
	and.b32  	%r247, %r233, 255;
	st.local.u32 	[%rd32], %r247;
	{ // callseq 80, 0
	.param .b64 param0;
	st.param.b64 	[param0], %rd64;
	.param .b64 param1;
	st.param.b64 	[param1], %rd1;
	.param .b32 retval0;
	call.uni (retval0), 
	vprintf, 
	(
	param0, 
	param1
	);
	ld.param.b32 	%r248, [retval0];
	} // callseq 80
	st.local.u32 	[%rd32], %r232;
	{ // callseq 81, 0
	.param .b64 param0;
	st.param.b64 	[param0], %rd64;
	.param .b64 param1;
	st.param.b64 	[param1], %rd1;
	.param .b32 retval0;
	call.uni (retval0), 
	vprintf, 
	(
	param0, 
	param1
	);
	ld.param.b32 	%r250, [retval0];
	} // callseq 81
	and.b32  	%r252, %r231, 255;
	st.local.u32 	[%rd32], %r252;
	{ // callseq 82, 0
	.param .b64 param0;
	st.param.b64 	[param0], %rd64;
	.param .b64 param1;
	st.param.b64 	[param1], %rd1;
	.param .b32 retval0;
	call.uni (retval0), 
	vprintf, 
	(
	param0, 
	param1
	);
	ld.param.b32 	%r253, [retval0];
	} // callseq 82
	and.b32  	%r255, %r230, 255;
	st.local.u32 	[%rd32], %r255;
	{ // callseq 83, 0
	.param .b64 param0;
	st.param.b64 	[param0], %rd64;
	.param .b64 param1;
	st.param.b64 	[param1], %rd1;
	.param .b32 retval0;
	call.uni (retval0), 
	vprintf, 
	(
	param0, 
	param1
	);
	ld.param.b32 	%r256, [retval0];
	} // callseq 83
	and.b32  	%r258, %r229, 255;
	st.local.u32 	[%rd32], %r258;
	{ // callseq 84, 0
	.param .b64 param0;
	st.param.b64 	[param0], %rd64;
	.param .b64 param1;
	st.param.b64 	[param1], %rd1;
	.param .b32 retval0;
	call.uni (retval0), 
	vprintf, 
	(
	param0, 
	param1
	);
	ld.param.b32 	%r259, [retval0];
	} // callseq 84
	{ // callseq 85, 0
	.param .b64 param0;
	st.param.b64 	[param0], %rd68;
	.param .b64 param1;
	st.param.b64 	[param1], 0;
	.param .b32 retval0;
	call.uni (retval0), 
	vprintf, 
	(
	param0, 
	param1
	);
	ld.param.b32 	%r261, [retval0];
	} // callseq 85
	mov.u64 	%rd93, $str$15;
	cvta.global.u64 	%rd94, %rd93;
	{ // callseq 86, 0
	.param .b64 param0;
	st.param.b64 	[param0], %rd94;
	.param .b64 param1;
	st.param.b64 	[param1], 0;
	.param .b32 retval0;
	call.uni (retval0), 
	vprintf, 
	(
	param0, 
	param1
	);
	ld.param.b32 	%r263, [retval0];
	} // callseq 86
	cvt.rni.s64.f64 	%rd95, %fd1;
	cvt.u32.u64 	%r265, %rd95;
	shr.u32 	%r266, %r265, 8;
	shr.u32 	%r267, %r265, 16;
	shr.u32 	%r268, %r265, 24;
	{ .reg .b32 tmp; mov.b64 {tmp, %r269}, %rd95; }
	shr.u64 	%rd96, %rd95, 40;
	cvt.u32.u64 	%r270, %rd96;
	shr.u64 	%rd97, %rd95, 48;
	cvt.u32.u64 	%r271, %rd97;
	shr.u64 	%rd98, %rd95, 56;
	cvt.u32.u64 	%r272, %rd98;
	{ // callseq 87, 0
	.param .b64 param0;
	st.param.b64 	[param0], %rd58;
	.param .b64 param1;
	st.param.b64 	[param1], 0;
	.param .b32 retval0;
	call.uni (retval0), 
	vprintf, 
	(
	param0, 
	param1
	);
	ld.param.b32 	%r273, [retval0];
	} // callseq 87
	st.local.u32 	[%rd30], %r272;
	{ // callseq 88, 0
	.param .b64 param0;
	st.param.b64 	[param0], %rd64;
	.param .b64 param1;
	st.param.b64 	[param1], %rd1;
	.param .b32 retval0;
	call.uni (retval0), 
	vprintf, 
	(
	param0, 
	param1
	);
	ld.param.b32 	%r275, [retval0];
	} // callseq 88
	and.b32  	%r277, %r271, 255;
	st.local.u32 	[%rd30], %r277;
	{ // callseq 89, 0
	.param .b64 param0;
	st.param.b64 	[param0], %rd64;
	.param .b64 param1;
	st.param.b64 	[param1], %rd1;
	.param .b32 retval0;
	call.uni (retval0), 
	vprintf, 
	(
	param0, 
	param1
	);
	ld.param.b32 	%r278, [retval0];
	} // callseq 89
	and.b32  	%r280, %r270, 255;
	st.local.u32 	[%rd30], %r280;
	{ // callseq 90, 0
	.param .b64 param0;
	st.param.b64 	[param0], %rd64;
	.param .b64 param1;
	st.param.b64 	[param1], %rd1;
	.param .b32 retval0;
	call.uni (retval0), 
	vprintf, 
	(
	param0, 
	param1
	);
	ld.param.b32 	%r281, [retval0];
	} // callseq 90
	and.b32  	%r283, %r269, 255;
	st.local.u32 	[%rd30], %r283;
	{ // callseq 91, 0
	.param .b64 param0;
	st.param.b64 	[param0], %rd64;
	.param .b64 param1;
	st.param.b64 	[param1], %rd1;
	.param .b32 retval0;
	call.uni (retval0), 
	vprintf, 
	(
	param0, 
	param1
	);
	ld.param.b32 	%r284, [retval0];
	} // callseq 91
	st.local.u32 	[%rd30], %r268;
	{ // callseq 92, 0
	.param .b64 param0;
	st.param.b64 	[param0], %rd64;
	.param .b64 param1;
	st.param.b64 	[param1], %rd1;
	.param .b32 retval0;
	call.uni (retval0), 
	vprintf, 
	(
	param0, 
	param1
	);
	ld.param.b32 	%r286, [retval0];
	} // callseq 92
	and.b32  	%r288, %r267, 255;
	st.local.u32 	[%rd30], %r288;
	{ // callseq 93, 0
	.param .b64 param0;
	st.param.b64 	[param0], %rd64;
	.param .b64 param1;
	st.param.b64 	[param1], %rd1;
	.param .b32 retval0;
	call.uni (retval0), 
	vprintf, 
	(
	param0, 
	param1
	);
	ld.param.b32 	%r289, [retval0];
	} // callseq 93
	and.b32  	%r291, %r266, 255;
	st.local.u32 	[%rd30], %r291;
	{ // callseq 94, 0
	.param .b64 param0;
	st.param.b64 	[param0], %rd64;
	.param .b64 param1;
	st.param.b64 	[param1], %rd1;
	.param .b32 retval0;
	call.uni (retval0), 
	vprintf, 
	(
	param0, 
	param1
	);
	ld.param.b32 	%r292, [retval0];
	} // callseq 94
	and.b32  	%r294, %r265, 255;
	st.local.u32 	[%rd30], %r294;
	{ // callseq 95, 0
	.param .b64 param0;
	st.param.b64 	[param0], %rd64;
	.param .b64 param1;
	st.param.b64 	[param1], %rd1;
	.param .b32 retval0;
	call.uni (retval0), 
	vprintf, 
	(
	param0, 
	param1
	);
	ld.param.b32 	%r295, [retval0];
	} // callseq 95
	{ // callseq 96, 0
	.param .b64 param0;
	st.param.b64 	[param0], %rd68;
	.param .b64 param1;
	st.param.b64 	[param1], 0;
	.param .b32 retval0;
	call.uni (retval0), 
	vprintf, 
	(
	param0, 
	param1
	);
	ld.param.b32 	%r297, [retval0];
	} // callseq 96
	mov.u64 	%rd99, $str$16;
	cvta.global.u64 	%rd100, %rd99;
	{ // callseq 97, 0
	.param .b64 param0;
	st.param.b64 	[param0], %rd100;
	.param .b64 param1;
	st.param.b64 	[param1], 0;
	.param .b32 retval0;
	call.uni (retval0), 
	vprintf, 
	(
	param0, 
	param1
	);
	ld.param.b32 	%r299, [retval0];
	} // callseq 97
	cvt.rpi.s64.f64 	%rd101, %fd1;
	cvt.u32.u64 	%r301, %rd101;
	shr.u32 	%r302, %r301, 8;
	shr.u32 	%r303, %r301, 16;
	shr.u32 	%r304, %r301, 24;
	{ .reg .b32 tmp; mov.b64 {tmp, %r305}, %rd101; }
	shr.u64 	%rd102, %rd101, 40;
	cvt.u32.u64 	%r306, %rd102;
	shr.u64 	%rd103, %rd101, 48;
	cvt.u32.u64 	%r307, %rd103;
	shr.u64 	%rd104, %rd101, 56;
	cvt.u32.u64 	%r308, %rd104;
	{ // callseq 98, 0
	.param .b64 param0;
	st.param.b64 	[param0], %rd58;
	.param .b64 param1;
	st.param.b64 	[param1], 0;
	.param .b32 retval0;
	call.uni (retval0), 
	vprintf, 
	(
	param0, 
	param1
	);
	ld.param.b32 	%r309, [retval0];
	} // callseq 98
	st.local.u32 	[%rd28], %r308;
	{ // callseq 99, 0
	.param .b64 param0;
	st.param.b64 	[param0], %rd64;
	.param .b64 param1;
	st.param.b64 	[param1], %rd1;
	.param .b32 retval0;
	call.uni (retval0), 
	vprintf, 
	(
	param0, 
	param1
	);
	ld.param.b32 	%r311, [retval0];
	} // callseq 99
	and.b32  	%r313, %r307, 255;
	st.local.u32 	[%rd28], %r313;
	{ // callseq 100, 0
	.param .b64 param0;
	st.param.b64 	[param0], %rd64;
	.param .b64 param1;
	st.param.b64 	[param1], %rd1;
	.param .b32 retval0;
	call.uni (retval0), 
	vprintf, 
	(
	param0, 
	param1
	);
	ld.param.b32 	%r314, [retval0];
	} // callseq 100
	and.b32  	%r316, %r306, 255;
	st.local.u32 	[%rd28], %r316;
	{ // callseq 101, 0
	.param .b64 param0;
	st.param.b64 	[param0], %rd64;
	.param .b64 param1;
	st.param.b64 	[param1], %rd1;
	.param .b32 retval0;
	call.uni (retval0), 
	vprintf, 
	(
	param0, 
	param1
	);
	ld.param.b32 	%r317, [retval0];
	} // callseq 101
	and.b32  	%r319, %r305, 255;
	st.local.u32 	[%rd28], %r319;
	{ // callseq 102, 0
	.param .b64 param0;
	st.param.b64 	[param0], %rd64;
	.param .b64 param1;
	st.param.b64 	[param1], %rd1;
	.param .b32 retval0;
	call.uni (retval0), 
	vprintf, 
	(
	param0, 
	param1
	);
	ld.param.b32 	%r320, [retval0];
	} // callseq 102
	st.local.u32 	[%rd28], %r304;
	{ // callseq 103, 0
	.param .b64 param0;
	st.param.b64 	[param0], %rd64;
	.param .b64 param1;
	st.param.b64 	[param1], %rd1;
	.param .b32 retval0;
	call.uni (retval0), 
	vprintf, 
	(
	param0, 
	param1
	);
	ld.param.b32 	%r322, [retval0];
	} // callseq 103
	and.b32  	%r324, %r303, 255;
	st.local.u32 	[%rd28], %r324;
	{ // callseq 104, 0
	.param .b64 param0;
	st.param.b64 	[param0], %rd64;
	.param .b64 param1;
	st.param.b64 	[param1], %rd1;
	.param .b32 retval0;
	call.uni (retval0), 
	vprintf, 
	(
	param0, 
	param1
	);
	ld.param.b32 	%r325, [retval0];
	} // callseq 104
	and.b32  	%r327, %r302, 255;
	st.local.u32 	[%rd28], %r327;
	{ // callseq 105, 0
	.param .b64 param0;
	st.param.b64 	[param0], %rd64;
	.param .b64 param1;
	st.param.b64 	[param1], %rd1;
	.param .b32 retval0;
	call.uni (retval0), 
	vprintf, 
	(
	param0, 
	param1
	);
	ld.param.b32 	%r328, [retval0];
	} // callseq 105
	and.b32  	%r330, %r301, 255;
	st.local.u32 	[%rd28], %r330;
	{ // callseq 106, 0
	.param .b64 param0;
	st.param.b64 	[param0], %rd64;
	.param .b64 param1;
	st.param.b64 	[param1], %rd1;
	.param .b32 retval0;
	call.uni (retval0), 
	vprintf, 
	(
	param0, 
	param1
	);
	ld.param.b32 	%r331, [retval0];
	} // callseq 106
	{ // callseq 107, 0
	.param .b64 param0;
	st.param.b64 	[param0], %rd68;
	.param .b64 param1;
	st.param.b64 	[param1], 0;
	.param .b32 retval0;
	call.uni (retval0), 
	vprintf, 
	(
	param0, 
	param1
	);
	ld.param.b32 	%r333, [retval0];
	} // callseq 107
	mov.u64 	%rd105, $str$17;
	cvta.global.u64 	%rd106, %rd105;
	{ // callseq 108, 0
	.param .b64 param0;
	st.param.b64 	[param0], %rd106;
	.param .b64 param1;
	st.param.b64 	[param1], 0;
	.param .b32 retval0;
	call.uni (retval0), 
	vprintf, 
	(
	param0, 
	param1
	);
	ld.param.b32 	%r335, [retval0];
	} // callseq 108
	cvt.rzi.s64.f64 	%rd107, %fd1;
	cvt.u32.u64 	%r337, %rd107;
	shr.u32 	%r338, %r337, 8;
	shr.u32 	%r339, %r337, 16;
	shr.u32 	%r340, %r337, 24;
	{ .reg .b32 tmp; mov.b64 {tmp, %r341}, %rd107; }
	shr.u64 	%rd108, %rd107, 40;
	cvt.u32.u64 	%r342, %rd108;
	shr.u64 	%rd109, %rd107, 48;
	cvt.u32.u64 	%r343, %rd109;
	shr.u64 	%rd110, %rd107, 56;
	cvt.u32.u64 	%r344, %rd110;
	{ // callseq 109, 0
	.param .b64 param0;
	st.param.b64 	[param0], %rd58;
	.param .b64 param1;
	st.param.b64 	[param1], 0;
	.param .b32 retval0;
	call.uni (retval0), 
	vprintf, 
	(
	param0, 
	param1
	);
	ld.param.b32 	%r345, [retval0];
	} // callseq 109
	st.local.u32 	[%rd26], %r344;
	{ // callseq 110, 0
	.param .b64 param0;
	st.param.b64 	[param0], %rd64;
	.param .b64 param1;
	st.param.b64 	[param1], %rd1;
	.param .b32 retval0;
	call.uni (retval0), 
	vprintf, 
	(
	param0, 
	param1
	);
	ld.param.b32 	%r347, [retval0];
	} // callseq 110
	and.b32  	%r349, %r343, 255;
	st.local.u32 	[%rd26], %r349;
	{ // callseq 111, 0
	.param .b64 param0;
	st.param.b64 	[param0], %rd64;
	.param .b64 param1;
	st.param.b64 	[param1], %rd1;
	.param .b32 retval0;
	call.uni (retval0), 
	vprintf, 
	(
	param0, 
	param1
	);
	ld.param.b32 	%r350, [retval0];
	} // callseq 111
	and.b32  	%r352, %r342, 255;
	st.local.u32 	[%rd26], %r352;
	{ // callseq 112, 0
	.param .b64 param0;
	st.param.b64 	[param0], %rd64;
	.param .b64 param1;
	st.param.b64 	[param1], %rd1;
	.param .b32 retval0;
	call.uni (retval0), 
	vprintf, 
	(
	param0, 
	param1
	);
	ld.param.b32 	%r353, [retval0];
	} // callseq 112
	and.b32  	%r355, %r341, 255;
	st.local.u32 	[%rd26], %r355;
	{ // callseq 113, 0
	.param .b64 param0;
	st.param.b64 	[param0], %rd64;
	.param .b64 param1;
	st.param.b64 	[param1], %rd1;
	.param .b32 retval0;
	call.uni (retval0), 
	vprintf, 
	(
	param0, 
	param1
	);
	ld.param.b32 	%r356, [retval0];
	} // callseq 113
	st.local.u32 	[%rd26], %r340;
	{ // callseq 114, 0
	.param .b64 param0;
	st.param.b64 	[param0], %rd64;
	.param .b64 param1;
	st.param.b64 	[param1], %rd1;
	.param .b32 retval0;
	call.uni (retval0), 
	vprintf, 
	(
	param0, 
	param1
	);
	ld.param.b32 	%r358, [retval0];
	} // callseq 114
	and.b32  	%r360, %r339, 255;
	st.local.u32 	[%rd26], %r360;
	{ // callseq 115, 0
	.param .b64 param0;
	st.param.b64 	[param0], %rd64;
	.param .b64 param1;
	st.param.b64 	[param1], %rd1;
	.param .b32 retval0;
	call.uni (retval0), 
	vprintf, 
	(
	param0, 
	param1
	);
	ld.param.b32 	%r361, [retval0];
	} // callseq 115
	and.b32  	%r363, %r338, 255;
	st.local.u32 	[%rd26], %r363;
	{ // callseq 116, 0
	.param .b64 param0;
	st.param.b64 	[param0], %rd64;
	.param .b64 param1;
	st.param.b64 	[param1], %rd1;
	.param .b32 retval0;
	call.uni (retval0), 
	vprintf, 
	(
	param0, 
	param1
	);
	ld.param.b32 	%r364, [retval0];
	} // callseq 116
	and.b32  	%r366, %r337, 255;
	st.local.u32 	[%rd26], %r366;
	{ // callseq 117, 0
	.param .b64 param0;
	st.param.b64 	[param0], %rd64;
	.param .b64 param1;
	st.param.b64 	[param1], %rd1;
	.param .b32 retval0;
	call.uni (retval0), 
	vprintf, 
	(
	param0, 
	param1
	);
	ld.param.b32 	%r367, [retval0];
	} // callseq 117
	{ // callseq 118, 0
	.param .b64 param0;
	st.param.b64 	[param0], %rd68;
	.param .b64 param1;
	st.param.b64 	[param1], 0;
	.param .b32 retval0;
	call.uni (retval0), 
	vprintf, 
	(
	param0, 
	param1
	);
	ld.param.b32 	%r369, [retval0];
	} // callseq 118
	mov.u64 	%rd111, $str$18;
	cvta.global.u64 	%rd112, %rd111;
	{ // callseq 119, 0
	.param .b64 param0;
	st.param.b64 	[param0], %rd112;
	.param .b64 param1;
	st.param.b64 	[param1], 0;
	.param .b32 retval0;
	call.uni (retval0), 
	vprintf, 
	(
	param0, 
	param1
	);
	ld.param.b32 	%r371, [retval0];
	} // callseq 119
	{
	.reg .b32 %temp; 
	mov.b64 	{%r373, %temp}, %fd1;
	}
	shr.u32 	%r374, %r373, 8;
	shr.u32 	%r375, %r373, 16;
	shr.u32 	%r376, %r373, 24;
	{ // callseq 120, 0
	.param .b64 param0;
	st.param.b64 	[param0], %rd58;
	.param .b64 param1;
	st.param.b64 	[param1], 0;
	.param .b32 retval0;
	call.uni (retval0), 
	vprintf, 
	(
	param0, 
	param1
	);
	ld.param.b32 	%r377, [retval0];
	} // callseq 120
	{ // callseq 121, 0
	.param .b64 param0;
	st.param.b64 	[param0], %rd64;
	.param .b64 param1;
	st.param.b64 	[param1], %rd1;
	.param .b32 retval0;
	call.uni (retval0), 
	vprintf, 
	(
	param0, 
	param1
	);
	ld.param.b32 	%r379, [retval0];
	} // callseq 121
	{ // callseq 122, 0
	.param .b64 param0;
	st.param.b64 	[param0], %rd64;
	.param .b64 param1;
	st.param.b64 	[param1], %rd1;
	.param .b32 retval0;
	call.uni (retval0), 
	vprintf, 
	(
	param0, 
	param1
	);
	ld.param.b32 	%r381, [retval0];
	} // callseq 122
	{ // callseq 123, 0
	.param .b64 param0;
	st.param.b64 	[param0], %rd64;
	.param .b64 param1;
	st.param.b64 	[param1], %rd1;
	.param .b32 retval0;
	call.uni (retval0), 
	vprintf, 
	(
	param0, 
	param1
	);
	ld.param.b32 	%r383, [retval0];
	} // callseq 123
	{ // callseq 124, 0
	.param .b64 param0;
	st.param.b64 	[param0], %rd64;
	.param .b64 param1;
	st.param.b64 	[param1], %rd1;
	.param .b32 retval0;
	call.uni (retval0), 
	vprintf, 
	(
	param0, 
	param1
	);
	ld.param.b32 	%r385, [retval0];
	} // callseq 124
	st.local.u32 	[%rd24], %r376;
	{ // callseq 125, 0
	.param .b64 param0;
	st.param.b64 	[param0], %rd64;
	.param .b64 param1;
	st.param.b64 	[param1], %rd1;
	.param .b32 retval0;
	call.uni (retval0), 
	vprintf, 
	(
	param0, 
	param1
	);
	ld.param.b32 	%r387, [retval0];
	} // callseq 125
	and.b32  	%r389, %r375, 255;
	st.local.u32 	[%rd24], %r389;
	{ // callseq 126, 0
	.param .b64 param0;
	st.param.b64 	[param0], %rd64;
	.param .b64 param1;
	st.param.b64 	[param1], %rd1;
	.param .b32 retval0;
	call.uni (retval0), 
	vprintf, 
	(
	param0, 
	param1
	);
	ld.param.b32 	%r390, [retval0];
	} // callseq 126
	and.b32  	%r392, %r374, 255;
	st.local.u32 	[%rd24], %r392;
	{ // callseq 127, 0
	.param .b64 param0;
	st.param.b64 	[param0], %rd64;
	.param .b64 param1;
	st.param.b64 	[param1], %rd1;
	.param .b32 retval0;
	call.uni (retval0), 
	vprintf, 
	(
	param0, 
	param1
	);
	ld.param.b32 	%r393, [retval0];
	} // callseq 127
	and.b32  	%r395, %r373, 255;
	st.local.u32 	[%rd24], %r395;
	{ // callseq 128, 0
	.param .b64 param0;
	st.param.b64 	[param0], %rd64;
	.param .b64 param1;
	st.param.b64 	[param1], %rd1;
	.param .b32 retval0;
	call.uni (retval0), 
	vprintf, 
	(
	param0, 
	param1
	);
	ld.param.b32 	%r396, [retval0];
	} // callseq 128
	{ // callseq 129, 0
	.param .b64 param0;
	st.param.b64 	[param0], %rd68;
	.param .b64 param1;
	st.param.b64 	[param1], 0;
	.param .b32 retval0;
	call.uni (retval0), 
	vprintf, 
	(
	param0, 
	param1
	);
	ld.param.b32 	%r398, [retval0];
	} // callseq 129
	{ // callseq 130, 0
	.param .b64 param0;
	st.param.b64 	[param0], %rd88;
	.param .b64 param1;
	st.param.b64 	[param1], 0;
	.param .b32 retval0;
	call.uni (retval0), 
	vprintf, 
	(
	param0, 
	param1
	);
	ld.param.b32 	%r400, [retval0];
	} // callseq 130
	{ // callseq 131, 0
	.param .b64 param0;
	st.param.b64 	[param0], %rd58;
	.param .b64 param1;
	st.param.b64 	[param1], 0;
	.param .b32 retval0;
	call.uni (retval0), 
	vprintf, 
	(
	param0, 
	param1
	);
	ld.param.b32 	%r402, [retval0];
	} // callseq 131
	st.local.u32 	[%rd22], %r236;
	{ // callseq 132, 0
	.param .b64 param0;
	st.param.b64 	[param0], %rd64;
	.param .b64 param1;
	st.param.b64 	[param1], %rd1;
	.param .b32 retval0;
	call.uni (retval0), 
	vprintf, 
	(
	param0, 
	param1
	);
	ld.param.b32 	%r404, [retval0];
	} // callseq 132
	st.local.u32 	[%rd22], %r241;
	{ // callseq 133, 0
	.param .b64 param0;
	st.param.b64 	[param0], %rd64;
	.param .b64 param1;
	st.param.b64 	[param1], %rd1;
	.param .b32 retval0;
	call.uni (retval0), 
	vprintf, 
	(
	param0, 
	param1
	);
	ld.param.b32 	%r406, [retval0];
	} // callseq 133
	st.local.u32 	[%rd22], %r244;
	{ // callseq 134, 0
	.param .b64 param0;
	st.param.b64 	[param0], %rd64;
	.param .b64 param1;
	st.param.b64 	[param1], %rd1;
	.param .b32 retval0;
	call.uni (retval0), 
	vprintf, 
	(
	param0, 
	param1
	);
	ld.param.b32 	%r408, [retval0];
	} // callseq 134
	st.local.u32 	[%rd22], %r247;
	{ // callseq 135, 0
	.param .b64 param0;
	st.param.b64 	[param0], %rd64;
	.param .b64 param1;
	st.param.b64 	[param1], %rd1;
	.param .b32 retval0;
	call.uni (retval0), 
	vprintf, 
	(
	param0, 
	param1
	);
	ld.param.b32 	%r410, [retval0];
	} // callseq 135
	st.local.u32 	[%rd22], %r232;
	{ // callseq 136, 0
	.param .b64 param0;
	st.param.b64 	[param0], %rd64;
	.param .b64 param1;
	st.param.b64 	[param1], %rd1;
	.param .b32 retval0;
	call.uni (retval0), 
	vprintf, 
	(
	param0, 
	param1
	);
	ld.param.b32 	%r412, [retval0];
	} // callseq 136
	st.local.u32 	[%rd22], %r252;
	{ // callseq 137, 0
	.param .b64 param0;
	st.param.b64 	[param0], %rd64;
	.param .b64 param1;
	st.param.b64 	[param1], %rd1;
	.param .b32 retval0;
	call.uni (retval0), 
	vprintf, 
	(
	param0, 
	param1
	);
	ld.param.b32 	%r414, [retval0];
	} // callseq 137
	st.local.u32 	[%rd22], %r255;
	{ // callseq 138, 0
	.param .b64 param0;
	st.param.b64 	[param0], %rd64;
	.param .b64 param1;
	st.param.b64 	[param1], %rd1;
	.param .b32 retval0;
	call.uni (retval0), 
	vprintf, 
	(
	param0, 
	param1
	);
	ld.param.b32 	%r416, [retval0];
	} // callseq 138
	st.local.u32 	[%rd22], %r258;
	{ // callseq 139, 0
	.param .b64 param0;
	st.param.b64 	[param0], %rd64;
	.param .b64 param1;
	st.param.b64 	[param1], %rd1;
	.param .b32 retval0;
	call.uni (retval0), 
	vprintf, 
	(
	param0, 
	param1
	);
	ld.param.b32 	%r418, [retval0];
	} // callseq 139
	{ // callseq 140, 0
	.param .b64 param0;
	st.param.b64 	[param0], %rd68;
	.param .b64 param1;
	st.param.b64 	[param1], 0;
	.param .b32 retval0;
	call.uni (retval0), 
	vprintf, 
	(
	param0, 
	param1
	);
	ld.param.b32 	%r420, [retval0];
	} // callseq 140
	{ // callseq 141, 0
	.param .b64 param0;
	st.param.b64 	[param0], %rd94;
	.param .b64 param1;
	st.param.b64 	[param1], 0;
	.param .b32 retval0;
	call.uni (retval0), 
	vprintf, 
	(
	param0, 
	param1
	);
	ld.param.b32 	%r422, [retval0];
	} // callseq 141
	{ // callseq 142, 0
	.param .b64 param0;
	st.param.b64 	[param0], %rd58;
	.param .b64 param1;
	st.param.b64 	[param1], 0;
	.param .b32 retval0;
	call.uni (retval0), 
	vprintf, 
	(
	param0, 
	param1
	);
	ld.param.b32 	%r424, [retval0];
	} // callseq 142
	st.local.u32 	[%rd20], %r272;
	{ // callseq 143, 0
	.param .b64 param0;
	st.param.b64 	[param0], %rd64;
	.param .b64 param1;
	st.param.b64 	[param1], %rd1;
	.param .b32 retval0;
	call.uni (retval0), 
	vprintf, 
	(
	param0, 
	param1
	);
	ld.param.b32 	%r426, [retval0];
	} // callseq 143
	st.local.u32 	[%rd20], %r277;
	{ // callseq 144, 0
	.param .b64 param0;
	st.param.b64 	[param0], %rd64;
	.param .b64 param1;
	st.param.b64 	[param1], %rd1;
	.param .b32 retval0;
	call.uni (retval0), 
	vprintf, 
	(
	param0, 
	param1
	);
	ld.param.b32 	%r428, [retval0];
	} // callseq 144
	st.local.u32 	[%rd20], %r280;
	{ // callseq 145, 0
	.param .b64 param0;
	st.param.b64 	[param0], %rd64;
	.param .b64 param1;
	st.param.b64 	[param1], %rd1;
	.param .b32 retval0;
	call.uni (retval0), 
	vprintf, 
	(
	param0, 
	param1
	);
	ld.param.b32 	%r430, [retval0];
	} // callseq 145
	st.local.u32 	[%rd20], %r283;
	{ // callseq 146, 0
	.param .b64 param0;
	st.param.b64 	[param0], %rd64;
	.param .b64 param1;
	st.param.b64 	[param1], %rd1;
	.param .b32 retval0;
	call.uni (retval0), 
	vprintf, 
	(
	param0, 
	param1
	);
	ld.param.b32 	%r432, [retval0];
	} // callseq 146
	st.local.u32 	[%rd20], %r268;
	{ // callseq 147, 0
	.param .b64 param0;
	st.param.b64 	[param0], %rd64;
	.param .b64 param1;
	st.param.b64 	[param1], %rd1;
	.param .b32 retval0;
	call.uni (retval0), 
	vprintf, 
	(
	param0, 
	param1
	);
	ld.param.b32 	%r434, [retval0];
	} // callseq 147
	st.local.u32 	[%rd20], %r288;
	{ // callseq 148, 0
	.param .b64 param0;
	st.param.b64 	[param0], %rd64;
	.param .b64 param1;
	st.param.b64 	[param1], %rd1;
	.param .b32 retval0;
	call.uni (retval0), 
	vprintf, 
	(
	param0, 
	param1
	);
	ld.param.b32 	%r436, [retval0];
	} // callseq 148
	st.local.u32 	[%rd20], %r291;
	{ // callseq 149, 0
	.param .b64 param0;
	st.param.b64 	[param0], %rd64;
	.param .b64 param1;
	st.param.b64 	[param1], %rd1;
	.param .b32 retval0;
	call.uni (retval0), 
	vprintf, 
	(
	param0, 
	param1
	);
	ld.param.b32 	%r438, [retval0];
	} // callseq 149
	st.local.u32 	[%rd20], %r294;
	{ // callseq 150, 0
	.param .b64 param0;
	st.param.b64 	[param0], %rd64;
	.param .b64 param1;
	st.param.b64 	[param1], %rd1;
	.param .b32 retval0;
	call.uni (retval0), 
	vprintf, 
	(
	param0, 
	param1
	);
	ld.param.b32 	%r440, [retval0];
	} // callseq 150
	{ // callseq 151, 0
	.param .b64 param0;
	st.param.b64 	[param0], %rd68;
	.param .b64 param1;
	st.param.b64 	[param1], 0;
	.param .b32 retval0;
	call.uni (retval0), 
	vprintf, 
	(
	param0, 
	param1
	);
	ld.param.b32 	%r442, [retval0];
	} // callseq 151
	{ // callseq 152, 0
	.param .b64 param0;
	st.param.b64 	[param0], %rd100;
	.param .b64 param1;
	st.param.b64 	[param1], 0;
	.param .b32 retval0;
	call.uni (retval0), 
	vprintf, 
	(
	param0, 
	param1
	);
	ld.param.b32 	%r444, [retval0];
	} // callseq 152
	{ // callseq 153, 0
	.param .b64 param0;
	st.param.b64 	[param0], %rd58;
	.param .b64 param1;
	st.param.b64 	[param1], 0;
	.param .b32 retval0;
	call.uni (retval0), 
	vprintf, 
	(
	param0, 
	param1
	);
	ld.param.b32 	%r446, [retval0];
	} // callseq 153
	st.local.u32 	[%rd18], %r308;
	{ // callseq 154, 0
	.param .b64 param0;
	st.param.b64 	[param0], %rd64;
	.param .b64 param1;
	st.param.b64 	[param1], %rd1;
	.param .b32 retval0;
	call.uni (retval0), 
	vprintf, 
	(
	param0, 
	param1
	);
	ld.param.b32 	%r448, [retval0];
	} // callseq 154
	st.local.u32 	[%rd18], %r313;
	{ // callseq 155, 0
	.param .b64 param0;
	st.param.b64 	[param0], %rd64;
	.param .b64 param1;
	st.param.b64 	[param1], %rd1;
	.param .b32 retval0;
	call.uni (retval0), 
	vprintf, 
	(
	param0, 
	param1
	);
	ld.param.b32 	%r450, [retval0];
	} // callseq 155
	st.local.u32 	[%rd18], %r316;
	{ // callseq 156, 0
	.param .b64 param0;
	st.param.b64 	[param0], %rd64;
	.param .b64 param1;
	st.param.b64 	[param1], %rd1;
	.param .b32 retval0;
	call.uni (retval0), 
	vprintf, 
	(
	param0, 
	param1
	);
	ld.param.b32 	%r452, [retval0];
	} // callseq 156
	st.local.u32 	[%rd18], %r319;
	{ // callseq 157, 0
	.param .b64 param0;
	st.param.b64 	[param0], %rd64;
	.param .b64 param1;
	st.param.b64 	[param1], %rd1;
	.param .b32 retval0;
	call.uni (retval0), 
	vprintf, 
	(
	param0, 
	param1
	);
	ld.param.b32 	%r454, [retval0];
	} // callseq 157
	st.local.u32 	[%rd18], %r304;
	{ // callseq 158, 0
	.param .b64 param0;
	st.param.b64 	[param0], %rd64;
	.param .b64 param1;
	st.param.b64 	[param1], %rd1;
	.param .b32 retval0;
	call.uni (retval0), 
	vprintf, 
	(
	param0, 
	param1
	);
	ld.param.b32 	%r456, [retval0];
	} // callseq 158
	st.local.u32 	[%rd18], %r324;
	{ // callseq 159, 0
	.param .b64 param0;
	st.param.b64 	[param0], %rd64;
	.param .b64 param1;
	st.param.b64 	[param1], %rd1;
	.param .b32 retval0;
	call.uni (retval0), 
	vprintf, 
	(
	param0, 
	param1
	);
	ld.param.b32 	%r458, [retval0];
	} // callseq 159
	st.local.u32 	[%rd18], %r327;
	{ // callseq 160, 0
	.param .b64 param0;
	st.param.b64 	[param0], %rd64;
	.param .b64 param1;
	st.param.b64 	[param1], %rd1;
	.param .b32 retval0;
	call.uni (retval0), 
	vprintf, 
	(
	param0, 
	param1
	);
	ld.param.b32 	%r460, [retval0];
	} // callseq 160
	st.local.u32 	[%rd18], %r330;
	{ // callseq 161, 0
	.param .b64 param0;
	st.param.b64 	[param0], %rd64;
	.param .b64 param1;
	st.param.b64 	[param1], %rd1;
	.param .b32 retval0;
	call.uni (retval0), 
	vprintf, 
	(
	param0, 
	param1
	);
	ld.param.b32 	%r462, [retval0];
	} // callseq 161
	{ // callseq 162, 0
	.param .b64 param0;
	st.param.b64 	[param0], %rd68;
	.param .b64 param1;
	st.param.b64 	[param1], 0;
	.param .b32 retval0;
	call.uni (retval0), 
	vprintf, 
	(
	param0, 
	param1
	);
	ld.param.b32 	%r464, [retval0];
	} // callseq 162
	{ // callseq 163, 0
	.param .b64 param0;
	st.param.b64 	[param0], %rd106;
	.param .b64 param1;
	st.param.b64 	[param1], 0;
	.param .b32 retval0;
	call.uni (retval0), 
	vprintf, 
	(
	param0, 
	param1
	);
	ld.param.b32 	%r466, [retval0];
	} // callseq 163
	{ // callseq 164, 0
	.param .b64 param0;
	st.param.b64 	[param0], %rd58;
	.param .b64 param1;
	st.param.b64 	[param1], 0;
	.param .b32 retval0;
	call.uni (retval0), 
	vprintf, 
	(
	param0, 
	param1
	);
	ld.param.b32 	%r468, [retval0];
	} // callseq 164
	st.local.u32 	[%rd16], %r344;
	{ // callseq 165, 0
	.param .b64 param0;
	st.param.b64 	[param0], %rd64;
	.param .b64 param1;
	st.param.b64 	[param1], %rd1;
	.param .b32 retval0;
	call.uni (retval0), 
	vprintf, 
	(
	param0, 
	param1
	);
	ld.param.b32 	%r470, [retval0];
	} // callseq 165
	st.local.u32 	[%rd16], %r349;
	{ // callseq 166, 0
	.param .b64 param0;
	st.param.b64 	[param0], %rd64;
	.param .b64 param1;
	st.param.b64 	[param1], %rd1;
	.param .b32 retval0;
	call.uni (retval0), 
	vprintf, 
	(
	param0, 
	param1
	);
	ld.param.b32 	%r472, [retval0];
	} // callseq 166
	st.local.u32 	[%rd16], %r352;
	{ // callseq 167, 0
	.param .b64 param0;
	st.param.b64 	[param0], %rd64;
	.param .b64 param1;
	st.param.b64 	[param1], %rd1;
	.param .b32 retval0;
	call.uni (retval0), 
	vprintf, 
	(
	param0, 
	param1
	);
	ld.param.b32 	%r474, [retval0];
	} // callseq 167
	st.local.u32 	[%rd16], %r355;
	{ // callseq 168, 0
	.param .b64 param0;
	st.param.b64 	[param0], %rd64;
	.param .b64 param1;
	st.param.b64 	[param1], %rd1;
	.param .b32 retval0;
	call.uni (retval0), 
	vprintf, 
	(
	param0, 
	param1
	);
	ld.param.b32 	%r476, [retval0];
	} // callseq 168
	st.local.u32 	[%rd16], %r340;
	{ // callseq 169, 0
	.param .b64 param0;
	st.param.b64 	[param0], %rd64;
	.param .b64 param1;
	st.param.b64 	[param1], %rd1;
	.param .b32 retval0;
	call.uni (retval0), 
	vprintf, 
	(
	param0, 
	param1
	);
	ld.param.b32 	%r478, [retval0];
	} // callseq 169
	st.local.u32 	[%rd16], %r360;
	{ // callseq 170, 0
	.param .b64 param0;
	st.param.b64 	[param0], %rd64;
	.param .b64 param1;
	st.param.b64 	[param1], %rd1;
	.param .b32 retval0;
	call.uni (retval0), 
	vprintf, 
	(
	param0, 
	param1
	);
	ld.param.b32 	%r480, [retval0];
	} // callseq 170
	st.local.u32 	[%rd16], %r363;
	{ // callseq 171, 0
	.param .b64 param0;
	st.param.b64 	[param0], %rd64;
	.param .b64 param1;
	st.param.b64 	[param1], %rd1;
	.param .b32 retval0;
	call.uni (retval0), 
	vprintf, 
	(
	param0, 
	param1
	);
	ld.param.b32 	%r482, [retval0];
	} // callseq 171
	st.local.u32 	[%rd16], %r366;
	{ // callseq 172, 0
	.param .b64 param0;
	st.param.b64 	[param0], %rd64;
	.param .b64 param1;
	st.param.b64 	[param1], %rd1;
	.param .b32 retval0;
	call.uni (retval0), 
	vprintf, 
	(
	param0, 
	param1
	);
	ld.param.b32 	%r484, [retval0];
	} // callseq 172
	{ // callseq 173, 0
	.param .b64 param0;
	st.param.b64 	[param0], %rd68;
	.param .b64 param1;
	st.param.b64 	[param1], 0;
	.param .b32 retval0;
	call.uni (retval0), 
	vprintf, 
	(
	param0, 
	param1
	);
	ld.param.b32 	%r486, [retval0];
	} // callseq 173
	mov.u64 	%rd113, $str$19;
	cvta.global.u64 	%rd114, %rd113;
	{ // callseq 174, 0
	.param .b64 param0;
	st.param.b64 	[param0], %rd114;
	.param .b64 param1;
	st.param.b64 	[param1], 0;
	.param .b32 retval0;
	call.uni (retval0), 
	vprintf, 
	(
	param0, 
	param1
	);
	ld.param.b32 	%r488, [retval0];
	} // callseq 174
	cvt.rmi.u32.f64 	%r490, %fd1;
	shr.u32 	%r491, %r490, 8;
	shr.u32 	%r492, %r490, 16;
	shr.u32 	%r493, %r490, 24;
	{ // callseq 175, 0
	.param .b64 param0;
	st.param.b64 	[param0], %rd58;
	.param .b64 param1;
	st.param.b64 	[param1], 0;
	.param .b32 retval0;
	call.uni (retval0), 
	vprintf, 
	(
	param0, 
	param1
	);
	ld.param.b32 	%r494, [retval0];
	} // callseq 175
	st.local.u32 	[%rd14], %r493;
	{ // callseq 176, 0
	.param .b64 param0;
	st.param.b64 	[param0], %rd64;
	.param .b64 param1;
	st.param.b64 	[param1], %rd1;
	.param .b32 retval0;
	call.uni (retval0), 
	vprintf, 
	(
	param0, 
	param1
	);
	ld.param.b32 	%r496, [retval0];
	} // callseq 176
	and.b32  	%r498, %r492, 255;
	st.local.u32 	[%rd14], %r498;
	{ // callseq 177, 0
	.param .b64 param0;
	st.param.b64 	[param0], %rd64;
	.param .b64 param1;
	st.param.b64 	[param1], %rd1;
	.param .b32 retval0;
	call.uni (retval0), 
	vprintf, 
	(
	param0, 
	param1
	);
	ld.param.b32 	%r499, [retval0];
	} // callseq 177
	and.b32  	%r501, %r491, 255;
	st.local.u32 	[%rd14], %r501;
	{ // callseq 178, 0
	.param .b64 param0;
	st.param.b64 	[param0], %rd64;
	.param .b64 param1;
	st.param.b64 	[param1], %rd1;
	.param .b32 retval0;
	call.uni (retval0), 
	vprintf, 
	(
	param0, 
	param1
	);
	ld.param.b32 	%r502, [retval0];
	} // callseq 178
	and.b32  	%r504, %r490, 255;
	st.local.u32 	[%rd14], %r504;
	{ // callseq 179, 0
	.param .b64 param0;
	st.param.b64 	[param0], %rd64;
	.param .b64 param1;
	st.param.b64 	[param1], %rd1;
	.param .b32 retval0;
	call.uni (retval0), 
	vprintf, 
	(
	param0, 
	param1
	);
	ld.param.b32 	%r505, [retval0];
	} // callseq 179
	{ // callseq 180, 0
	.param .b64 param0;
	st.param.b64 	[param0], %rd68;
	.param .b64 param1;
	st.param.b64 	[param1], 0;
	.param .b32 retval0;
	call.uni (retval0), 
	vprintf, 
	(
	param0, 
	param1
	);
	ld.param.b32 	%r507, [retval0];
	} // callseq 180
	mov.u64 	%rd115, $str$20;
	cvta.global.u64 	%rd116, %rd115;
	{ // callseq 181, 0
	.param .b64 param0;
	st.param.b64 	[param0], %rd116;
	.param .b64 param1;
	st.param.b64 	[param1], 0;
	.param .b32 retval0;
	call.uni (retval0), 
	vprintf, 
	(
	param0, 
	param1
	);
	ld.param.b32 	%r509, [retval0];
	} // callseq 181
	cvt.rni.u32.f64 	%r511, %fd1;
	shr.u32 	%r512, %r511, 8;
	shr.u32 	%r513, %r511, 16;
	shr.u32 	%r514, %r511, 24;
	{ // callseq 182, 0
	.param .b64 param0;
	st.param.b64 	[param0], %rd58;
	.param .b64 param1;
	st.param.b64 	[param1], 0;
	.param .b32 retval0;
	call.uni (retval0), 
	vprintf, 
	(
	param0, 
	param1
	);
	ld.param.b32 	%r515, [retval0];
	} // callseq 182
	st.local.u32 	[%rd12], %r514;
	{ // callseq 183, 0
	.param .b64 param0;
	st.param.b64 	[param0], %rd64;
	.param .b64 param1;
	st.param.b64 	[param1], %rd1;
	.param .b32 retval0;
	call.uni (retval0), 
	vprintf, 
	(
	param0, 
	param1
	);
	ld.param.b32 	%r517, [retval0];
	} // callseq 183
	and.b32  	%r519, %r513, 255;
	st.local.u32 	[%rd12], %r519;
	{ // callseq 184, 0
	.param .b64 param0;
	st.param.b64 	[param0], %rd64;
	.param .b64 param1;
	st.param.b64 	[param1], %rd1;
	.param .b32 retval0;
	call.uni (retval0), 
	vprintf, 
	(
	param0, 
	param1
	);
	ld.param.b32 	%r520, [retval0];
	} // callseq 184
	and.b32  	%r522, %r512, 255;
	st.local.u32 	[%rd12], %r522;
	{ // callseq 185, 0
	.param .b64 param0;
	st.param.b64 	[param0], %rd64;
	.param .b64 param1;
	st.param.b64 	[param1], %rd1;
	.param .b32 retval0;
	call.uni (retval0), 
	vprintf, 
	(
	param0, 
	param1
	);
	ld.param.b32 	%r523, [retval0];
	} // callseq 185
	and.b32  	%r525, %r511, 255;
	st.local.u32 	[%rd12], %r525;
	{ // callseq 186, 0
	.param .b64 param0;
	st.param.b64 	[param0], %rd64;
	.param .b64 param1;
	st.param.b64 	[param1], %rd1;
	.param .b32 retval0;
	call.uni (retval0), 
	vprintf, 
	(
	param0, 
	param1
	);
	ld.param.b32 	%r526, [retval0];
	} // callseq 186
	{ // callseq 187, 0
	.param .b64 param0;
	st.param.b64 	[param0], %rd68;
	.param .b64 param1;
	st.param.b64 	[param1], 0;
	.param .b32 retval0;
	call.uni (retval0), 
	vprintf, 
	(
	param0, 
	param1
	);
	ld.param.b32 	%r528, [retval0];
	} // callseq 187
	mov.u64 	%rd117, $str$21;
	cvta.global.u64 	%rd118, %rd117;
	{ // callseq 188, 0
	.param .b64 param0;
	st.param.b64 	[param0], %rd118;
	.param .b64 param1;
	st.param.b64 	[param1], 0;
	.param .b32 retval0;
	call.uni (retval0), 
	vprintf, 
	(
	param0, 
	param1
	);
	ld.param.b32 	%r530, [retval0];
	} // callseq 188
	cvt.rpi.u32.f64 	%r532, %fd1;
	shr.u32 	%r533, %r532, 8;
	shr.u32 	%r534, %r532, 16;
	shr.u32 	%r535, %r532, 24;
	{ // callseq 189, 0
	.param .b64 param0;
	st.param.b64 	[param0], %rd58;
	.param .b64 param1;
	st.param.b64 	[param1], 0;
	.param .b32 retval0;
	call.uni (retval0), 
	vprintf, 
	(
	param0, 
	param1
	);
	ld.param.b32 	%r536, [retval0];
	} // callseq 189
	st.local.u32 	[%rd10], %r535;
	{ // callseq 190, 0
	.param .b64 param0;
	st.param.b64 	[param0], %rd64;
	.param .b64 param1;
	st.param.b64 	[param1], %rd1;
	.param .b32 retval0;
	call.uni (retval0), 
	vprintf, 
	(
	param0, 
	param1
	);
	ld.param.b32 	%r538, [retval0];
	} // callseq 190
	and.b32  	%r540, %r534, 255;
	st.local.u32 	[%rd10], %r540;
	{ // callseq 191, 0
	.param .b64 param0;
	st.param.b64 	[param0], %rd64;
	.param .b64 param1;
	st.param.b64 	[param1], %rd1;
	.param .b32 retval0;
	call.uni (retval0), 
	vprintf, 
	(
	param0, 
	param1
	);
	ld.param.b32 	%r541, [retval0];
	} // callseq 191
	and.b32  	%r543, %r533, 255;
	st.local.u32 	[%rd10], %r543;
	{ // callseq 192, 0
	.param .b64 param0;
	st.param.b64 	[param0], %rd64;
	.param .b64 param1;
	st.param.b64 	[param1], %rd1;
	.param .b32 retval0;
	call.uni (retval0), 
	vprintf, 
	(
	param0, 
	param1
	);
	ld.param.b32 	%r544, [retval0];
	} // callseq 192
	and.b32  	%r546, %r532, 255;
	st.local.u32 	[%rd10], %r546;
	{ // callseq 193, 0
	.param .b64 param0;
	st.param.b64 	[param0], %rd64;
	.param .b64 param1;
	st.param.b64 	[param1], %rd1;
	.param .b32 retval0;
	call.uni (retval0), 
	vprintf, 
	(
	param0, 
	param1
	);
	ld.param.b32 	%r547, [retval0];
	} // callseq 193
	{ // callseq 194, 0
	.param .b64 param0;
	st.param.b64 	[param0], %rd68;
	.param .b64 param1;
	st.param.b64 	[param1], 0;
	.param .b32 retval0;
	call.uni (retval0), 
	vprintf, 
	(
	param0, 
	param1
	);
	ld.param.b32 	%r549, [retval0];
	} // callseq 194
	mov.u64 	%rd119, $str$22;
	cvta.global.u64 	%rd120, %rd119;
	{ // callseq 195, 0
	.param .b64 param0;
	st.param.b64 	[param0], %rd120;
	.param .b64 param1;
	st.param.b64 	[param1], 0;
	.param .b32 retval0;
	call.uni (retval0), 
	vprintf, 
	(
	param0, 
	param1
	);
	ld.param.b32 	%r551, [retval0];
	} // callseq 195
	cvt.rzi.u32.f64 	%r553, %fd1;
	shr.u32 	%r554, %r553, 8;
	shr.u32 	%r555, %r553, 16;
	shr.u32 	%r556, %r553, 24;
	{ // callseq 196, 0
	.param .b64 param0;
	st.param.b64 	[param0], %rd58;
	.param .b64 param1;
	st.param.b64 	[param1], 0;
	.param .b32 retval0;
	call.uni (retval0), 
	vprintf, 
	(
	param0, 
	param1
	);
	ld.param.b32 	%r557, [retval0];
	} // callseq 196
	st.local.u32 	[%rd8], %r556;
	{ // callseq 197, 0
	.param .b64 param0;
	st.param.b64 	[param0], %rd64;
	.param .b64 param1;
	st.param.b64 	[param1], %rd1;
	.param .b32 retval0;
	call.uni (retval0), 
	vprintf, 
	(
	param0, 
	param1
	);
	ld.param.b32 	%r559, [retval0];
	} // callseq 197
	and.b32  	%r561, %r555, 255;
	st.local.u32 	[%rd8], %r561;
	{ // callseq 198, 0
	.param .b64 param0;
	st.param.b64 	[param0], %rd64;
	.param .b64 param1;
	st.param.b64 	[param1], %rd1;
	.param .b32 retval0;
	call.uni (retval0), 
	vprintf, 
	(
	param0, 
	param1
	);
	ld.param.b32 	%r562, [retval0];
	} // callseq 198
	and.b32  	%r564, %r554, 255;
	st.local.u32 	[%rd8], %r564;
	{ // callseq 199, 0
	.param .b64 param0;
	st.param.b64 	[param0], %rd64;
	.param .b64 param1;
	st.param.b64 	[param1], %rd1;
	.param .b32 retval0;
	call.uni (retval0), 
	vprintf, 
	(
	param0, 
	param1
	);
	ld.param.b32 	%r565, [retval0];
	} // callseq 199
	and.b32  	%r567, %r553, 255;
	st.local.u32 	[%rd8], %r567;
	{ // callseq 200, 0
	.param .b64 param0;
	st.param.b64 	[param0], %rd64;
	.param .b64 param1;
	st.param.b64 	[param1], %rd1;
	.param .b32 retval0;
	call.uni (retval0), 
	vprintf, 
	(
	param0, 
	param1
	);
	ld.param.b32 	%r568, [retval0];
	} // callseq 200
	{ // callseq 201, 0
	.param .b64 param0;
	st.param.b64 	[param0], %rd68;
	.param .b64 param1;
	st.param.b64 	[param1], 0;
	.param .b32 retval0;
	call.uni (retval0), 
	vprintf, 
	(
	param0, 
	param1
	);
	ld.param.b32 	%r570, [retval0];
	} // callseq 201
	mov.u64 	%rd121, $str$23;
	cvta.global.u64 	%rd122, %rd121;
	{ // callseq 202, 0
	.param .b64 param0;
	st.param.b64 	[param0], %rd122;
	.param .b64 param1;
	st.param.b64 	[param1], 0;
	.param .b32 retval0;
	call.uni (retval0), 
	vprintf, 
	(
	param0, 
	param1
	);
	ld.param.b32 	%r572, [retval0];
	} // callseq 202
	cvt.rmi.u64.f64 	%rd123, %fd1;
	cvt.u32.u64 	%r574, %rd123;
	shr.u32 	%r575, %r574, 8;
	shr.u32 	%r576, %r574, 16;
	shr.u32 	%r577, %r574, 24;
	{ .reg .b32 tmp; mov.b64 {tmp, %r578}, %rd123; }
	shr.u64 	%rd124, %rd123, 40;
	cvt.u32.u64 	%r579, %rd124;
	shr.u64 	%rd125, %rd123, 48;
	cvt.u32.u64 	%r580, %rd125;
	shr.u64 	%rd126, %rd123, 56;
	{ // callseq 203, 0
	.param .b64 param0;
	st.param.b64 	[param0], %rd58;
	.param .b64 param1;
	st.param.b64 	[param1], 0;
	.param .b32 retval0;
	call.uni (retval0), 
	vprintf, 
	(
	param0, 
	param1
	);
	ld.param.b32 	%r581, [retval0];
	} // callseq 203
	st.local.u32 	[%rd6], %rd126;
	{ // callseq 204, 0
	.param .b64 param0;
	st.param.b64 	[param0], %rd64;
	.param .b64 param1;
	st.param.b64 	[param1], %rd1;
	.param .b32 retval0;
	call.uni (retval0), 
	vprintf, 
	(
	param0, 
	param1
	);
	ld.param.b32 	%r583, [retval0];
	} // callseq 204
	and.b32  	%r585, %r580, 255;
	st.local.u32 	[%rd6], %r585;
	{ // callseq 205, 0
	.param .b64 param0;
	st.param.b64 	[param0], %rd64;
	.param .b64 param1;
	st.param.b64 	[param1], %rd1;
	.param .b32 retval0;
	call.uni (retval0), 
	vprintf, 
	(
	param0, 
	param1
	);
	ld.param.b32 	%r586, [retval0];
	} // callseq 205
	and.b32  	%r588, %r579, 255;
	st.local.u32 	[%rd6], %r588;
	{ // callseq 206, 0
	.param .b64 param0;
	st.param.b64 	[param0], %rd64;
	.param .b64 param1;
	st.param.b64 	[param1], %rd1;
	.param .b32 retval0;
	call.uni (retval0), 
	vprintf, 
	(
	param0, 
	param1
	);
	ld.param.b32 	%r589, [retval0];
	} // callseq 206
	and.b32  	%r591, %r578, 255;
	st.local.u32 	[%rd6], %r591;
	{ // callseq 207, 0
	.param .b64 param0;
	st.param.b64 	[param0], %rd64;
	.param .b64 param1;
	st.param.b64 	[param1], %rd1;
	.param .b32 retval0;
	call.uni (retval0), 
	vprintf, 
	(
	param0, 
	param1
	);
	ld.param.b32 	%r592, [retval0];
	} // callseq 207
	st.local.u32 	[%rd6], %r577;
	{ // callseq 208, 0
	.param .b64 param0;
	st.param.b64 	[param0], %rd64;
	.param .b64 param1;
	st.param.b64 	[param1], %rd1;
	.param .b32 retval0;
	call.uni (retval0), 
	vprintf, 
	(
	param0, 
	param1
	);
	ld.param.b32 	%r594, [retval0];
	} // callseq 208
	and.b32  	%r596, %r576, 255;
	st.local.u32 	[%rd6], %r596;
	{ // callseq 209, 0
	.param .b64 param0;
	st.param.b64 	[param0], %rd64;
	.param .b64 param1;
	st.param.b64 	[param1], %rd1;
	.param .b32 retval0;
	call.uni (retval0), 
	vprintf, 
	(
	param0, 
	param1
	);
	ld.param.b32 	%r597, [retval0];
	} // callseq 209
	and.b32  	%r599, %r575, 255;
	st.local.u32 	[%rd6], %r599;
	{ // callseq 210, 0
	.param .b64 param0;
	st.param.b64 	[param0], %rd64;
	.param .b64 param1;
	st.param.b64 	[param1], %rd1;
	.param .b32 retval0;
	call.uni (retval0), 
	vprintf, 
	(
	param0, 
	param1
	);
	ld.param.b32 	%r600, [retval0];
	} // callseq 210
	and.b32  	%r602, %r574, 255;
	st.local.u32 	[%rd6], %r602;
	{ // callseq 211, 0
	.param .b64 param0;
	st.param.b64 	[param0], %rd64;
	.param .b64 param1;
	st.param.b64 	[param1], %rd1;
	.param .b32 retval0;
	call.uni (retval0), 
	vprintf, 
	(
	param0, 
	param1
	);
	ld.param.b32 	%r603, [retval0];
	} // callseq 211
	{ // callseq 212, 0
	.param .b64 param0;
	st.param.b64 	[param0], %rd68;
	.param .b64 param1;
	st.param.b64 	[param1], 0;
	.param .b32 retval0;
	call.uni (retval0), 
	vprintf, 
	(
	param0, 
	param1
	);
	ld.param.b32 	%r605, [retval0];
	} // callseq 212
	mov.u64 	%rd127, $str$24;
	cvta.global.u64 	%rd128, %rd127;
	{ // callseq 213, 0
	.param .b64 param0;
	st.param.b64 	[param0], %rd128;
	.param .b64 param1;
	st.param.b64 	[param1], 0;
	.param .b32 retval0;
	call.uni (retval0), 
	vprintf, 
	(
	param0, 
	param1
	);
	ld.param.b32 	%r607, [retval0];
	} // callseq 213
	cvt.rni.u64.f64 	%rd129, %fd1;
	cvt.u32.u64 	%r609, %rd129;
	shr.u32 	%r610, %r609, 8;
	shr.u32 	%r611, %r609, 16;
	shr.u32 	%r612, %r609, 24;
	{ .reg .b32 tmp; mov.b64 {tmp, %r613}, %rd129; }
	shr.u64 	%rd130, %rd129, 40;
	cvt.u32.u64 	%r614, %rd130;
	shr.u64 	%rd131, %rd129, 48;
	cvt.u32.u64 	%r615, %rd131;
	shr.u64 	%rd132, %rd129, 56;
	{ // callseq 214, 0
	.param .b64 param0;
	st.param.b64 	[param0], %rd58;
	.param .b64 param1;
	st.param.b64 	[param1], 0;
	.param .b32 retval0;
	call.uni (retval0), 
	vprintf, 
	(
	param0, 
	param1
	);
	ld.param.b32 	%r616, [retval0];
	} // callseq 214
	st.local.u32 	[%rd4], %rd132;
	{ // callseq 215, 0
	.param .b64 param0;
	st.param.b64 	[param0], %rd64;
	.param .b64 param1;
	st.param.b64 	[param1], %rd1;
	.param .b32 retval0;
	call.uni (retval0), 
	vprintf, 
	(
	param0, 
	param1
	);
	ld.param.b32 	%r618, [retval0];
	} // callseq 215
	and.b32  	%r620, %r615, 255;
	st.local.u32 	[%rd4], %r620;
	{ // callseq 216, 0
	.param .b64 param0;
	st.param.b64 	[param0], %rd64;
	.param .b64 param1;
	st.param.b64 	[param1], %rd1;
	.param .b32 retval0;
	call.uni (retval0), 
	vprintf, 
	(
	param0, 
	param1
	);
	ld.param.b32 	%r621, [retval0];
	} // callseq 216
	and.b32  	%r623, %r614, 255;
	st.local.u32 	[%rd4], %r623;
	{ // callseq 217, 0
	.param .b64 param0;
	st.param.b64 	[param0], %rd64;
	.param .b64 param1;
	st.param.b64 	[param1], %rd1;
	.param .b32 retval0;
	call.uni (retval0), 
	vprintf, 
	(
	param0, 
	param1
	);
	ld.param.b32 	%r624, [retval0];
	} // callseq 217
	and.b32  	%r626, %r613, 255;
	st.local.u32 	[%rd4], %r626;
	{ // callseq 218, 0
	.param .b64 param0;
	st.param.b64 	[param0], %rd64;
	.param .b64 param1;
	st.param.b64 	[param1], %rd1;
	.param .b32 retval0;
	call.uni (retval0), 
	vprintf, 
	(
	param0, 
	param1
	);
	ld.param.b32 	%r627, [retval0];
	} // callseq 218
	st.local.u32 	[%rd4], %r612;
	{ // callseq 219, 0
	.param .b64 param0;
	st.param.b64 	[param0], %rd64;
	.param .b64 param1;
	st.param.b64 	[param1], %rd1;
	.param .b32 retval0;
	call.uni (retval0), 
	vprintf, 
	(
	param0, 
	param1
	);
	ld.param.b32 	%r629, [retval0];
	} // callseq 219
	and.b32  	%r631, %r611, 255;
	st.local.u32 	[%rd4], %r631;
	{ // callseq 220, 0
	.param .b64 param0;
	st.param.b64 	[param0], %rd64;
	.param .b64 param1;
	st.param.b64 	[param1], %rd1;
	.param .b32 retval0;
	call.uni (retval0), 
	vprintf, 
	(
	param0, 
	param1
	);
	ld.param.b32 	%r632, [retval0];
	} // callseq 220
	and.b32  	%r634, %r610, 255;
	st.local.u32 	[%rd4], %r634;
	{ // callseq 221, 0
	.param .b64 param0;
	st.param.b64 	[param0], %rd64;
	.param .b64 param1;
	st.param.b64 	[param1], %rd1;
	.param .b32 retval0;
	call.uni (retval0), 
	vprintf, 
	(
	param0, 
	param1
	);
	ld.param.b32 	%r635, [retval0];
	} // callseq 221
	and.b32  	%r637, %r609, 255;
	st.local.u32 	[%rd4], %r637;
	{ // callseq 222, 0
	.param .b64 param0;
	st.param.b64 	[param0], %rd64;
	.param .b64 param1;
	st.param.b64 	[param1], %rd1;
	.param .b32 retval0;
	call.uni (retval0), 
	vprintf, 
	(
	param0, 
	param1
	);
	ld.param.b32 	%r638, [retval0];
	} // callseq 222
	{ // callseq 223, 0
	.param .b64 param0;
	st.param.b64 	[param0], %rd68;
	.param .b64 param1;
	st.param.b64 	[param1], 0;
	.param .b32 retval0;
	call.uni (retval0), 
	vprintf, 
	(
	param0, 
	param1
	);
	ld.param.b32 	%r640, [retval0];
	} // callseq 223
	mov.u64 	%rd133, $str$25;
	cvta.global.u64 	%rd134, %rd133;
	{ // callseq 224, 0
	.param .b64 param0;
	st.param.b64 	[param0], %rd134;
	.param .b64 param1;
	st.param.b64 	[param1], 0;
	.param .b32 retval0;
	call.uni (retval0), 
	vprintf, 
	(
	param0, 
	param1
	);
	ld.param.b32 	%r642, [retval0];
	} // callseq 224
	cvt.rpi.u64.f64 	%rd135, %fd1;
	cvt.u32.u64 	%r644, %rd135;
	shr.u32 	%r645, %r644, 8;
	shr.u32 	%r646, %r644, 16;
	shr.u32 	%r647, %r644, 24;
	{ .reg .b32 tmp; mov.b64 {tmp, %r648}, %rd135; }
	shr.u64 	%rd136, %rd135, 40;
	cvt.u32.u64 	%r649, %rd136;
	shr.u64 	%rd137, %rd135, 48;
	cvt.u32.u64 	%r650, %rd137;
	shr.u64 	%rd138, %rd135, 56;
	{ // callseq 225, 0
	.param .b64 param0;
	st.param.b64 	[param0], %rd58;
	.param .b64 param1;
	st.param.b64 	[param1], 0;
	.param .b32 retval0;
	call.uni (retval0), 
	vprintf, 
	(
	param0, 
	param1
	);
	ld.param.b32 	%r651, [retval0];
	} // callseq 225
	st.local.u32 	[%rd2], %rd138;
	{ // callseq 226, 0
	.param .b64 param0;
	st.param.b64 	[param0], %rd64;
	.param .b64 param1;
	st.param.b64 	[param1], %rd1;
	.param .b32 retval0;
	call.uni (retval0), 
	vprintf, 
	(
	param0, 
	param1
	);
	ld.param.b32 	%r653, [retval0];
	} // callseq 226
	and.b32  	%r655, %r650, 255;
	st.local.u32 	[%rd2], %r655;
	{ // callseq 227, 0
	.param .b64 param0;
	st.param.b64 	[param0], %rd64;
	.param .b64 param1;
	st.param.b64 	[param1], %rd1;
	.param .b32 retval0;
	call.uni (retval0), 
	vprintf, 
	(
	param0, 
	param1
	);
	ld.param.b32 	%r656, [retval0];
	} // callseq 227
	and.b32  	%r658, %r649, 255;
	st.local.u32 	[%rd2], %r658;
	{ // callseq 228, 0
	.param .b64 param0;
	st.param.b64 	[param0], %rd64;
	.param .b64 param1;
	st.param.b64 	[param1], %rd1;
	.param .b32 retval0;
	call.uni (retval0), 
	vprintf, 
	(
	param0, 
	param1
	);
	ld.param.b32 	%r659, [retval0];
	} // callseq 228
	and.b32  	%r661, %r648, 255;
	st.local.u32 	[%rd2], %r661;
	{ // callseq 229, 0
	.param .b64 param0;
	st.param.b64 	[param0], %rd64;
	.param .b64 param1;
	st.param.b64 	[param1], %rd1;
	.param .b32 retval0;
	call.uni (retval0), 
	vprintf, 
	(
	param0, 
	param1
	);
	ld.param.b32 	%r662, [retval0];
	} // callseq 229
	st.local.u32 	[%rd2], %r647;
	{ // callseq 230, 0
	.param .b64 param0;
	st.param.b64 	[param0], %rd64;
	.param .b64 param1;
	st.param.b64 	[param1], %rd1;
	.param .b32 retval0;
	call.uni (retval0), 
	vprintf, 
	(
	param0, 
	param1
	);
	ld.param.b32 	%r664, [retval0];
	} // callseq 230
	and.b32  	%r666, %r646, 255;
	st.local.u32 	[%rd2], %r666;
	{ // callseq 231, 0
	.param .b64 param0;
	st.param.b64 	[param0], %rd64;
	.param .b64 param1;
	st.param.b64 	[param1], %rd1;
	.param .b32 retval0;
	call.uni (retval0), 
	vprintf, 
	(
	param0, 
	param1
	);
	ld.param.b32 	%r667, [retval0];
	} // callseq 231
	and.b32  	%r669, %r645, 255;
	st.local.u32 	[%rd2], %r669;
	{ // callseq 232, 0
	.param .b64 param0;
	st.param.b64 	[param0], %rd64;
	.param .b64 param1;
	st.param.b64 	[param1], %rd1;
	.param .b32 retval0;
	call.uni (retval0), 
	vprintf, 
	(
	param0, 
	param1
	);
	ld.param.b32 	%r670, [retval0];
	} // callseq 232
	and.b32  	%r672, %r644, 255;
	st.local.u32 	[%rd2], %r672;
	{ // callseq 233, 0
	.param .b64 param0;
	st.param.b64 	[param0], %rd64;
	.param .b64 param1;
	st.param.b64 	[param1], %rd1;
	.param .b32 retval0;
	call.uni (retval0), 
	vprintf, 
	(
	param0, 
	param1
	);
	ld.param.b32 	%r673, [retval0];
	} // callseq 233
	{ // callseq 234, 0
	.param .b64 param0;
	st.param.b64 	[param0], %rd68;
	.param .b64 param1;
	st.param.b64 	[param1], 0;
	.param .b32 retval0;
	call.uni (retval0), 
	vprintf, 
	(
	param0, 
	param1
	);
	ld.param.b32 	%r675, [retval0];
	} // callseq 234
	mov.u64 	%rd139, $str$26;
	cvta.global.u64 	%rd140, %rd139;
	{ // callseq 235, 0
	.param .b64 param0;
	st.param.b64 	[param0], %rd140;
	.param .b64 param1;
	st.param.b64 	[param1], 0;
	.param .b32 retval0;
	call.uni (retval0), 
	vprintf, 
	(
	param0, 
	param1
	);
	ld.param.b32 	%r677, [retval0];
	} // callseq 235
	cvt.rzi.u64.f64 	%rd141, %fd1;
	cvt.u32.u64 	%r679, %rd141;
	shr.u32 	%r680, %r679, 8;
	shr.u32 	%r681, %r679, 16;
	shr.u32 	%r682, %r679, 24;
	{ .reg .b32 tmp; mov.b64 {tmp, %r683}, %rd141; }
	shr.u64 	%rd142, %rd141, 40;
	cvt.u32.u64 	%r684, %rd142;
	shr.u64 	%rd143, %rd141, 48;
	cvt.u32.u64 	%r685, %rd143;
	shr.u64 	%rd144, %rd141, 56;
	{ // callseq 236, 0
	.param .b64 param0;
	st.param.b64 	[param0], %rd58;
	.param .b64 param1;
	st.param.b64 	[param1], 0;
	.param .b32 retval0;
	call.uni (retval0), 
	vprintf, 
	(
	param0, 
	param1
	);
	ld.param.b32 	%r686, [retval0];
	} // callseq 236
	add.u64 	%rd146, %SPL, 0;
	st.local.u32 	[%rd146], %rd144;
	{ // callseq 237, 0
	.param .b64 param0;
	st.param.b64 	[param0], %rd64;
	.param .b64 param1;
	st.param.b64 	[param1], %rd59;
	.param .b32 retval0;
	call.uni (retval0), 
	vprintf, 
	(
	param0, 
	param1
	);
	ld.param.b32 	%r688, [retval0];
	} // callseq 237
	and.b32  	%r690, %r685, 255;
	st.local.u32 	[%rd146], %r690;
	{ // callseq 238, 0
	.param .b64 param0;
	st.param.b64 	[param0], %rd64;
	.param .b64 param1;
	st.param.b64 	[param1], %rd59;
	.param .b32 retval0;
	call.uni (retval0), 
	vprintf, 
	(
	param0, 
	param1
	);
	ld.param.b32 	%r691, [retval0];
	} // callseq 238
	and.b32  	%r693, %r684, 255;
	st.local.u32 	[%rd146], %r693;
	{ // callseq 239, 0
	.param .b64 param0;
	st.param.b64 	[param0], %rd64;
	.param .b64 param1;
	st.param.b64 	[param1], %rd59;
	.param .b32 retval0;
	call.uni (retval0), 
	vprintf, 
	(
	param0, 
	param1
	);
	ld.param.b32 	%r694, [retval0];
	} // callseq 239
	and.b32  	%r696, %r683, 255;
	st.local.u32 	[%rd146], %r696;
	{ // callseq 240, 0
	.param .b64 param0;
	st.param.b64 	[param0], %rd64;
	.param .b64 param1;
	st.param.b64 	[param1], %rd59;
	.param .b32 retval0;
	call.uni (retval0), 
	vprintf, 
	(
	param0, 
	param1
	);
	ld.param.b32 	%r697, [retval0];
	} // callseq 240
	st.local.u32 	[%rd146], %r682;
	{ // callseq 241, 0
	.param .b64 param0;
	st.param.b64 	[param0], %rd64;
	.param .b64 param1;
	st.param.b64 	[param1], %rd59;
	.param .b32 retval0;
	call.uni (retval0), 
	vprintf, 
	(
	param0, 
	param1
	);
	ld.param.b32 	%r699, [retval0];
	} // callseq 241
	and.b32  	%r701, %r681, 255;
	st.local.u32 	[%rd146], %r701;
	{ // callseq 242, 0
	.param .b64 param0;
	st.param.b64 	[param0], %rd64;
	.param .b64 param1;
	st.param.b64 	[param1], %rd59;
	.param .b32 retval0;
	call.uni (retval0), 
	vprintf, 
	(
	param0, 
	param1
	);
	ld.param.b32 	%r702, [retval0];
	} // callseq 242
	and.b32  	%r704, %r680, 255;
	st.local.u32 	[%rd146], %r704;
	{ // callseq 243, 0
	.param .b64 param0;
	st.param.b64 	[param0], %rd64;
	.param .b64 param1;
	st.param.b64 	[param1], %rd59;
	.param .b32 retval0;
	call.uni (retval0), 
	vprintf, 
	(
	param0, 
	param1
	);
	ld.param.b32 	%r705, [retval0];
	} // callseq 243
	and.b32  	%r707, %r679, 255;
	st.local.u32 	[%rd146], %r707;
	{ // callseq 244, 0
	.param .b64 param0;
	st.param.b64 	[param0], %rd64;
	.param .b64 param1;
	st.param.b64 	[param1], %rd59;
	.param .b32 retval0;
	call.uni (retval0), 
	vprintf, 
	(
	param0, 
	param1
	);
	ld.param.b32 	%r708, [retval0];
	} // callseq 244
	{ // callseq 245, 0
	.param .b64 param0;
	st.param.b64 	[param0], %rd68;
	.param .b64 param1;
	st.param.b64 	[param1], 0;
	.param .b32 retval0;
	call.uni (retval0), 
	vprintf, 
	(
	param0, 
	param1
	);
	ld.param.b32 	%r710, [retval0];
	} // callseq 245
	mov.u64 	%rd147, $str$27;
	cvta.global.u64 	%rd148, %rd147;
	{ // callseq 246, 0
	.param .b64 param0;
	st.param.b64 	[param0], %rd148;
	.param .b64 param1;
	st.param.b64 	[param1], 0;
	.param .b32 retval0;
	call.uni (retval0), 
	vprintf, 
	(
	param0, 
	param1
	);
	ld.param.b32 	%r712, [retval0];
	} // callseq 246
	ret;

}
	// .globl	_Z20test_float_type_castf
.visible .entry _Z20test_float_type_castf(
	.param .f32 _Z20test_float_type_castf_param_0
)
{
	.local .align 8 .b8 	__local_depot1[16];
	.reg .b64 	%SP;
	.reg .b64 	%SPL;
	.reg .b32 	%r<775>;
	.reg .b32 	%f<2>;
	.reg .b64 	%rd<141>;

	mov.u64 	%SPL, __local_depot1;
	cvta.local.u64 	%SP, %SPL;
	ld.param.f32 	%f1, [_Z20test_float_type_castf_param_0];
	add.u64 	%rd1, %SP, 8;
	add.u64 	%rd2, %SPL, 8;
	add.u64 	%rd4, %SPL, 8;
	add.u64 	%rd6, %SPL, 8;
	add.u64 	%rd8, %SPL, 8;
	add.u64 	%rd10, %SPL, 8;
	add.u64 	%rd12, %SPL, 8;
	add.u64 	%rd14, %SPL, 8;
	add.u64 	%rd16, %SPL, 8;
	add.u64 	%rd18, %SPL, 8;
	add.u64 	%rd20, %SPL, 8;
	add.u64 	%rd22, %SPL, 8;
	add.u64 	%rd24, %SPL, 8;
	add.u64 	%rd26, %SPL, 8;
	add.u64 	%rd28, %SPL, 8;
	add.u64 	%rd30, %SPL, 8;
	add.u64 	%rd32, %SPL, 8;
	add.u64 	%rd34, %SPL, 8;
	add.u64 	%rd36, %SPL, 8;
	add.u64 	%rd38, %SPL, 8;
	add.u64 	%rd40, %SPL, 8;
	add.u64 	%rd42, %SPL, 8;
	add.u64 	%rd44, %SPL, 8;
	add.u64 	%rd46, %SPL, 8;
	add.u64 	%rd48, %SPL, 8;
	add.u64 	%rd50, %SPL, 8;
	add.u64 	%rd52, %SPL, 8;
	add.u64 	%rd54, %SPL, 8;
	add.u64 	%rd56, %SPL, 8;
	add.u64 	%rd58, %SPL, 8;
	add.u64 	%rd60, %SPL, 8;
	add.u64 	%rd62, %SPL, 8;
	add.u64 	%rd64, %SPL, 8;
	mov.u64 	%rd65, $str$28;
	cvta.global.u64 	%rd66, %rd65;
	{ // callseq 247, 0
	.param .b64 param0;
	st.param.b64 	[param0], %rd66;
	.param .b64 param1;
	st.param.b64 	[param1], 0;
	.param .b32 retval0;
	call.uni (retval0), 
	vprintf, 
	(
	param0, 
	param1
	);
	ld.param.b32 	%r1, [retval0];
	} // callseq 247
	cvt.rmi.s32.f32 	%r3, %f1;
	shr.u32 	%r4, %r3, 8;
	shr.u32 	%r5, %r3, 16;
	shr.u32 	%r6, %r3, 24;
	mov.u64 	%rd67, $str;
	cvta.global.u64 	%rd68, %rd67;
	{ // callseq 248, 0
	.param .b64 param0;
	st.param.b64 	[param0], %rd68;
	.param .b64 param1;
	st.param.b64 	[param1], 0;
	.param .b32 retval0;
	call.uni (retval0), 
	vprintf, 
	(
	param0, 
	param1
	);
	ld.param.b32 	%r7, [retval0];
	} // callseq 248
	add.u64 	%rd69, %SP, 0;
	add.u64 	%rd70, %SPL, 0;
	st.local.u32 	[%rd70], %r6;
	mov.u64 	%rd71, $str$1;
	cvta.global.u64 	%rd72, %rd71;
	{ // callseq 249, 0
	.param .b64 param0;
	st.param.b64 	[param0], %rd72;
	.param .b64 param1;
	st.param.b64 	[param1], %rd69;
	.param .b32 retval0;
	call.uni (retval0), 
	vprintf, 
	(
	param0, 
	param1
	);
	ld.param.b32 	%r9, [retval0];
	} // callseq 249
	and.b32  	%r11, %r5, 255;
	st.local.u32 	[%rd70], %r11;
	{ // callseq 250, 0
	.param .b64 param0;
	st.param.b64 	[param0], %rd72;
	.param .b64 param1;
	st.param.b64 	[param1], %rd69;
	.param .b32 retval0;
	call.uni (retval0), 
	vprintf, 
	(
	param0, 
	param1
	);
	ld.param.b32 	%r12, [retval0];
	} // callseq 250
	and.b32  	%r14, %r4, 255;
	st.local.u32 	[%rd70], %r14;
	{ // callseq 251, 0
	.param .b64 param0;
	st.param.b64 	[param0], %rd72;
	.param .b64 param1;
	st.param.b64 	[param1], %rd69;
	.param .b32 retval0;
	call.uni (retval0), 
	vprintf, 
	(
	param0, 
	param1
	);
	ld.param.b32 	%r15, [retval0];
	} // callseq 251
	and.b32  	%r17, %r3, 255;
	st.local.u32 	[%rd70], %r17;
	{ // callseq 252, 0
	.param .b64 param0;
	st.param.b64 	[param0], %rd72;
	.param .b64 param1;
	st.param.b64 	[param1], %rd69;
	.param .b32 retval0;
	call.uni (retval0), 
	vprintf, 
	(
	param0, 
	param1
	);
	ld.param.b32 	%r18, [retval0];
	} // callseq 252
	mov.u64 	%rd73, $str$2;
	cvta.global.u64 	%rd74, %rd73;
	{ // callseq 253, 0
	.param .b64 param0;
	st.param.b64 	[param0], %rd74;
	.param .b64 param1;
	st.param.b64 	[param1], 0;
	.param .b32 retval0;
	call.uni (retval0), 
	vprintf, 
	(
	param0, 
	param1
	);
	ld.param.b32 	%r20, [retval0];
	} // callseq 253
	mov.u64 	%rd75, $str$29;
	cvta.global.u64 	%rd76, %rd75;
	{ // callseq 254, 0
	.param .b64 param0;
	st.param.b64 	[param0], %rd76;
	.param .b64 param1;
	st.param.b64 	[param1], 0;
	.param .b32 retval0;
	call.uni (retval0), 
	vprintf, 
	(
	param0, 
	param1
	);
	ld.param.b32 	%r22, [retval0];
	} // callseq 254
	cvt.rni.s32.f32 	%r24, %f1;
	shr.u32 	%r25, %r24, 8;
	shr.u32 	%r26, %r24, 16;
	shr.u32 	%r27, %r24, 24;
	{ // callseq 255, 0
	.param .b64 param0;
	st.param.b64 	[param0], %rd68;
	.param .b64 param1;
	st.param.b64 	[param1], 0;
	.param .b32 retval0;
	call.uni (retval0), 
	vprintf, 
	(
	param0, 
	param1
	);
	ld.param.b32 	%r28, [retval0];
	} // callseq 255
	st.local.u32 	[%rd64], %r27;
	{ // callseq 256, 0
	.param .b64 param0;
	st.param.b64 	[param0], %rd72;
	.param .b64 param1;
	st.param.b64 	[param1], %rd1;
	.param .b32 retval0;
	call.uni (retval0), 
	vprintf, 
	(
	param0, 
	param1
	);
	ld.param.b32 	%r30, [retval0];
	} // callseq 256
	and.b32  	%r32, %r26, 255;
	st.local.u32 	[%rd64], %r32;
	{ // callseq 257, 0
	.param .b64 param0;
	st.param.b64 	[param0], %rd72;
	.param .b64 param1;
	st.param.b64 	[param1], %rd1;
	.param .b32 retval0;
	call.uni (retval0), 
	vprintf, 
	(
	param0, 
	param1
	);
	ld.param.b32 	%r33, [retval0];
	} // callseq 257
	and.b32  	%r35, %r25, 255;
	st.local.u32 	[%rd64], %r35;
	{ // callseq 258, 0
	.param .b64 param0;
	st.param.b64 	[param0], %rd72;
	.param .b64 param1;
	st.param.b64 	[param1], %rd1;
	.param .b32 retval0;
	call.uni (retval0), 
	vprintf, 
	(
	param0, 
	param1
	);
	ld.param.b32 	%r36, [retval0];
	} // callseq 258
	and.b32  	%r38, %r24, 255;
	st.local.u32 	[%rd64], %r38;
	{ // callseq 259, 0
	.param .b64 param0;
	st.param.b64 	[param0], %rd72;
	.param .b64 param1;
	st.param.b64 	[param1], %rd1;
	.param .b32 retval0;
	call.uni (retval0), 
	vprintf, 
	(
	param0, 
	param1
	);
	ld.param.b32 	%r39, [retval0];
	} // callseq 259
	{ // callseq 260, 0
	.param .b64 param0;
	st.param.b64 	[param0], %rd74;
	.param .b64 param1;
	st.param.b64 	[param1], 0;
	.param .b32 retval0;
	call.uni (retval0), 
	vprintf, 
	(
	param0, 
	param1
	);
	ld.param.b32 	%r41, [retval0];
	} // callseq 260
	mov.u64 	%rd77, $str$30;
	cvta.global.u64 	%rd78, %rd77;
	{ // callseq 261, 0
	.param .b64 param0;
	st.param.b64 	[param0], %rd78;
	.param .b64 param1;
	st.param.b64 	[param1], 0;
	.param .b32 retval0;
	call.uni (retval0), 
	vprintf, 
	(
	param0, 
	param1
	);
	ld.param.b32 	%r43, [retval0];
	} // callseq 261
	cvt.rpi.s32.f32 	%r45, %f1;
	shr.u32 	%r46, %r45, 8;
	shr.u32 	%r47, %r45, 16;
	shr.u32 	%r48, %r45, 24;
	{ // callseq 262, 0
	.param .b64 param0;
	st.param.b64 	[param0], %rd68;
	.param .b64 param1;
	st.param.b64 	[param1], 0;
	.param .b32 retval0;
	call.uni (retval0), 
	vprintf, 
	(
	param0, 
	param1
	);
	ld.param.b32 	%r49, [retval0];
	} // callseq 262
	st.local.u32 	[%rd62], %r48;
	{ // callseq 263, 0
	.param .b64 param0;
	st.param.b64 	[param0], %rd72;
	.param .b64 param1;
	st.param.b64 	[param1], %rd1;
	.param .b32 retval0;
	call.uni (retval0), 
	vprintf, 
	(
	param0, 
	param1
	);
	ld.param.b32 	%r51, [retval0];
	} // callseq 263
	and.b32  	%r53, %r47, 255;
	st.local.u32 	[%rd62], %r53;
	{ // callseq 264, 0
	.param .b64 param0;
	st.param.b64 	[param0], %rd72;
	.param .b64 param1;
	st.param.b64 	[param1], %rd1;
	.param .b32 retval0;
	call.uni (retval0), 
	vprintf, 
	(
	param0, 
	param1
	);
	ld.param.b32 	%r54, [retval0];
	} // callseq 264
	and.b32  	%r56, %r46, 255;
	st.local.u32 	[%rd62], %r56;
	{ // callseq 265, 0
	.param .b64 param0;
	st.param.b64 	[param0], %rd72;
	.param .b64 param1;
	st.param.b64 	[param1], %rd1;
	.param .b32 retval0;
	call.uni (retval0), 
	vprintf, 
	(
	param0, 
	param1
	);
	ld.param.b32 	%r57, [retval0];
	} // callseq 265
	and.b32  	%r59, %r45, 255;
	st.local.u32 	[%rd62], %r59;
	{ // callseq 266, 0
	.param .b64 param0;
	st.param.b64 	[param0], %rd72;
	.param .b64 param1;
	st.param.b64 	[param1], %rd1;
	.param .b32 retval0;
	call.uni (retval0), 
	vprintf, 
	(
	param0, 
	param1
	);
	ld.param.b32 	%r60, [retval0];
	} // callseq 266
	{ // callseq 267, 0
	.param .b64 param0;
	st.param.b64 	[param0], %rd74;
	.param .b64 param1;
	st.param.b64 	[param1], 0;
	.param .b32 retval0;
	call.uni (retval0), 
	vprintf, 
	(
	param0, 
	param1
	);
	ld.param.b32 	%r62, [retval0];
	} // callseq 267
	mov.u64 	%rd79, $str$31;
	cvta.global.u64 	%rd80, %rd79;
	{ // callseq 268, 0
	.param .b64 param0;
	st.param.b64 	[param0], %rd80;
	.param .b64 param1;
	st.param.b64 	[param1], 0;
	.param .b32 retval0;
	call.uni (retval0), 
	vprintf, 
	(
	param0, 
	param1
	);
	ld.param.b32 	%r64, [retval0];
	} // callseq 268
	cvt.rzi.s32.f32 	%r66, %f1;
	shr.u32 	%r67, %r66, 8;
	shr.u32 	%r68, %r66, 16;
	shr.u32 	%r69, %r66, 24;
	{ // callseq 269, 0
	.param .b64 param0;
	st.param.b64 	[param0], %rd68;
	.param .b64 param1;
	st.param.b64 	[param1], 0;
	.param .b32 retval0;
	call.uni (retval0), 
	vprintf, 
	(
	param0, 
	param1
	);
	ld.param.b32 	%r70, [retval0];
	} // callseq 269
	st.local.u32 	[%rd60], %r69;
	{ // callseq 270, 0
	.param .b64 param0;
	st.param.b64 	[param0], %rd72;
	.param .b64 param1;
	st.param.b64 	[param1], %rd1;
	.param .b32 retval0;
	call.uni (retval0), 
	vprintf, 
	(
	param0, 
	param1
	);
	ld.param.b32 	%r72, [retval0];
	} // callseq 270
	and.b32  	%r74, %r68, 255;
	st.local.u32 	[%rd60], %r74;
	{ // callseq 271, 0
	.param .b64 param0;
	st.param.b64 	[param0], %rd72;
	.param .b64 param1;
	st.param.b64 	[param1], %rd1;
	.param .b32 retval0;
	call.uni (retval0), 
	vprintf, 
	(
	param0, 
	param1
	);
	ld.param.b32 	%r75, [retval0];
	} // callseq 271
	and.b32  	%r77, %r67, 255;
	st.local.u32 	[%rd60], %r77;
	{ // callseq 272, 0
	.param .b64 param0;
	st.param.b64 	[param0], %rd72;
	.param .b64 param1;
	st.param.b64 	[param1], %rd1;
	.param .b32 retval0;
	call.uni (retval0), 
	vprintf, 
	(
	param0, 
	param1
	);
	ld.param.b32 	%r78, [retval0];
	} // callseq 272
	and.b32  	%r80, %r66, 255;
	st.local.u32 	[%rd60], %r80;
	{ // callseq 273, 0
	.param .b64 param0;
	st.param.b64 	[param0], %rd72;
	.param .b64 param1;
	st.param.b64 	[param1], %rd1;
	.param .b32 retval0;
	call.uni (retval0), 
	vprintf, 
	(
	param0, 
	param1
	);
	ld.param.b32 	%r81, [retval0];
	} // callseq 273
	{ // callseq 274, 0
	.param .b64 param0;
	st.param.b64 	[param0], %rd74;
	.param .b64 param1;
	st.param.b64 	[param1], 0;
	.param .b32 retval0;
	call.uni (retval0), 
	vprintf, 
	(
	param0, 
	param1
	);
	ld.param.b32 	%r83, [retval0];
	} // callseq 274
	mov.u64 	%rd81, $str$32;
	cvta.global.u64 	%rd82, %rd81;
	{ // callseq 275, 0
	.param .b64 param0;
	st.param.b64 	[param0], %rd82;
	.param .b64 param1;
	st.param.b64 	[param1], 0;
	.param .b32 retval0;
	call.uni (retval0), 
	vprintf, 
	(
	param0, 
	param1
	);
	ld.param.b32 	%r85, [retval0];
	} // callseq 275
	cvt.rmi.u32.f32 	%r87, %f1;
	shr.u32 	%r88, %r87, 8;
	shr.u32 	%r89, %r87, 16;
	shr.u32 	%r90, %r87, 24;
	{ // callseq 276, 0
	.param .b64 param0;
	st.param.b64 	[param0], %rd68;
	.param .b64 param1;
	st.param.b64 	[param1], 0;
	.param .b32 retval0;
	call.uni (retval0), 
	vprintf, 
	(
	param0, 
	param1
	);
	ld.param.b32 	%r91, [retval0];
	} // callseq 276
	st.local.u32 	[%rd58], %r90;
	{ // callseq 277, 0
	.param .b64 param0;
	st.param.b64 	[param0], %rd72;
	.param .b64 param1;
	st.param.b64 	[param1], %rd1;
	.param .b32 retval0;
	call.uni (retval0), 
	vprintf, 
	(
	param0, 
	param1
	);
	ld.param.b32 	%r93, [retval0];
	} // callseq 277
	and.b32  	%r95, %r89, 255;
	st.local.u32 	[%rd58], %r95;
	{ // callseq 278, 0
	.param .b64 param0;
	st.param.b64 	[param0], %rd72;
	.param .b64 param1;
	st.param.b64 	[param1], %rd1;
	.param .b32 retval0;
	call.uni (retval0), 
	vprintf, 
	(
	param0, 
	param1
	);
	ld.param.b32 	%r96, [retval0];
	} // callseq 278
	and.b32  	%r98, %r88, 255;
	st.local.u32 	[%rd58], %r98;
	{ // callseq 279, 0
	.param .b64 param0;
	st.param.b64 	[param0], %rd72;
	.param .b64 param1;
	st.param.b64 	[param1], %rd1;
	.param .b32 retval0;
	call.uni (retval0), 
	vprintf, 
	(
	param0, 
	param1
	);
	ld.param.b32 	%r99, [retval0];
	} // callseq 279
	and.b32  	%r101, %r87, 255;
	st.local.u32 	[%rd58], %r101;
	{ // callseq 280, 0
	.param .b64 param0;
	st.param.b64 	[param0], %rd72;
	.param .b64 param1;
	st.param.b64 	[param1], %rd1;
	.param .b32 retval0;
	call.uni (retval0), 
	vprintf, 
	(
	param0, 
	param1
	);
	ld.param.b32 	%r102, [retval0];
	} // callseq 280
	{ // callseq 281, 0
	.param .b64 param0;
	st.param.b64 	[param0], %rd74;
	.param .b64 param1;
	st.param.b64 	[param1], 0;
	.param .b32 retval0;
	call.uni (retval0), 
	vprintf, 
	(
	param0, 
	param1
	);
	ld.param.b32 	%r104, [retval0];
	} // callseq 281
	mov.u64 	%rd83, $str$33;
	cvta.global.u64 	%rd84, %rd83;
	{ // callseq 282, 0
	.param .b64 param0;
	st.param.b64 	[param0], %rd84;
	.param .b64 param1;
	st.param.b64 	[param1], 0;
	.param .b32 retval0;
	call.uni (retval0), 
	vprintf, 
	(
	param0, 
	param1
	);
	ld.param.b32 	%r106, [retval0];
	} // callseq 282
	cvt.rni.u32.f32 	%r108, %f1;
	shr.u32 	%r109, %r108, 8;
	shr.u32 	%r110, %r108, 16;
	shr.u32 	%r111, %r108, 24;
	{ // callseq 283, 0
	.param .b64 param0;
	st.param.b64 	[param0], %rd68;
	.param .b64 param1;
	st.param.b64 	[param1], 0;
	.param .b32 retval0;
	call.uni (retval0), 
	vprintf, 
	(
	param0, 
	param1
	);
	ld.param.b32 	%r112, [retval0];
	} // callseq 283
	st.local.u32 	[%rd56], %r111;
	{ // callseq 284, 0
	.param .b64 param0;
	st.param.b64 	[param0], %rd72;
	.param .b64 param1;
	st.param.b64 	[param1], %rd1;
	.param .b32 retval0;
	call.uni (retval0), 
	vprintf, 
	(
	param0, 
	param1
	);
	ld.param.b32 	%r114, [retval0];
	} // callseq 284
	and.b32  	%r116, %r110, 255;
	st.local.u32 	[%rd56], %r116;
	{ // callseq 285, 0
	.param .b64 param0;
	st.param.b64 	[param0], %rd72;
	.param .b64 param1;
	st.param.b64 	[param1], %rd1;
	.param .b32 retval0;
	call.uni (retval0), 
	vprintf, 
	(
	param0, 
	param1
	);
	ld.param.b32 	%r117, [retval0];
	} // callseq 285
	and.b32  	%r119, %r109, 255;
	st.local.u32 	[%rd56], %r119;
	{ // callseq 286, 0
	.param .b64 param0;
	st.param.b64 	[param0], %rd72;
	.param .b64 param1;
	st.param.b64 	[param1], %rd1;
	.param .b32 retval0;
	call.uni (retval0), 
	vprintf, 
	(
	param0, 
	param1
	);
	ld.param.b32 	%r120, [retval0];
	} // callseq 286
	and.b32  	%r122, %r108, 255;
	st.local.u32 	[%rd56], %r122;
	{ // callseq 287, 0
	.param .b64 param0;
	st.param.b64 	[param0], %rd72;
	.param .b64 param1;
	st.param.b64 	[param1], %rd1;
	.param .b32 retval0;
	call.uni (retval0), 
	vprintf, 
	(
	param0, 
	param1
	);
	ld.param.b32 	%r123, [retval0];
	} // callseq 287
	{ // callseq 288, 0
	.param .b64 param0;
	st.param.b64 	[param0], %rd74;
	.param .b64 param1;
	st.param.b64 	[param1], 0;
	.param .b32 retval0;
	call.uni (retval0), 
	vprintf, 
	(
	param0, 
	param1
	);
	ld.param.b32 	%r125, [retval0];
	} // callseq 288
	mov.u64 	%rd85, $str$34;
	cvta.global.u64 	%rd86, %rd85;
	{ // callseq 289, 0
	.param .b64 param0;
	st.param.b64 	[param0], %rd86;
	.param .b64 param1;
	st.param.b64 	[param1], 0;
	.param .b32 retval0;
	call.uni (retval0), 
	vprintf, 
	(
	param0, 
	param1
	);
	ld.param.b32 	%r127, [retval0];
	} // callseq 289
	cvt.rpi.u32.f32 	%r129, %f1;
	shr.u32 	%r130, %r129, 8;
	shr.u32 	%r131, %r129, 16;
	shr.u32 	%r132, %r129, 24;
	{ // callseq 290, 0
	.param .b64 param0;
	st.param.b64 	[param0], %rd68;
	.param .b64 param1;
	st.param.b64 	[param1], 0;
	.param .b32 retval0;
	call.uni (retval0), 
	vprintf, 
	(
	param0, 
	param1
	);
	ld.param.b32 	%r133, [retval0];
	} // callseq 290
	st.local.u32 	[%rd54], %r132;
	{ // callseq 291, 0
	.param .b64 param0;
	st.param.b64 	[param0], %rd72;
	.param .b64 param1;
	st.param.b64 	[param1], %rd1;
	.param .b32 retval0;
	call.uni (retval0), 
	vprintf, 
	(
	param0, 
	param1
	);
	ld.param.b32 	%r135, [retval0];
	} // callseq 291
	and.b32  	%r137, %r131, 255;
	st.local.u32 	[%rd54], %r137;
	{ // callseq 292, 0
	.param .b64 param0;
	st.param.b64 	[param0], %rd72;
	.param .b64 param1;
	st.param.b64 	[param1], %rd1;
	.param .b32 retval0;
	call.uni (retval0), 
	vprintf, 
	(
	param0, 
	param1
	);
	ld.param.b32 	%r138, [retval0];
	} // callseq 292
	and.b32  	%r140, %r130, 255;
	st.local.u32 	[%rd54], %r140;
	{ // callseq 293, 0
	.param .b64 param0;
	st.param.b64 	[param0], %rd72;
	.param .b64 param1;
	st.param.b64 	[param1], %rd1;
	.param .b32 retval0;
	call.uni (retval0), 
	vprintf, 
	(
	param0, 
	param1
	);
	ld.param.b32 	%r141, [retval0];
	} // callseq 293
	and.b32  	%r143, %r129, 255;
	st.local.u32 	[%rd54], %r143;
	{ // callseq 294, 0
	.param .b64 param0;
	st.param.b64 	[param0], %rd72;
	.param .b64 param1;
	st.param.b64 	[param1], %rd1;
	.param .b32 retval0;
	call.uni (retval0), 
	vprintf, 
	(
	param0, 
	param1
	);
	ld.param.b32 	%r144, [retval0];
	} // callseq 294
	{ // callseq 295, 0
	.param .b64 param0;
	st.param.b64 	[param0], %rd74;
	.param .b64 param1;
	st.param.b64 	[param1], 0;
	.param .b32 retval0;
	call.uni (retval0), 
	vprintf, 
	(
	param0, 
	param1
	);
	ld.param.b32 	%r146, [retval0];
	} // callseq 295
	mov.u64 	%rd87, $str$35;
	cvta.global.u64 	%rd88, %rd87;
	{ // callseq 296, 0
	.param .b64 param0;
	st.param.b64 	[param0], %rd88;
	.param .b64 param1;
	st.param.b64 	[param1], 0;
	.param .b32 retval0;
	call.uni (retval0), 
	vprintf, 
	(
	param0, 
	param1
	);
	ld.param.b32 	%r148, [retval0];
	} // callseq 296
	cvt.rzi.u32.f32 	%r150, %f1;
	shr.u32 	%r151, %r150, 8;
	shr.u32 	%r152, %r150, 16;
	shr.u32 	%r153, %r150, 24;
	{ // callseq 297, 0
	.param .b64 param0;
	st.param.b64 	[param0], %rd68;
	.param .b64 param1;
	st.param.b64 	[param1], 0;
	.param .b32 retval0;
	call.uni (retval0), 
	vprintf, 
	(
	param0, 
	param1
	);
	ld.param.b32 	%r154, [retval0];
	} // callseq 297
	st.local.u32 	[%rd52], %r153;
	{ // callseq 298, 0
	.param .b64 param0;
	st.param.b64 	[param0], %rd72;
	.param .b64 param1;
	st.param.b64 	[param1], %rd1;
	.param .b32 retval0;
	call.uni (retval0), 
	vprintf, 
	(
	param0, 
	param1
	);
	ld.param.b32 	%r156, [retval0];
	} // callseq 298
	and.b32  	%r158, %r152, 255;
	st.local.u32 	[%rd52], %r158;
	{ // callseq 299, 0
	.param .b64 param0;
	st.param.b64 	[param0], %rd72;
	.param .b64 param1;
	st.param.b64 	[param1], %rd1;
	.param .b32 retval0;
	call.uni (retval0), 
	vprintf, 
	(
	param0, 
	param1
	);
	ld.param.b32 	%r159, [retval0];
	} // callseq 299
	and.b32  	%r161, %r151, 255;
	st.local.u32 	[%rd52], %r161;
	{ // callseq 300, 0
	.param .b64 param0;
	st.param.b64 	[param0], %rd72;
	.param .b64 param1;
	st.param.b64 	[param1], %rd1;
	.param .b32 retval0;
	call.uni (retval0), 
	vprintf, 
	(
	param0, 
	param1
	);
	ld.param.b32 	%r162, [retval0];
	} // callseq 300
	and.b32  	%r164, %r150, 255;
	st.local.u32 	[%rd52], %r164;
	{ // callseq 301, 0
	.param .b64 param0;
	st.param.b64 	[param0], %rd72;
	.param .b64 param1;
	st.param.b64 	[param1], %rd1;
	.param .b32 retval0;
	call.uni (retval0), 
	vprintf, 
	(
	param0, 
	param1
	);
	ld.param.b32 	%r165, [retval0];
	} // callseq 301
	{ // callseq 302, 0
	.param .b64 param0;
	st.param.b64 	[param0], %rd74;
	.param .b64 param1;
	st.param.b64 	[param1], 0;
	.param .b32 retval0;
	call.uni (retval0), 
	vprintf, 
	(
	param0, 
	param1
	);
	ld.param.b32 	%r167, [retval0];
	} // callseq 302
	mov.u64 	%rd89, $str$36;
	cvta.global.u64 	%rd90, %rd89;
	{ // callseq 303, 0
	.param .b64 param0;
	st.param.b64 	[param0], %rd90;
	.param .b64 param1;
	st.param.b64 	[param1], 0;
	.param .b32 retval0;
	call.uni (retval0), 
	vprintf, 
	(
	param0, 
	param1
	);
	ld.param.b32 	%r169, [retval0];
	} // callseq 303
	cvt.rmi.s64.f32 	%rd91, %f1;
	cvt.u32.u64 	%r171, %rd91;
	shr.u32 	%r172, %r171, 8;
	shr.u32 	%r173, %r171, 16;
	shr.u32 	%r174, %r171, 24;
	{ .reg .b32 tmp; mov.b64 {tmp, %r175}, %rd91; }
	shr.u64 	%rd92, %rd91, 40;
	cvt.u32.u64 	%r176, %rd92;
	shr.u64 	%rd93, %rd91, 48;
	cvt.u32.u64 	%r177, %rd93;
	shr.u64 	%rd94, %rd91, 56;
	cvt.u32.u64 	%r178, %rd94;
	{ // callseq 304, 0
	.param .b64 param0;
	st.param.b64 	[param0], %rd68;
	.param .b64 param1;
	st.param.b64 	[param1], 0;
	.param .b32 retval0;
	call.uni (retval0), 
	vprintf, 
	(
	param0, 
	param1
	);
	ld.param.b32 	%r179, [retval0];
	} // callseq 304
	st.local.u32 	[%rd50], %r178;
	{ // callseq 305, 0
	.param .b64 param0;
	st.param.b64 	[param0], %rd72;
	.param .b64 param1;
	st.param.b64 	[param1], %rd1;
	.param .b32 retval0;
	call.uni (retval0), 
	vprintf, 
	(
	param0, 
	param1
	);
	ld.param.b32 	%r181, [retval0];
	} // callseq 305
	and.b32  	%r183, %r177, 255;
	st.local.u32 	[%rd50], %r183;
	{ // callseq 306, 0
	.param .b64 param0;
	st.param.b64 	[param0], %rd72;
	.param .b64 param1;
	st.param.b64 	[param1], %rd1;
	.param .b32 retval0;
	call.uni (retval0), 
	vprintf, 
	(
	param0, 
	param1
	);
	ld.param.b32 	%r184, [retval0];
	} // callseq 306
	and.b32  	%r186, %r176, 255;
	st.local.u32 	[%rd50], %r186;
	{ // callseq 307, 0
	.param .b64 param0;
	st.param.b64 	[param0], %rd72;
	.param .b64 param1;
	st.param.b64 	[param1], %rd1;
	.param .b32 retval0;
	call.uni (retval0), 
	vprintf, 
	(
	param0, 
	param1
	);
	ld.param.b32 	%r187, [retval0];
	} // callseq 307
	and.b32  	%r189, %r175, 255;
	st.local.u32 	[%rd50], %r189;
	{ // callseq 308, 0
	.param .b64 param0;
	st.param.b64 	[param0], %rd72;
	.param .b64 param1;
	st.param.b64 	[param1], %rd1;
	.param .b32 retval0;
	call.uni (retval0), 
	vprintf, 
	(
	param0, 
	param1
	);
	ld.param.b32 	%r190, [retval0];
	} // callseq 308
	st.local.u32 	[%rd50], %r174;
	{ // callseq 309, 0
	.param .b64 param0;
	st.param.b64 	[param0], %rd72;
	.param .b64 param1;
	st.param.b64 	[param1], %rd1;
	.param .b32 retval0;
	call.uni (retval0), 
	vprintf, 
	(
	param0, 
	param1
	);
	ld.param.b32 	%r192, [retval0];
	} // callseq 309
	and.b32  	%r194, %r173, 255;
	st.local.u32 	[%rd50], %r194;
	{ // callseq 310, 0
	.param .b64 param0;
	st.param.b64 	[param0], %rd72;
	.param .b64 param1;
	st.param.b64 	[param1], %rd1;
	.param .b32 retval0;
	call.uni (retval0), 
	vprintf, 
	(
	param0, 
	param1
	);
	ld.param.b32 	%r195, [retval0];
	} // callseq 310
	and.b32  	%r197, %r172, 255;
	st.local.u32 	[%rd50], %r197;
	{ // callseq 311, 0
	.param .b64 param0;
	st.param.b64 	[param0], %rd72;
	.param .b64 param1;
	st.param.b64 	[param1], %rd1;
	.param .b32 retval0;
	call.uni (retval0), 
	vprintf, 
	(
	param0, 
	param1
	);
	ld.param.b32 	%r198, [retval0];
	} // callseq 311
	and.b32  	%r200, %r171, 255;
	st.local.u32 	[%rd50], %r200;
	{ // callseq 312, 0
	.param .b64 param0;
	st.param.b64 	[param0], %rd72;
	.param .b64 param1;
	st.param.b64 	[param1], %rd1;
	.param .b32 retval0;
	call.uni (retval0), 
	vprintf, 
	(
	param0, 
	param1
	);
	ld.param.b32 	%r201, [retval0];
	} // callseq 312
	{ // callseq 313, 0
	.param .b64 param0;
	st.param.b64 	[param0], %rd74;
	.param .b64 param1;
	st.param.b64 	[param1], 0;
	.param .b32 retval0;
	call.uni (retval0), 
	vprintf, 
	(
	param0, 
	param1
	);
	ld.param.b32 	%r203, [retval0];
	} // callseq 313
	mov.u64 	%rd95, $str$37;
	cvta.global.u64 	%rd96, %rd95;
	{ // callseq 314, 0
	.param .b64 param0;
	st.param.b64 	[param0], %rd96;
	.param .b64 param1;
	st.param.b64 	[param1], 0;
	.param .b32 retval0;
	call.uni (retval0), 
	vprintf, 
	(
	param0, 
	param1
	);
	ld.param.b32 	%r205, [retval0];
	} // callseq 314
	cvt.rni.s64.f32 	%rd97, %f1;
	cvt.u32.u64 	%r207, %rd97;
	shr.u32 	%r208, %r207, 8;
	shr.u32 	%r209, %r207, 16;
	shr.u32 	%r210, %r207, 24;
	{ .reg .b32 tmp; mov.b64 {tmp, %r211}, %rd97; }
	shr.u64 	%rd98, %rd97, 40;
	cvt.u32.u64 	%r212, %rd98;
	shr.u64 	%rd99, %rd97, 48;
	cvt.u32.u64 	%r213, %rd99;
	shr.u64 	%rd100, %rd97, 56;
	cvt.u32.u64 	%r214, %rd100;
	{ // callseq 315, 0
	.param .b64 param0;
	st.param.b64 	[param0], %rd68;
	.param .b64 param1;
	st.param.b64 	[param1], 0;
	.param .b32 retval0;
	call.uni (retval0), 
	vprintf, 
	(
	param0, 
	param1
	);
	ld.param.b32 	%r215, [retval0];
	} // callseq 315
	st.local.u32 	[%rd48], %r214;
	{ // callseq 316, 0
	.param .b64 param0;
	st.param.b64 	[param0], %rd72;
	.param .b64 param1;
	st.param.b64 	[param1], %rd1;
	.param .b32 retval0;
	call.uni (retval0), 
	vprintf, 
	(
	param0, 
	param1
	);
	ld.param.b32 	%r217, [retval0];
	} // callseq 316
	and.b32  	%r219, %r213, 255;
	st.local.u32 	[%rd48], %r219;
	{ // callseq 317, 0
	.param .b64 param0;
	st.param.b64 	[param0], %rd72;
	.param .b64 param1;
	st.param.b64 	[param1], %rd1;
	.param .b32 retval0;
	call.uni (retval0), 
	vprintf, 
	(
	param0, 
	param1
	);
	ld.param.b32 	%r220, [retval0];
	} // callseq 317
	and.b32  	%r222, %r212, 255;
	st.local.u32 	[%rd48], %r222;
	{ // callseq 318, 0
	.param .b64 param0;
	st.param.b64 	[param0], %rd72;
	.param .b64 param1;
	st.param.b64 	[param1], %rd1;
	.param .b32 retval0;
	call.uni (retval0), 
	vprintf, 
	(
	param0, 
	param1
	);
	ld.param.b32 	%r223, [retval0];
	} // callseq 318
	and.b32  	%r225, %r211, 255;
	st.local.u32 	[%rd48], %r225;
	{ // callseq 319, 0
	.param .b64 param0;
	st.param.b64 	[param0], %rd72;
	.param .b64 param1;
	st.param.b64 	[param1], %rd1;
	.param .b32 retval0;
	call.uni (retval0), 
	vprintf, 
	(
	param0, 
	param1
	);
	ld.param.b32 	%r226, [retval0];
	} // callseq 319
	st.local.u32 	[%rd48], %r210;
	{ // callseq 320, 0
	.param .b64 param0;
	st.param.b64 	[param0], %rd72;
	.param .b64 param1;
	st.param.b64 	[param1], %rd1;
	.param .b32 retval0;
	call.uni (retval0), 
	vprintf, 
	(
	param0, 
	param1
	);
	ld.param.b32 	%r228, [retval0];
	} // callseq 320
	and.b32  	%r230, %r209, 255;
	st.local.u32 	[%rd48], %r230;
	{ // callseq 321, 0
	.param .b64 param0;
	st.param.b64 	[param0], %rd72;
	.param .b64 param1;
	st.param.b64 	[param1], %rd1;
	.param .b32 retval0;
	call.uni (retval0), 
	vprintf, 
	(
	param0, 
	param1
	);
	ld.param.b32 	%r231, [retval0];
	} // callseq 321
	and.b32  	%r233, %r208, 255;
	st.local.u32 	[%rd48], %r233;
	{ // callseq 322, 0
	.param .b64 param0;
	st.param.b64 	[param0], %rd72;
	.param .b64 param1;
	st.param.b64 	[param1], %rd1;
	.param .b32 retval0;
	call.uni (retval0), 
	vprintf, 
	(
	param0, 
	param1
	);
	ld.param.b32 	%r234, [retval0];
	} // callseq 322
	and.b32  	%r236, %r207, 255;
	st.local.u32 	[%rd48], %r236;
	{ // callseq 323, 0
	.param .b64 param0;
	st.param.b64 	[param0], %rd72;
	.param .b64 param1;
	st.param.b64 	[param1], %rd1;
	.param .b32 retval0;
	call.uni (retval0), 
	vprintf, 
	(
	param0, 
	param1
	);
	ld.param.b32 	%r237, [retval0];
	} // callseq 323
	{ // callseq 324, 0
	.param .b64 param0;
	st.param.b64 	[param0], %rd74;
	.param .b64 param1;
	st.param.b64 	[param1], 0;
	.param .b32 retval0;
	call.uni (retval0), 
	vprintf, 
	(
	param0, 
	param1
	);
	ld.param.b32 	%r239, [retval0];
	} // callseq 324
	mov.u64 	%rd101, $str$38;
	cvta.global.u64 	%rd102, %rd101;
	{ // callseq 325, 0
	.param .b64 param0;
	st.param.b64 	[param0], %rd102;
	.param .b64 param1;
	st.param.b64 	[param1], 0;
	.param .b32 retval0;
	call.uni (retval0), 
	vprintf, 
	(
	param0, 
	param1
	);
	ld.param.b32 	%r241, [retval0];
	} // callseq 325
	cvt.rpi.s64.f32 	%rd103, %f1;
	cvt.u32.u64 	%r243, %rd103;
	shr.u32 	%r244, %r243, 8;
	shr.u32 	%r245, %r243, 16;
	shr.u32 	%r246, %r243, 24;
	{ .reg .b32 tmp; mov.b64 {tmp, %r247}, %rd103; }
	shr.u64 	%rd104, %rd103, 40;
	cvt.u32.u64 	%r248, %rd104;
	shr.u64 	%rd105, %rd103, 48;
	cvt.u32.u64 	%r249, %rd105;
	shr.u64 	%rd106, %rd103, 56;
	cvt.u32.u64 	%r250, %rd106;
	{ // callseq 326, 0
	.param .b64 param0;
	st.param.b64 	[param0], %rd68;
	.param .b64 param1;
	st.param.b64 	[param1], 0;
	.param .b32 retval0;
	call.uni (retval0), 
	vprintf, 
	(
	param0, 
	param1
	);
	ld.param.b32 	%r251, [retval0];
	} // callseq 326
	st.local.u32 	[%rd46], %r250;
	{ // callseq 327, 0
	.param .b64 param0;
	st.param.b64 	[param0], %rd72;
	.param .b64 param1;
	st.param.b64 	[param1], %rd1;
	.param .b32 retval0;
	call.uni (retval0), 
	vprintf, 
	(
	param0, 
	param1
	);
	ld.param.b32 	%r253, [retval0];
	} // callseq 327
	and.b32  	%r255, %r249, 255;
	st.local.u32 	[%rd46], %r255;
	{ // callseq 328, 0
	.param .b64 param0;
	st.param.b64 	[param0], %rd72;
	.param .b64 param1;
	st.param.b64 	[param1], %rd1;
	.param .b32 retval0;
	call.uni (retval0), 
	vprintf, 
	(
	param0, 
	param1
	);
	ld.param.b32 	%r256, [retval0];
	} // callseq 328
	and.b32  	%r258, %r248, 255;
	st.local.u32 	[%rd46], %r258;
	{ // callseq 329, 0
	.param .b64 param0;
	st.param.b64 	[param0], %rd72;
	.param .b64 param1;
	st.param.b64 	[param1], %rd1;
	.param .b32 retval0;
	call.uni (retval0), 
	vprintf, 
	(
	param0, 
	param1
	);
	ld.param.b32 	%r259, [retval0];
	} // callseq 329
	and.b32  	%r261, %r247, 255;
	st.local.u32 	[%rd46], %r261;
	{ // callseq 330, 0
	.param .b64 param0;
	st.param.b64 	[param0], %rd72;
	.param .b64 param1;
	st.param.b64 	[param1], %rd1;
	.param .b32 retval0;
	call.uni (retval0), 
	vprintf, 
	(
	param0, 
	param1
	);
	ld.param.b32 	%r262, [retval0];
	} // callseq 330
	st.local.u32 	[%rd46], %r246;
	{ // callseq 331, 0
	.param .b64 param0;
	st.param.b64 	[param0], %rd72;
	.param .b64 param1;
	st.param.b64 	[param1], %rd1;
	.param .b32 retval0;
	call.uni (retval0), 
	vprintf, 
	(
	param0, 
	param1
	);
	ld.param.b32 	%r264, [retval0];
	} // callseq 331
	and.b32  	%r266, %r245, 255;
	st.local.u32 	[%rd46], %r266;
	{ // callseq 332, 0
	.param .b64 param0;
	st.param.b64 	[param0], %rd72;
	.param .b64 param1;
	st.param.b64 	[param1], %rd1;
	.param .b32 retval0;
	call.uni (retval0), 
	vprintf, 
	(
	param0, 
	param1
	);
	ld.param.b32 	%r267, [retval0];
	} // callseq 332
	and.b32  	%r269, %r244, 255;
	st.local.u32 	[%rd46], %r269;
	{ // callseq 333, 0
	.param .b64 param0;
	st.param.b64 	[param0], %rd72;
	.param .b64 param1;
	st.param.b64 	[param1], %rd1;
	.param .b32 retval0;
	call.uni (retval0), 
	vprintf, 
	(
	param0, 
	param1
	);
	ld.param.b32 	%r270, [retval0];
	} // callseq 333
	and.b32  	%r272, %r243, 255;
	st.local.u32 	[%rd46], %r272;
	{ // callseq 334, 0
	.param .b64 param0;
	st.param.b64 	[param0], %rd72;
	.param .b64 param1;
	st.param.b64 	[param1], %rd1;
	.param .b32 retval0;
	call.uni (retval0), 
	vprintf, 
	(
	param0, 
	param1
	);
	ld.param.b32 	%r273, [retval0];
	} // callseq 334
	{ // callseq 335, 0
	.param .b64 param0;
	st.param.b64 	[param0], %rd74;
	.param .b64 param1;
	st.param.b64 	[param1], 0;
	.param .b32 retval0;
	call.uni (retval0), 
	vprintf, 
	(
	param0, 
	param1
	);
	ld.param.b32 	%r275, [retval0];
	} // callseq 335
	mov.u64 	%rd107, $str$39;
	cvta.global.u64 	%rd108, %rd107;
	{ // callseq 336, 0
	.param .b64 param0;
	st.param.b64 	[param0], %rd108;
	.param .b64 param1;
	st.param.b64 	[param1], 0;
	.param .b32 retval0;
	call.uni (retval0), 
	vprintf, 
	(
	param0, 
	param1
	);
	ld.param.b32 	%r277, [retval0];
	} // callseq 336
	cvt.rzi.s64.f32 	%rd109, %f1;
	cvt.u32.u64 	%r279, %rd109;
	shr.u32 	%r280, %r279, 8;
	shr.u32 	%r281, %r279, 16;
	shr.u32 	%r282, %r279, 24;
	{ .reg .b32 tmp; mov.b64 {tmp, %r283}, %rd109; }
	shr.u64 	%rd110, %rd109, 40;
	cvt.u32.u64 	%r284, %rd110;
	shr.u64 	%rd111, %rd109, 48;
	cvt.u32.u64 	%r285, %rd111;
	shr.u64 	%rd112, %rd109, 56;
	cvt.u32.u64 	%r286, %rd112;
	{ // callseq 337, 0
	.param .b64 param0;
	st.param.b64 	[param0], %rd68;
	.param .b64 param1;
	st.param.b64 	[param1], 0;
	.param .b32 retval0;
	call.uni (retval0), 
	vprintf, 
	(
	param0, 
	param1
	);
	ld.param.b32 	%r287, [retval0];
	} // callseq 337
	st.local.u32 	[%rd44], %r286;
	{ // callseq 338, 0
	.param .b64 param0;
	st.param.b64 	[param0], %rd72;
	.param .b64 param1;
	st.param.b64 	[param1], %rd1;
	.param .b32 retval0;
	call.uni (retval0), 
	vprintf, 
	(
	param0, 
	param1
	);
	ld.param.b32 	%r289, [retval0];
	} // callseq 338
	and.b32  	%r291, %r285, 255;
	st.local.u32 	[%rd44], %r291;
	{ // callseq 339, 0
	.param .b64 param0;
	st.param.b64 	[param0], %rd72;
	.param .b64 param1;
	st.param.b64 	[param1], %rd1;
	.param .b32 retval0;
	call.uni (retval0), 
	vprintf, 
	(
	param0, 
	param1
	);
	ld.param.b32 	%r292, [retval0];
	} // callseq 339
	and.b32  	%r294, %r284, 255;
	st.local.u32 	[%rd44], %r294;
	{ // callseq 340, 0
	.param .b64 param0;
	st.param.b64 	[param0], %rd72;
	.param .b64 param1;
	st.param.b64 	[param1], %rd1;
	.param .b32 retval0;
	call.uni (retval0), 
	vprintf, 
	(
	param0, 
	param1
	);
	ld.param.b32 	%r295, [retval0];
	} // callseq 340
	and.b32  	%r297, %r283, 255;
	st.local.u32 	[%rd44], %r297;
	{ // callseq 341, 0
	.param .b64 param0;
	st.param.b64 	[param0], %rd72;
	.param .b64 param1;
	st.param.b64 	[param1], %rd1;
	.param .b32 retval0;
	call.uni (retval0), 
	vprintf, 
	(
	param0, 
	param1
	);
	ld.param.b32 	%r298, [retval0];
	} // callseq 341
	st.local.u32 	[%rd44], %r282;
	{ // callseq 342, 0
	.param .b64 param0;
	st.param.b64 	[param0], %rd72;
	.param .b64 param1;
	st.param.b64 	[param1], %rd1;
	.param .b32 retval0;
	call.uni (retval0), 
	vprintf, 
	(
	param0, 
	param1
	);
	ld.param.b32 	%r300, [retval0];
	} // callseq 342
	and.b32  	%r302, %r281, 255;
	st.local.u32 	[%rd44], %r302;
	{ // callseq 343, 0
	.param .b64 param0;
	st.param.b64 	[param0], %rd72;
	.param .b64 param1;
	st.param.b64 	[param1], %rd1;
	.param .b32 retval0;
	call.uni (retval0), 
	vprintf, 
	(
	param0, 
	param1
	);
	ld.param.b32 	%r303, [retval0];
	} // callseq 343
	and.b32  	%r305, %r280, 255;
	st.local.u32 	[%rd44], %r305;
	{ // callseq 344, 0
	.param .b64 param0;
	st.param.b64 	[param0], %rd72;
	.param .b64 param1;
	st.param.b64 	[param1], %rd1;
	.param .b32 retval0;
	call.uni (retval0), 
	vprintf, 
	(
	param0, 
	param1
	);
	ld.param.b32 	%r306, [retval0];
	} // callseq 344
	and.b32  	%r308, %r279, 255;
	st.local.u32 	[%rd44], %r308;
	{ // callseq 345, 0
	.param .b64 param0;
	st.param.b64 	[param0], %rd72;
	.param .b64 param1;
	st.param.b64 	[param1], %rd1;
	.param .b32 retval0;
	call.uni (retval0), 
	vprintf, 
	(
	param0, 
	param1
	);
	ld.param.b32 	%r309, [retval0];
	} // callseq 345
	{ // callseq 346, 0
	.param .b64 param0;
	st.param.b64 	[param0], %rd74;
	.param .b64 param1;
	st.param.b64 	[param1], 0;
	.param .b32 retval0;
	call.uni (retval0), 
	vprintf, 
	(
	param0, 
	param1
	);
	ld.param.b32 	%r311, [retval0];
	} // callseq 346
	mov.u64 	%rd113, $str$40;
	cvta.global.u64 	%rd114, %rd113;
	{ // callseq 347, 0
	.param .b64 param0;
	st.param.b64 	[param0], %rd114;
	.param .b64 param1;
	st.param.b64 	[param1], 0;
	.param .b32 retval0;
	call.uni (retval0), 
	vprintf, 
	(
	param0, 
	param1
	);
	ld.param.b32 	%r313, [retval0];
	} // callseq 347
	cvt.rmi.u64.f32 	%rd115, %f1;
	cvt.u32.u64 	%r315, %rd115;
	shr.u32 	%r316, %r315, 8;
	shr.u32 	%r317, %r315, 16;
	shr.u32 	%r318, %r315, 24;
	{ .reg .b32 tmp; mov.b64 {tmp, %r319}, %rd115; }
	shr.u64 	%rd116, %rd115, 40;
	cvt.u32.u64 	%r320, %rd116;
	shr.u64 	%rd117, %rd115, 48;
	cvt.u32.u64 	%r321, %rd117;
	shr.u64 	%rd118, %rd115, 56;
	cvt.u32.u64 	%r322, %rd118;
	{ // callseq 348, 0
	.param .b64 param0;
	st.param.b64 	[param0], %rd68;
	.param .b64 param1;
	st.param.b64 	[param1], 0;
	.param .b32 retval0;
	call.uni (retval0), 
	vprintf, 
	(
	param0, 
	param1
	);
	ld.param.b32 	%r323, [retval0];
	} // callseq 348
	st.local.u32 	[%rd42], %r322;
	{ // callseq 349, 0
	.param .b64 param0;
	st.param.b64 	[param0], %rd72;
	.param .b64 param1;
	st.param.b64 	[param1], %rd1;
	.param .b32 retval0;
	call.uni (retval0), 
	vprintf, 
	(
	param0, 
	param1
	);
	ld.param.b32 	%r325, [retval0];
	} // callseq 349
	and.b32  	%r327, %r321, 255;
	st.local.u32 	[%rd42], %r327;
	{ // callseq 350, 0
	.param .b64 param0;
	st.param.b64 	[param0], %rd72;
	.param .b64 param1;
	st.param.b64 	[param1], %rd1;
	.param .b32 retval0;
	call.uni (retval0), 
	vprintf, 
	(
	param0, 
	param1
	);
	ld.param.b32 	%r328, [retval0];
	} // callseq 350
	and.b32  	%r330, %r320, 255;
	st.local.u32 	[%rd42], %r330;
	{ // callseq 351, 0
	.param .b64 param0;
	st.param.b64 	[param0], %rd72;
	.param .b64 param1;
	st.param.b64 	[param1], %rd1;
	.param .b32 retval0;
	call.uni (retval0), 
	vprintf, 
	(
	param0, 
	param1
	);
	ld.param.b32 	%r331, [retval0];
	} // callseq 351
	and.b32  	%r333, %r319, 255;
	st.local.u32 	[%rd42], %r333;
	{ // callseq 352, 0
	.param .b64 param0;
	st.param.b64 	[param0], %rd72;
	.param .b64 param1;
	st.param.b64 	[param1], %rd1;
	.param .b32 retval0;
	call.uni (retval0), 
	vprintf, 
	(
	param0, 
	param1
	);
	ld.param.b32 	%r334, [retval0];
	} // callseq 352
	st.local.u32 	[%rd42], %r318;
	{ // callseq 353, 0
	.param .b64 param0;
	st.param.b64 	[param0], %rd72;
	.param .b64 param1;
	st.param.b64 	[param1], %rd1;
	.param .b32 retval0;
	call.uni (retval0), 
	vprintf, 
	(
	param0, 
	param1
	);
	ld.param.b32 	%r336, [retval0];
	} // callseq 353
	and.b32  	%r338, %r317, 255;
	st.local.u32 	[%rd42], %r338;
	{ // callseq 354, 0
	.param .b64 param0;
	st.param.b64 	[param0], %rd72;
	.param .b64 param1;
	st.param.b64 	[param1], %rd1;
	.param .b32 retval0;
	call.uni (retval0), 
	vprintf, 
	(
	param0, 
	param1
	);
	ld.param.b32 	%r339, [retval0];
	} // callseq 354
	and.b32  	%r341, %r316, 255;
	st.local.u32 	[%rd42], %r341;
	{ // callseq 355, 0
	.param .b64 param0;
	st.param.b64 	[param0], %rd72;
	.param .b64 param1;
	st.param.b64 	[param1], %rd1;
	.param .b32 retval0;
	call.uni (retval0), 
	vprintf, 
	(
	param0, 
	param1
	);
	ld.param.b32 	%r342, [retval0];
	} // callseq 355
	and.b32  	%r344, %r315, 255;
	st.local.u32 	[%rd42], %r344;
	{ // callseq 356, 0
	.param .b64 param0;
	st.param.b64 	[param0], %rd72;
	.param .b64 param1;
	st.param.b64 	[param1], %rd1;
	.param .b32 retval0;
	call.uni (retval0), 
	vprintf, 
	(
	param0, 
	param1
	);
	ld.param.b32 	%r345, [retval0];
	} // callseq 356
	{ // callseq 357, 0
	.param .b64 param0;
	st.param.b64 	[param0], %rd74;
	.param .b64 param1;
	st.param.b64 	[param1], 0;
	.param .b32 retval0;
	call.uni (retval0), 
	vprintf, 
	(
	param0, 
	param1
	);
	ld.param.b32 	%r347, [retval0];
	} // callseq 357
	mov.u64 	%rd119, $str$41;
	cvta.global.u64 	%rd120, %rd119;
	{ // callseq 358, 0
	.param .b64 param0;
	st.param.b64 	[param0], %rd120;
	.param .b64 param1;
	st.param.b64 	[param1], 0;
	.param .b32 retval0;
	call.uni (retval0), 
	vprintf, 
	(
	param0, 
	param1
	);
	ld.param.b32 	%r349, [retval0];
	} // callseq 358
	cvt.rni.u64.f32 	%rd121, %f1;
	cvt.u32.u64 	%r351, %rd121;
	shr.u32 	%r352, %r351, 8;
	shr.u32 	%r353, %r351, 16;
	shr.u32 	%r354, %r351, 24;
	{ .reg .b32 tmp; mov.b64 {tmp, %r355}, %rd121; }
	shr.u64 	%rd122, %rd121, 40;
	cvt.u32.u64 	%r356, %rd122;
	shr.u64 	%rd123, %rd121, 48;
	cvt.u32.u64 	%r357, %rd123;
	shr.u64 	%rd124, %rd121, 56;
	cvt.u32.u64 	%r358, %rd124;
	{ // callseq 359, 0
	.param .b64 param0;
	st.param.b64 	[param0], %rd68;
	.param .b64 param1;
	st.param.b64 	[param1], 0;
	.param .b32 retval0;
	call.uni (retval0), 
	vprintf, 
	(
	param0, 
	param1
	);
	ld.param.b32 	%r359, [retval0];
	} // callseq 359
	st.local.u32 	[%rd40], %r358;
	{ // callseq 360, 0
	.param .b64 param0;
	st.param.b64 	[param0], %rd72;
	.param .b64 param1;
	st.param.b64 	[param1], %rd1;
	.param .b32 retval0;
	call.uni (retval0), 
	vprintf, 
	(
	param0, 
	param1
	);
	ld.param.b32 	%r361, [retval0];
	} // callseq 360
	and.b32  	%r363, %r357, 255;
	st.local.u32 	[%rd40], %r363;
	{ // callseq 361, 0
	.param .b64 param0;
	st.param.b64 	[param0], %rd72;
	.param .b64 param1;
	st.param.b64 	[param1], %rd1;
	.param .b32 retval0;
	call.uni (retval0), 
	vprintf, 
	(
	param0, 
	param1
	);
	ld.param.b32 	%r364, [retval0];
	} // callseq 361
	and.b32  	%r366, %r356, 255;
	st.local.u32 	[%rd40], %r366;
	{ // callseq 362, 0
	.param .b64 param0;
	st.param.b64 	[param0], %rd72;
	.param .b64 param1;
	st.param.b64 	[param1], %rd1;
	.param .b32 retval0;
	call.uni (retval0), 
	vprintf, 
	(
	param0, 
	param1
	);
	ld.param.b32 	%r367, [retval0];
	} // callseq 362
	and.b32  	%r369, %r355, 255;
	st.local.u32 	[%rd40], %r369;
	{ // callseq 363, 0
	.param .b64 param0;
	st.param.b64 	[param0], %rd72;
	.param .b64 param1;
	st.param.b64 	[param1], %rd1;
	.param .b32 retval0;
	call.uni (retval0), 
	vprintf, 
	(
	param0, 
	param1
	);
	ld.param.b32 	%r370, [retval0];
	} // callseq 363
	st.local.u32 	[%rd40], %r354;
	{ // callseq 364, 0
	.param .b64 param0;
	st.param.b64 	[param0], %rd72;
	.param .b64 param1;
	st.param.b64 	[param1], %rd1;
	.param .b32 retval0;
	call.uni (retval0), 
	vprintf, 
	(
	param0, 
	param1
	);
	ld.param.b32 	%r372, [retval0];
	} // callseq 364
	and.b32  	%r374, %r353, 255;
	st.local.u32 	[%rd40], %r374;
	{ // callseq 365, 0
	.param .b64 param0;
	st.param.b64 	[param0], %rd72;
	.param .b64 param1;
	st.param.b64 	[param1], %rd1;
	.param .b32 retval0;
	call.uni (retval0), 
	vprintf, 
	(
	param0, 
	param1
	);
	ld.param.b32 	%r375, [retval0];
	} // callseq 365
	and.b32  	%r377, %r352, 255;
	st.local.u32 	[%rd40], %r377;
	{ // callseq 366, 0
	.param .b64 param0;
	st.param.b64 	[param0], %rd72;
	.param .b64 param1;
	st.param.b64 	[param1], %rd1;
	.param .b32 retval0;
	call.uni (retval0), 
	vprintf, 
	(
	param0, 
	param1
	);
	ld.param.b32 	%r378, [retval0];
	} // callseq 366
	and.b32  	%r380, %r351, 255;
	st.local.u32 	[%rd40], %r380;
	{ // callseq 367, 0
	.param .b64 param0;
	st.param.b64 	[param0], %rd72;
	.param .b64 param1;
	st.param.b64 	[param1], %rd1;
	.param .b32 retval0;
	call.uni (retval0), 
	vprintf, 
	(
	param0, 
	param1
	);
	ld.param.b32 	%r381, [retval0];
	} // callseq 367
	{ // callseq 368, 0
	.param .b64 param0;
	st.param.b64 	[param0], %rd74;
	.param .b64 param1;
	st.param.b64 	[param1], 0;
	.param .b32 retval0;
	call.uni (retval0), 
	vprintf, 
	(
	param0, 
	param1
	);
	ld.param.b32 	%r383, [retval0];
	} // callseq 368
	mov.u64 	%rd125, $str$42;
	cvta.global.u64 	%rd126, %rd125;
	{ // callseq 369, 0
	.param .b64 param0;
	st.param.b64 	[param0], %rd126;
	.param .b64 param1;
	st.param.b64 	[param1], 0;
	.param .b32 retval0;
	call.uni (retval0), 
	vprintf, 
	(
	param0, 
	param1
	);
	ld.param.b32 	%r385, [retval0];
	} // callseq 369
	cvt.rpi.u64.f32 	%rd127, %f1;
	cvt.u32.u64 	%r387, %rd127;
	shr.u32 	%r388, %r387, 8;
	shr.u32 	%r389, %r387, 16;
	shr.u32 	%r390, %r387, 24;
	{ .reg .b32 tmp; mov.b64 {tmp, %r391}, %rd127; }
	shr.u64 	%rd128, %rd127, 40;
	cvt.u32.u64 	%r392, %rd128;
	shr.u64 	%rd129, %rd127, 48;
	cvt.u32.u64 	%r393, %rd129;
	shr.u64 	%rd130, %rd127, 56;
	cvt.u32.u64 	%r394, %rd130;
	{ // callseq 370, 0
	.param .b64 param0;
	st.param.b64 	[param0], %rd68;
	.param .b64 param1;
	st.param.b64 	[param1], 0;
	.param .b32 retval0;
	call.uni (retval0), 
	vprintf, 
	(
	param0, 
	param1
	);
	ld.param.b32 	%r395, [retval0];
	} // callseq 370
	st.local.u32 	[%rd38], %r394;
	{ // callseq 371, 0
	.param .b64 param0;
	st.param.b64 	[param0], %rd72;
	.param .b64 param1;
	st.param.b64 	[param1], %rd1;
	.param .b32 retval0;
	call.uni (retval0), 
	vprintf, 
	(
	param0, 
	param1
	);
	ld.param.b32 	%r397, [retval0];
	} // callseq 371
	and.b32  	%r399, %r393, 255;
	st.local.u32 	[%rd38], %r399;
	{ // callseq 372, 0
	.param .b64 param0;
	st.param.b64 	[param0], %rd72;
	.param .b64 param1;
	st.param.b64 	[param1], %rd1;
	.param .b32 retval0;
	call.uni (retval0), 
	vprintf, 
	(
	param0, 
	param1
	);
	ld.param.b32 	%r400, [retval0];
	} // callseq 372
	and.b32  	%r402, %r392, 255;
	st.local.u32 	[%rd38], %r402;
	{ // callseq 373, 0
	.param .b64 param0;
	st.param.b64 	[param0], %rd72;
	.param .b64 param1;
	st.param.b64 	[param1], %rd1;
	.param .b32 retval0;
	call.uni (retval0), 
	vprintf, 
	(
	param0, 
	param1
	);
	ld.param.b32 	%r403, [retval0];
	} // callseq 373
	and.b32  	%r405, %r391, 255;
	st.local.u32 	[%rd38], %r405;
	{ // callseq 374, 0
	.param .b64 param0;
	st.param.b64 	[param0], %rd72;
	.param .b64 param1;
	st.param.b64 	[param1], %rd1;
	.param .b32 retval0;
	call.uni (retval0), 
	vprintf, 
	(
	param0, 
	param1
	);
	ld.param.b32 	%r406, [retval0];
	} // callseq 374
	st.local.u32 	[%rd38], %r390;
	{ // callseq 375, 0
	.param .b64 param0;
	st.param.b64 	[param0], %rd72;
	.param .b64 param1;
	st.param.b64 	[param1], %rd1;
	.param .b32 retval0;
	call.uni (retval0), 
	vprintf, 
	(
	param0, 
	param1
	);
	ld.param.b32 	%r408, [retval0];
	} // callseq 375
	and.b32  	%r410, %r389, 255;
	st.local.u32 	[%rd38], %r410;
	{ // callseq 376, 0
	.param .b64 param0;
	st.param.b64 	[param0], %rd72;
	.param .b64 param1;
	st.param.b64 	[param1], %rd1;
	.param .b32 retval0;
	call.uni (retval0), 
	vprintf, 
	(
	param0, 
	param1
	);
	ld.param.b32 	%r411, [retval0];
	} // callseq 376
	and.b32  	%r413, %r388, 255;
	st.local.u32 	[%rd38], %r413;
	{ // callseq 377, 0
	.param .b64 param0;
	st.param.b64 	[param0], %rd72;
	.param .b64 param1;
	st.param.b64 	[param1], %rd1;
	.param .b32 retval0;
	call.uni (retval0), 
	vprintf, 
	(
	param0, 
	param1
	);
	ld.param.b32 	%r414, [retval0];
	} // callseq 377
	and.b32  	%r416, %r387, 255;
	st.local.u32 	[%rd38], %r416;
	{ // callseq 378, 0
	.param .b64 param0;
	st.param.b64 	[param0], %rd72;
	.param .b64 param1;
	st.param.b64 	[param1], %rd1;
	.param .b32 retval0;
	call.uni (retval0), 
	vprintf, 
	(
	param0, 
	param1
	);
	ld.param.b32 	%r417, [retval0];
	} // callseq 378
	{ // callseq 379, 0
	.param .b64 param0;
	st.param.b64 	[param0], %rd74;
	.param .b64 param1;
	st.param.b64 	[param1], 0;
	.param .b32 retval0;
	call.uni (retval0), 
	vprintf, 
	(
	param0, 
	param1
	);
	ld.param.b32 	%r419, [retval0];
	} // callseq 379
	mov.u64 	%rd131, $str$43;
	cvta.global.u64 	%rd132, %rd131;
	{ // callseq 380, 0
	.param .b64 param0;
	st.param.b64 	[param0], %rd132;
	.param .b64 param1;
	st.param.b64 	[param1], 0;
	.param .b32 retval0;
	call.uni (retval0), 
	vprintf, 
	(
	param0, 
	param1
	);
	ld.param.b32 	%r421, [retval0];
	} // callseq 380
	cvt.rzi.u64.f32 	%rd133, %f1;
	cvt.u32.u64 	%r423, %rd133;
	shr.u32 	%r424, %r423, 8;
	shr.u32 	%r425, %r423, 16;
	shr.u32 	%r426, %r423, 24;
	{ .reg .b32 tmp; mov.b64 {tmp, %r427}, %rd133; }
	shr.u64 	%rd134, %rd133, 40;
	cvt.u32.u64 	%r428, %rd134;
	shr.u64 	%rd135, %rd133, 48;
	cvt.u32.u64 	%r429, %rd135;
	shr.u64 	%rd136, %rd133, 56;
	cvt.u32.u64 	%r430, %rd136;
	{ // callseq 381, 0
	.param .b64 param0;
	st.param.b64 	[param0], %rd68;
	.param .b64 param1;
	st.param.b64 	[param1], 0;
	.param .b32 retval0;
	call.uni (retval0), 
	vprintf, 
	(
	param0, 
	param1
	);
	ld.param.b32 	%r431, [retval0];
	} // callseq 381
	st.local.u32 	[%rd36], %r430;
	{ // callseq 382, 0
	.param .b64 param0;
	st.param.b64 	[param0], %rd72;
	.param .b64 param1;
	st.param.b64 	[param1], %rd1;
	.param .b32 retval0;
	call.uni (retval0), 
	vprintf, 
	(
	param0, 
	param1
	);
	ld.param.b32 	%r433, [retval0];
	} // callseq 382
	and.b32  	%r435, %r429, 255;
	st.local.u32 	[%rd36], %r435;
	{ // callseq 383, 0
	.param .b64 param0;
	st.param.b64 	[param0], %rd72;
	.param .b64 param1;
	st.param.b64 	[param1], %rd1;
	.param .b32 retval0;
	call.uni (retval0), 
	vprintf, 
	(
	param0, 
	param1
	);
	ld.param.b32 	%r436, [retval0];
	} // callseq 383
	and.b32  	%r438, %r428, 255;
	st.local.u32 	[%rd36], %r438;
	{ // callseq 384, 0
	.param .b64 param0;
	st.param.b64 	[param0], %rd72;
	.param .b64 param1;
	st.param.b64 	[param1], %rd1;
	.param .b32 retval0;
	call.uni (retval0), 
	vprintf, 
	(
	param0, 
	param1
	);
	ld.param.b32 	%r439, [retval0];
	} // callseq 384
	and.b32  	%r441, %r427, 255;
	st.local.u32 	[%rd36], %r441;
	{ // callseq 385, 0
	.param .b64 param0;
	st.param.b64 	[param0], %rd72;
	.param .b64 param1;
	st.param.b64 	[param1], %rd1;
	.param .b32 retval0;
	call.uni (retval0), 
	vprintf, 
	(
	param0, 
	param1
	);
	ld.param.b32 	%r442, [retval0];
	} // callseq 385
	st.local.u32 	[%rd36], %r426;
	{ // callseq 386, 0
	.param .b64 param0;
	st.param.b64 	[param0], %rd72;
	.param .b64 param1;
	st.param.b64 	[param1], %rd1;
	.param .b32 retval0;
	call.uni (retval0), 
	vprintf, 
	(
	param0, 
	param1
	);
	ld.param.b32 	%r444, [retval0];
	} // callseq 386
	and.b32  	%r446, %r425, 255;
	st.local.u32 	[%rd36], %r446;
	{ // callseq 387, 0
	.param .b64 param0;
	st.param.b64 	[param0], %rd72;
	.param .b64 param1;
	st.param.b64 	[param1], %rd1;
	.param .b32 retval0;
	call.uni (retval0), 
	vprintf, 
	(
	param0, 
	param1
	);
	ld.param.b32 	%r447, [retval0];
	} // callseq 387
	and.b32  	%r449, %r424, 255;
	st.local.u32 	[%rd36], %r449;
	{ // callseq 388, 0
	.param .b64 param0;
	st.param.b64 	[param0], %rd72;
	.param .b64 param1;
	st.param.b64 	[param1], %rd1;
	.param .b32 retval0;
	call.uni (retval0), 
	vprintf, 
	(
	param0, 
	param1
	);
	ld.param.b32 	%r450, [retval0];
	} // callseq 388
	and.b32  	%r452, %r423, 255;
	st.local.u32 	[%rd36], %r452;
	{ // callseq 389, 0
	.param .b64 param0;
	st.param.b64 	[param0], %rd72;
	.param .b64 param1;
	st.param.b64 	[param1], %rd1;
	.param .b32 retval0;
	call.uni (retval0), 
	vprintf, 
	(
	param0, 
	param1
	);
	ld.param.b32 	%r453, [retval0];
	} // callseq 389
	{ // callseq 390, 0
	.param .b64 param0;
	st.param.b64 	[param0], %rd74;
	.param .b64 param1;
	st.param.b64 	[param1], 0;
	.param .b32 retval0;
	call.uni (retval0), 
	vprintf, 
	(
	param0, 
	param1
	);
	ld.param.b32 	%r455, [retval0];
	} // callseq 390
	{ // callseq 391, 0
	.param .b64 param0;
	st.param.b64 	[param0], %rd80;
	.param .b64 param1;
	st.param.b64 	[param1], 0;
	.param .b32 retval0;
	call.uni (retval0), 
	vprintf, 
	(
	param0, 
	param1
	);
	ld.param.b32 	%r457, [retval0];
	} // callseq 391
	{ // callseq 392, 0
	.param .b64 param0;
	st.param.b64 	[param0], %rd68;
	.param .b64 param1;
	st.param.b64 	[param1], 0;
	.param .b32 retval0;
	call.uni (retval0), 
	vprintf, 
	(
	param0, 
	param1
	);
	ld.param.b32 	%r459, [retval0];
	} // callseq 392
	st.local.u32 	[%rd34], %r69;
	{ // callseq 393, 0
	.param .b64 param0;
	st.param.b64 	[param0], %rd72;
	.param .b64 param1;
	st.param.b64 	[param1], %rd1;
	.param .b32 retval0;
	call.uni (retval0), 
	vprintf, 
	(
	param0, 
	param1
	);
	ld.param.b32 	%r461, [retval0];
	} // callseq 393
	st.local.u32 	[%rd34], %r74;
	{ // callseq 394, 0
	.param .b64 param0;
	st.param.b64 	[param0], %rd72;
	.param .b64 param1;
	st.param.b64 	[param1], %rd1;
	.param .b32 retval0;
	call.uni (retval0), 
	vprintf, 
	(
	param0, 
	param1
	);
	ld.param.b32 	%r463, [retval0];
	} // callseq 394
	st.local.u32 	[%rd34], %r77;
	{ // callseq 395, 0
	.param .b64 param0;
	st.param.b64 	[param0], %rd72;
	.param .b64 param1;
	st.param.b64 	[param1], %rd1;
	.param .b32 retval0;
	call.uni (retval0), 
	vprintf, 
	(
	param0, 
	param1
	);
	ld.param.b32 	%r465, [retval0];
	} // callseq 395
	st.local.u32 	[%rd34], %r80;
	{ // callseq 396, 0
	.param .b64 param0;
	st.param.b64 	[param0], %rd72;
	.param .b64 param1;
	st.param.b64 	[param1], %rd1;
	.param .b32 retval0;
	call.uni (retval0), 
	vprintf, 
	(
	param0, 
	param1
	);
	ld.param.b32 	%r467, [retval0];
	} // callseq 396
	{ // callseq 397, 0
	.param .b64 param0;
	st.param.b64 	[param0], %rd74;
	.param .b64 param1;
	st.param.b64 	[param1], 0;
	.param .b32 retval0;
	call.uni (retval0), 
	vprintf, 
	(
	param0, 
	param1
	);
	ld.param.b32 	%r469, [retval0];
	} // callseq 397
	{ // callseq 398, 0
	.param .b64 param0;
	st.param.b64 	[param0], %rd78;
	.param .b64 param1;
	st.param.b64 	[param1], 0;
	.param .b32 retval0;
	call.uni (retval0), 
	vprintf, 
	(
	param0, 
	param1
	);
	ld.param.b32 	%r471, [retval0];
	} // callseq 398
	{ // callseq 399, 0
	.param .b64 param0;
	st.param.b64 	[param0], %rd68;
	.param .b64 param1;
	st.param.b64 	[param1], 0;
	.param .b32 retval0;
	call.uni (retval0), 
	vprintf, 
	(
	param0, 
	param1
	);
	ld.param.b32 	%r473, [retval0];
	} // callseq 399
	st.local.u32 	[%rd32], %r48;
	{ // callseq 400, 0
	.param .b64 param0;
	st.param.b64 	[param0], %rd72;
	.param .b64 param1;
	st.param.b64 	[param1], %rd1;
	.param .b32 retval0;
	call.uni (retval0), 
	vprintf, 
	(
	param0, 
	param1
	);
	ld.param.b32 	%r475, [retval0];
	} // callseq 400
	st.local.u32 	[%rd32], %r53;
	{ // callseq 401, 0
	.param .b64 param0;
	st.param.b64 	[param0], %rd72;
	.param .b64 param1;
	st.param.b64 	[param1], %rd1;
	.param .b32 retval0;
	call.uni (retval0), 
	vprintf, 
	(
	param0, 
	param1
	);
	ld.param.b32 	%r477, [retval0];
	} // callseq 401
	st.local.u32 	[%rd32], %r56;
	{ // callseq 402, 0
	.param .b64 param0;
	st.param.b64 	[param0], %rd72;
	.param .b64 param1;
	st.param.b64 	[param1], %rd1;
	.param .b32 retval0;
	call.uni (retval0), 
	vprintf, 
	(
	param0, 
	param1
	);
	ld.param.b32 	%r479, [retval0];
	} // callseq 402
	st.local.u32 	[%rd32], %r59;
	{ // callseq 403, 0
	.param .b64 param0;
	st.param.b64 	[param0], %rd72;
	.param .b64 param1;
	st.param.b64 	[param1], %rd1;
	.param .b32 retval0;
	call.uni (retval0), 
	vprintf, 
	(
	param0, 
	param1
	);
	ld.param.b32 	%r481, [retval0];
	} // callseq 403
	{ // callseq 404, 0
	.param .b64 param0;
	st.param.b64 	[param0], %rd74;
	.param .b64 param1;
	st.param.b64 	[param1], 0;
	.param .b32 retval0;
	call.uni (retval0), 
	vprintf, 
	(
	param0, 
	param1
	);
	ld.param.b32 	%r483, [retval0];
	} // callseq 404
	{ // callseq 405, 0
	.param .b64 param0;
	st.param.b64 	[param0], %rd76;
	.param .b64 param1;
	st.param.b64 	[param1], 0;
	.param .b32 retval0;
	call.uni (retval0), 
	vprintf, 
	(
	param0, 
	param1
	);
	ld.param.b32 	%r485, [retval0];
	} // callseq 405
	{ // callseq 406, 0
	.param .b64 param0;
	st.param.b64 	[param0], %rd68;
	.param .b64 param1;
	st.param.b64 	[param1], 0;
	.param .b32 retval0;
	call.uni (retval0), 
	vprintf, 
	(
	param0, 
	param1
	);
	ld.param.b32 	%r487, [retval0];
	} // callseq 406
	st.local.u32 	[%rd30], %r27;
	{ // callseq 407, 0
	.param .b64 param0;
	st.param.b64 	[param0], %rd72;
	.param .b64 param1;
	st.param.b64 	[param1], %rd1;
	.param .b32 retval0;
	call.uni (retval0), 
	vprintf, 
	(
	param0, 
	param1
	);
	ld.param.b32 	%r489, [retval0];
	} // callseq 407
	st.local.u32 	[%rd30], %r32;
	{ // callseq 408, 0
	.param .b64 param0;
	st.param.b64 	[param0], %rd72;
	.param .b64 param1;
	st.param.b64 	[param1], %rd1;
	.param .b32 retval0;
	call.uni (retval0), 
	vprintf, 
	(
	param0, 
	param1
	);
	ld.param.b32 	%r491, [retval0];
	} // callseq 408
	st.local.u32 	[%rd30], %r35;
	{ // callseq 409, 0
	.param .b64 param0;
	st.param.b64 	[param0], %rd72;
	.param .b64 param1;
	st.param.b64 	[param1], %rd1;
	.param .b32 retval0;
	call.uni (retval0), 
	vprintf, 
	(
	param0, 
	param1
	);
	ld.param.b32 	%r493, [retval0];
	} // callseq 409
	st.local.u32 	[%rd30], %r38;
	{ // callseq 410, 0
	.param .b64 param0;
	st.param.b64 	[param0], %rd72;
	.param .b64 param1;
	st.param.b64 	[param1], %rd1;
	.param .b32 retval0;
	call.uni (retval0), 
	vprintf, 
	(
	param0, 
	param1
	);
	ld.param.b32 	%r495, [retval0];
	} // callseq 410
	{ // callseq 411, 0
	.param .b64 param0;
	st.param.b64 	[param0], %rd74;
	.param .b64 param1;
	st.param.b64 	[param1], 0;
	.param .b32 retval0;
	call.uni (retval0), 
	vprintf, 
	(
	param0, 
	param1
	);
	ld.param.b32 	%r497, [retval0];
	} // callseq 411
	{ // callseq 412, 0
	.param .b64 param0;
	st.param.b64 	[param0], %rd66;
	.param .b64 param1;
	st.param.b64 	[param1], 0;
	.param .b32 retval0;
	call.uni (retval0), 
	vprintf, 
	(
	param0, 
	param1
	);
	ld.param.b32 	%r499, [retval0];
	} // callseq 412
	{ // callseq 413, 0
	.param .b64 param0;
	st.param.b64 	[param0], %rd68;
	.param .b64 param1;
	st.param.b64 	[param1], 0;
	.param .b32 retval0;
	call.uni (retval0), 
	vprintf, 
	(
	param0, 
	param1
	);
	ld.param.b32 	%r501, [retval0];
	} // callseq 413
	st.local.u32 	[%rd28], %r6;
	{ // callseq 414, 0
	.param .b64 param0;
	st.param.b64 	[param0], %rd72;
	.param .b64 param1;
	st.param.b64 	[param1], %rd1;
	.param .b32 retval0;
	call.uni (retval0), 
	vprintf, 
	(
	param0, 
	param1
	);
	ld.param.b32 	%r503, [retval0];
	} // callseq 414
	st.local.u32 	[%rd28], %r11;
	{ // callseq 415, 0
	.param .b64 param0;
	st.param.b64 	[param0], %rd72;
	.param .b64 param1;
	st.param.b64 	[param1], %rd1;
	.param .b32 retval0;
	call.uni (retval0), 
	vprintf, 
	(
	param0, 
	param1
	);
	ld.param.b32 	%r505, [retval0];
	} // callseq 415
	st.local.u32 	[%rd28], %r14;
	{ // callseq 416, 0
	.param .b64 param0;
	st.param.b64 	[param0], %rd72;
	.param .b64 param1;
	st.param.b64 	[param1], %rd1;
	.param .b32 retval0;
	call.uni (retval0), 
	vprintf, 
	(
	param0, 
	param1
	);
	ld.param.b32 	%r507, [retval0];
	} // callseq 416
	st.local.u32 	[%rd28], %r17;
	{ // callseq 417, 0
	.param .b64 param0;
	st.param.b64 	[param0], %rd72;
	.param .b64 param1;
	st.param.b64 	[param1], %rd1;
	.param .b32 retval0;
	call.uni (retval0), 
	vprintf, 
	(
	param0, 
	param1
	);
	ld.param.b32 	%r509, [retval0];
	} // callseq 417
	{ // callseq 418, 0
	.param .b64 param0;
	st.param.b64 	[param0], %rd74;
	.param .b64 param1;
	st.param.b64 	[param1], 0;
	.param .b32 retval0;
	call.uni (retval0), 
	vprintf, 
	(
	param0, 
	param1
	);
	ld.param.b32 	%r511, [retval0];
	} // callseq 418
	{ // callseq 419, 0
	.param .b64 param0;
	st.param.b64 	[param0], %rd88;
	.param .b64 param1;
	st.param.b64 	[param1], 0;
	.param .b32 retval0;
	call.uni (retval0), 
	vprintf, 
	(
	param0, 
	param1
	);
	ld.param.b32 	%r513, [retval0];
	} // callseq 419
	{ // callseq 420, 0
	.param .b64 param0;
	st.param.b64 	[param0], %rd68;
	.param .b64 param1;
	st.param.b64 	[param1], 0;
	.param .b32 retval0;
	call.uni (retval0), 
	vprintf, 
	(
	param0, 
	param1
	);
	ld.param.b32 	%r515, [retval0];
	} // callseq 420
	st.local.u32 	[%rd26], %r153;
	{ // callseq 421, 0
	.param .b64 param0;
	st.param.b64 	[param0], %rd72;
	.param .b64 param1;
	st.param.b64 	[param1], %rd1;
	.param .b32 retval0;
	call.uni (retval0), 
	vprintf, 
	(
	param0, 
	param1
	);
	ld.param.b32 	%r517, [retval0];
	} // callseq 421
	st.local.u32 	[%rd26], %r158;
	{ // callseq 422, 0
	.param .b64 param0;
	st.param.b64 	[param0], %rd72;
	.param .b64 param1;
	st.param.b64 	[param1], %rd1;
	.param .b32 retval0;
	call.uni (retval0), 
	vprintf, 
	(
	param0, 
	param1
	);
	ld.param.b32 	%r519, [retval0];
	} // callseq 422
	st.local.u32 	[%rd26], %r161;
	{ // callseq 423, 0
	.param .b64 param0;
	st.param.b64 	[param0], %rd72;
	.param .b64 param1;
	st.param.b64 	[param1], %rd1;
	.param .b32 retval0;
	call.uni (retval0), 
	vprintf, 
	(
	param0, 
	param1
	);
	ld.param.b32 	%r521, [retval0];
	} // callseq 423
	st.local.u32 	[%rd26], %r164;
	{ // callseq 424, 0
	.param .b64 param0;
	st.param.b64 	[param0], %rd72;
	.param .b64 param1;
	st.param.b64 	[param1], %rd1;
	.param .b32 retval0;
	call.uni (retval0), 
	vprintf, 
	(
	param0, 
	param1
	);
	ld.param.b32 	%r523, [retval0];
	} // callseq 424
	{ // callseq 425, 0
	.param .b64 param0;
	st.param.b64 	[param0], %rd74;
	.param .b64 param1;
	st.param.b64 	[param1], 0;
	.param .b32 retval0;
	call.uni (retval0), 
	vprintf, 
	(
	param0, 
	param1
	);
	ld.param.b32 	%r525, [retval0];
	} // callseq 425
	{ // callseq 426, 0
	.param .b64 param0;
	st.param.b64 	[param0], %rd86;
	.param .b64 param1;
	st.param.b64 	[param1], 0;
	.param .b32 retval0;
	call.uni (retval0), 
	vprintf, 
	(
	param0, 
	param1
	);
	ld.param.b32 	%r527, [retval0];
	} // callseq 426
	{ // callseq 427, 0
	.param .b64 param0;
	st.param.b64 	[param0], %rd68;
	.param .b64 param1;
	st.param.b64 	[param1], 0;
	.param .b32 retval0;
	call.uni (retval0), 
	vprintf, 
	(
	param0, 
	param1
	);
	ld.param.b32 	%r529, [retval0];
	} // callseq 427
	st.local.u32 	[%rd24], %r132;
	{ // callseq 428, 0
	.param .b64 param0;
	st.param.b64 	[param0], %rd72;
	.param .b64 param1;
	st.param.b64 	[param1], %rd1;
	.param .b32 retval0;
	call.uni (retval0), 
	vprintf, 
	(
	param0, 
	param1
	);
	ld.param.b32 	%r531, [retval0];
	} // callseq 428
	st.local.u32 	[%rd24], %r137;
	{ // callseq 429, 0
	.param .b64 param0;
	st.param.b64 	[param0], %rd72;
	.param .b64 param1;
	st.param.b64 	[param1], %rd1;
	.param .b32 retval0;
	call.uni (retval0), 
	vprintf, 
	(
	param0, 
	param1
	);
	ld.param.b32 	%r533, [retval0];
	} // callseq 429
	st.local.u32 	[%rd24], %r140;
	{ // callseq 430, 0
	.param .b64 param0;
	st.param.b64 	[param0], %rd72;
	.param .b64 param1;
	st.param.b64 	[param1], %rd1;
	.param .b32 retval0;
	call.uni (retval0), 
	vprintf, 
	(
	param0, 
	param1
	);
	ld.param.b32 	%r535, [retval0];
	} // callseq 430
	st.local.u32 	[%rd24], %r143;
	{ // callseq 431, 0
	.param .b64 param0;
	st.param.b64 	[param0], %rd72;
	.param .b64 param1;
	st.param.b64 	[param1], %rd1;
	.param .b32 retval0;
	call.uni (retval0), 
	vprintf, 
	(
	param0, 
	param1
	);
	ld.param.b32 	%r537, [retval0];
	} // callseq 431
	{ // callseq 432, 0
	.param .b64 param0;
	st.param.b64 	[param0], %rd74;
	.param .b64 param1;
	st.param.b64 	[param1], 0;
	.param .b32 retval0;
	call.uni (retval0), 
	vprintf, 
	(
	param0, 
	param1
	);
	ld.param.b32 	%r539, [retval0];
	} // callseq 432
	{ // callseq 433, 0
	.param .b64 param0;
	st.param.b64 	[param0], %rd84;
	.param .b64 param1;
	st.param.b64 	[param1], 0;
	.param .b32 retval0;
	call.uni (retval0), 
	vprintf, 
	(
	param0, 
	param1
	);
	ld.param.b32 	%r541, [retval0];
	} // callseq 433
	{ // callseq 434, 0
	.param .b64 param0;
	st.param.b64 	[param0], %rd68;
	.param .b64 param1;
	st.param.b64 	[param1], 0;
	.param .b32 retval0;
	call.uni (retval0), 
	vprintf, 
	(
	param0, 
	param1
	);
	ld.param.b32 	%r543, [retval0];
	} // callseq 434
	st.local.u32 	[%rd22], %r111;
	{ // callseq 435, 0
	.param .b64 param0;
	st.param.b64 	[param0], %rd72;
	.param .b64 param1;
	st.param.b64 	[param1], %rd1;
	.param .b32 retval0;
	call.uni (retval0), 
	vprintf, 
	(
	param0, 
	param1
	);
	ld.param.b32 	%r545, [retval0];
	} // callseq 435
	st.local.u32 	[%rd22], %r116;
	{ // callseq 436, 0
	.param .b64 param0;
	st.param.b64 	[param0], %rd72;
	.param .b64 param1;
	st.param.b64 	[param1], %rd1;
	.param .b32 retval0;
	call.uni (retval0), 
	vprintf, 
	(
	param0, 
	param1
	);
	ld.param.b32 	%r547, [retval0];
	} // callseq 436
	st.local.u32 	[%rd22], %r119;
	{ // callseq 437, 0
	.param .b64 param0;
	st.param.b64 	[param0], %rd72;
	.param .b64 param1;
	st.param.b64 	[param1], %rd1;
	.param .b32 retval0;
	call.uni (retval0), 
	vprintf, 
	(
	param0, 
	param1
	);
	ld.param.b32 	%r549, [retval0];
	} // callseq 437
	st.local.u32 	[%rd22], %r122;
	{ // callseq 438, 0
	.param .b64 param0;
	st.param.b64 	[param0], %rd72;
	.param .b64 param1;
	st.param.b64 	[param1], %rd1;
	.param .b32 retval0;
	call.uni (retval0), 
	vprintf, 
	(
	param0, 
	param1
	);
	ld.param.b32 	%r551, [retval0];
	} // callseq 438
	{ // callseq 439, 0
	.param .b64 param0;
	st.param.b64 	[param0], %rd74;
	.param .b64 param1;
	st.param.b64 	[param1], 0;
	.param .b32 retval0;
	call.uni (retval0), 
	vprintf, 
	(
	param0, 
	param1
	);
	ld.param.b32 	%r553, [retval0];
	} // callseq 439
	{ // callseq 440, 0
	.param .b64 param0;
	st.param.b64 	[param0], %rd82;
	.param .b64 param1;
	st.param.b64 	[param1], 0;
	.param .b32 retval0;
	call.uni (retval0), 
	vprintf, 
	(
	param0, 
	param1
	);
	ld.param.b32 	%r555, [retval0];
	} // callseq 440
	{ // callseq 441, 0
	.param .b64 param0;
	st.param.b64 	[param0], %rd68;
	.param .b64 param1;
	st.param.b64 	[param1], 0;
	.param .b32 retval0;
	call.uni (retval0), 
	vprintf, 
	(
	param0, 
	param1
	);
	ld.param.b32 	%r557, [retval0];
	} // callseq 441
	st.local.u32 	[%rd20], %r90;
	{ // callseq 442, 0
	.param .b64 param0;
	st.param.b64 	[param0], %rd72;
	.param .b64 param1;
	st.param.b64 	[param1], %rd1;
	.param .b32 retval0;
	call.uni (retval0), 
	vprintf, 
	(
	param0, 
	param1
	);
	ld.param.b32 	%r559, [retval0];
	} // callseq 442
	st.local.u32 	[%rd20], %r95;
	{ // callseq 443, 0
	.param .b64 param0;
	st.param.b64 	[param0], %rd72;
	.param .b64 param1;
	st.param.b64 	[param1], %rd1;
	.param .b32 retval0;
	call.uni (retval0), 
	vprintf, 
	(
	param0, 
	param1
	);
	ld.param.b32 	%r561, [retval0];
	} // callseq 443
	st.local.u32 	[%rd20], %r98;
	{ // callseq 444, 0
	.param .b64 param0;
	st.param.b64 	[param0], %rd72;
	.param .b64 param1;
	st.param.b64 	[param1], %rd1;
	.param .b32 retval0;
	call.uni (retval0), 
	vprintf, 
	(
	param0, 
	param1
	);
	ld.param.b32 	%r563, [retval0];
	} // callseq 444
	st.local.u32 	[%rd20], %r101;
	{ // callseq 445, 0
	.param .b64 param0;
	st.param.b64 	[param0], %rd72;
	.param .b64 param1;
	st.param.b64 	[param1], %rd1;
	.param .b32 retval0;
	call.uni (retval0), 
	vprintf, 
	(
	param0, 
	param1
	);
	ld.param.b32 	%r565, [retval0];
	} // callseq 445
	{ // callseq 446, 0
	.param .b64 param0;
	st.param.b64 	[param0], %rd74;
	.param .b64 param1;
	st.param.b64 	[param1], 0;
	.param .b32 retval0;
	call.uni (retval0), 
	vprintf, 
	(
	param0, 
	param1
	);
	ld.param.b32 	%r567, [retval0];
	} // callseq 446
	{ // callseq 447, 0
	.param .b64 param0;
	st.param.b64 	[param0], %rd108;
	.param .b64 param1;
	st.param.b64 	[param1], 0;
	.param .b32 retval0;
	call.uni (retval0), 
	vprintf, 
	(
	param0, 
	param1
	);
	ld.param.b32 	%r569, [retval0];
	} // callseq 447
	{ // callseq 448, 0
	.param .b64 param0;
	st.param.b64 	[param0], %rd68;
	.param .b64 param1;
	st.param.b64 	[param1], 0;
	.param .b32 retval0;
	call.uni (retval0), 
	vprintf, 
	(
	param0, 
	param1
	);
	ld.param.b32 	%r571, [retval0];
	} // callseq 448
	st.local.u32 	[%rd18], %r286;
	{ // callseq 449, 0
	.param .b64 param0;
	st.param.b64 	[param0], %rd72;
	.param .b64 param1;
	st.param.b64 	[param1], %rd1;
	.param .b32 retval0;
	call.uni (retval0), 
	vprintf, 
	(
	param0, 
	param1
	);
	ld.param.b32 	%r573, [retval0];
	} // callseq 449
	st.local.u32 	[%rd18], %r291;
	{ // callseq 450, 0
	.param .b64 param0;
	st.param.b64 	[param0], %rd72;
	.param .b64 param1;
	st.param.b64 	[param1], %rd1;
	.param .b32 retval0;
	call.uni (retval0), 
	vprintf, 
	(
	param0, 
	param1
	);
	ld.param.b32 	%r575, [retval0];
	} // callseq 450
	st.local.u32 	[%rd18], %r294;
	{ // callseq 451, 0
	.param .b64 param0;
	st.param.b64 	[param0], %rd72;
	.param .b64 param1;
	st.param.b64 	[param1], %rd1;
	.param .b32 retval0;
	call.uni (retval0), 
	vprintf, 
	(
	param0, 
	param1
	);
	ld.param.b32 	%r577, [retval0];
	} // callseq 451
	st.local.u32 	[%rd18], %r297;
	{ // callseq 452, 0
	.param .b64 param0;
	st.param.b64 	[param0], %rd72;
	.param .b64 param1;
	st.param.b64 	[param1], %rd1;
	.param .b32 retval0;
	call.uni (retval0), 
	vprintf, 
	(
	param0, 
	param1
	);
	ld.param.b32 	%r579, [retval0];
	} // callseq 452
	st.local.u32 	[%rd18], %r282;
	{ // callseq 453, 0
	.param .b64 param0;
	st.param.b64 	[param0], %rd72;
	.param .b64 param1;
	st.param.b64 	[param1], %rd1;
	.param .b32 retval0;
	call.uni (retval0), 
	vprintf, 
	(
	param0, 
	param1
	);
	ld.param.b32 	%r581, [retval0];
	} // callseq 453
	st.local.u32 	[%rd18], %r302;
	{ // callseq 454, 0
	.param .b64 param0;
	st.param.b64 	[param0], %rd72;
	.param .b64 param1;
	st.param.b64 	[param1], %rd1;
	.param .b32 retval0;
	call.uni (retval0), 
	vprintf, 
	(
	param0, 
	param1
	);
	ld.param.b32 	%r583, [retval0];
	} // callseq 454
	st.local.u32 	[%rd18], %r305;
	{ // callseq 455, 0
	.param .b64 param0;
	st.param.b64 	[param0], %rd72;
	.param .b64 param1;
	st.param.b64 	[param1], %rd1;
	.param .b32 retval0;
	call.uni (retval0), 
	vprintf, 
	(
	param0, 
	param1
	);
	ld.param.b32 	%r585, [retval0];
	} // callseq 455
	st.local.u32 	[%rd18], %r308;
	{ // callseq 456, 0
	.param .b64 param0;
	st.param.b64 	[param0], %rd72;
	.param .b64 param1;
	st.param.b64 	[param1], %rd1;
	.param .b32 retval0;
	call.uni (retval0), 
	vprintf, 
	(
	param0, 
	param1
	);
	ld.param.b32 	%r587, [retval0];
	} // callseq 456
	{ // callseq 457, 0
	.param .b64 param0;
	st.param.b64 	[param0], %rd74;
	.param .b64 param1;
	st.param.b64 	[param1], 0;
	.param .b32 retval0;
	call.uni (retval0), 
	vprintf, 
	(
	param0, 
	param1
	);
	ld.param.b32 	%r589, [retval0];
	} // callseq 457
	{ // callseq 458, 0
	.param .b64 param0;
	st.param.b64 	[param0], %rd102;
	.param .b64 param1;
	st.param.b64 	[param1], 0;
	.param .b32 retval0;
	call.uni (retval0), 
	vprintf, 
	(
	param0, 
	param1
	);
	ld.param.b32 	%r591, [retval0];
	} // callseq 458
	{ // callseq 459, 0
	.param .b64 param0;
	st.param.b64 	[param0], %rd68;
	.param .b64 param1;
	st.param.b64 	[param1], 0;
	.param .b32 retval0;
	call.uni (retval0), 
	vprintf, 
	(
	param0, 
	param1
	);
	ld.param.b32 	%r593, [retval0];
	} // callseq 459
	st.local.u32 	[%rd16], %r250;
	{ // callseq 460, 0
	.param .b64 param0;
	st.param.b64 	[param0], %rd72;
	.param .b64 param1;
	st.param.b64 	[param1], %rd1;
	.param .b32 retval0;
	call.uni (retval0), 
	vprintf, 
	(
	param0, 
	param1
	);
	ld.param.b32 	%r595, [retval0];
	} // callseq 460
	st.local.u32 	[%rd16], %r255;
	{ // callseq 461, 0
	.param .b64 param0;
	st.param.b64 	[param0], %rd72;
	.param .b64 param1;
	st.param.b64 	[param1], %rd1;
	.param .b32 retval0;
	call.uni (retval0), 
	vprintf, 
	(
	param0, 
	param1
	);
	ld.param.b32 	%r597, [retval0];
	} // callseq 461
	st.local.u32 	[%rd16], %r258;
	{ // callseq 462, 0
	.param .b64 param0;
	st.param.b64 	[param0], %rd72;
	.param .b64 param1;
	st.param.b64 	[param1], %rd1;
	.param .b32 retval0;
	call.uni (retval0), 
	vprintf, 
	(
	param0, 
	param1
	);
	ld.param.b32 	%r599, [retval0];
	} // callseq 462
	st.local.u32 	[%rd16], %r261;
	{ // callseq 463, 0
	.param .b64 param0;
	st.param.b64 	[param0], %rd72;
	.param .b64 param1;
	st.param.b64 	[param1], %rd1;
	.param .b32 retval0;
	call.uni (retval0), 
	vprintf, 
	(
	param0, 
	param1
	);
	ld.param.b32 	%r601, [retval0];
	} // callseq 463
	st.local.u32 	[%rd16], %r246;
	{ // callseq 464, 0
	.param .b64 param0;
	st.param.b64 	[param0], %rd72;
	.param .b64 param1;
	st.param.b64 	[param1], %rd1;
	.param .b32 retval0;
	call.uni (retval0), 
	vprintf, 
	(
	param0, 
	param1
	);
	ld.param.b32 	%r603, [retval0];
	} // callseq 464
	st.local.u32 	[%rd16], %r266;
	{ // callseq 465, 0
	.param .b64 param0;
	st.param.b64 	[param0], %rd72;
	.param .b64 param1;
	st.param.b64 	[param1], %rd1;
	.param .b32 retval0;
	call.uni (retval0), 
	vprintf, 
	(
	param0, 
	param1
	);
	ld.param.b32 	%r605, [retval0];
	} // callseq 465
	st.local.u32 	[%rd16], %r269;
	{ // callseq 466, 0
	.param .b64 param0;
	st.param.b64 	[param0], %rd72;
	.param .b64 param1;
	st.param.b64 	[param1], %rd1;
	.param .b32 retval0;
	call.uni (retval0), 
	vprintf, 
	(
	param0, 
	param1
	);
	ld.param.b32 	%r607, [retval0];
	} // callseq 466
	st.local.u32 	[%rd16], %r272;
	{ // callseq 467, 0
	.param .b64 param0;
	st.param.b64 	[param0], %rd72;
	.param .b64 param1;
	st.param.b64 	[param1], %rd1;
	.param .b32 retval0;
	call.uni (retval0), 
	vprintf, 
	(
	param0, 
	param1
	);
	ld.param.b32 	%r609, [retval0];
	} // callseq 467
	{ // callseq 468, 0
	.param .b64 param0;
	st.param.b64 	[param0], %rd74;
	.param .b64 param1;
	st.param.b64 	[param1], 0;
	.param .b32 retval0;
	call.uni (retval0), 
	vprintf, 
	(
	param0, 
	param1
	);
	ld.param.b32 	%r611, [retval0];
	} // callseq 468
	{ // callseq 469, 0
	.param .b64 param0;
	st.param.b64 	[param0], %rd96;
	.param .b64 param1;
	st.param.b64 	[param1], 0;
	.param .b32 retval0;
	call.uni (retval0), 
	vprintf, 
	(
	param0, 
	param1
	);
	ld.param.b32 	%r613, [retval0];
	} // callseq 469
	{ // callseq 470, 0
	.param .b64 param0;
	st.param.b64 	[param0], %rd68;
	.param .b64 param1;
	st.param.b64 	[param1], 0;
	.param .b32 retval0;
	call.uni (retval0), 
	vprintf, 
	(
	param0, 
	param1
	);
	ld.param.b32 	%r615, [retval0];
	} // callseq 470
	st.local.u32 	[%rd14], %r214;
	{ // callseq 471, 0
	.param .b64 param0;
	st.param.b64 	[param0], %rd72;
	.param .b64 param1;
	st.param.b64 	[param1], %rd1;
	.param .b32 retval0;
	call.uni (retval0), 
	vprintf, 
	(
	param0, 
	param1
	);
	ld.param.b32 	%r617, [retval0];
	} // callseq 471
	st.local.u32 	[%rd14], %r219;
	{ // callseq 472, 0
	.param .b64 param0;
	st.param.b64 	[param0], %rd72;
	.param .b64 param1;
	st.param.b64 	[param1], %rd1;
	.param .b32 retval0;
	call.uni (retval0), 
	vprintf, 
	(
	param0, 
	param1
	);
	ld.param.b32 	%r619, [retval0];
	} // callseq 472
	st.local.u32 	[%rd14], %r222;
	{ // callseq 473, 0
	.param .b64 param0;
	st.param.b64 	[param0], %rd72;
	.param .b64 param1;
	st.param.b64 	[param1], %rd1;
	.param .b32 retval0;
	call.uni (retval0), 
	vprintf, 
	(
	param0, 
	param1
	);
	ld.param.b32 	%r621, [retval0];
	} // callseq 473
	st.local.u32 	[%rd14], %r225;
	{ // callseq 474, 0
	.param .b64 param0;
	st.param.b64 	[param0], %rd72;
	.param .b64 param1;
	st.param.b64 	[param1], %rd1;
	.param .b32 retval0;
	call.uni (retval0), 
	vprintf, 
	(
	param0, 
	param1
	);
	ld.param.b32 	%r623, [retval0];
	} // callseq 474
	st.local.u32 	[%rd14], %r210;
	{ // callseq 475, 0
	.param .b64 param0;
	st.param.b64 	[param0], %rd72;
	.param .b64 param1;
	st.param.b64 	[param1], %rd1;
	.param .b32 retval0;
	call.uni (retval0), 
	vprintf, 
	(
	param0, 
	param1
	);
	ld.param.b32 	%r625, [retval0];
	} // callseq 475
	st.local.u32 	[%rd14], %r230;
	{ // callseq 476, 0
	.param .b64 param0;
	st.param.b64 	[param0], %rd72;
	.param .b64 param1;
	st.param.b64 	[param1], %rd1;
	.param .b32 retval0;
	call.uni (retval0), 
	vprintf, 
	(
	param0, 
	param1
	);
	ld.param.b32 	%r627, [retval0];
	} // callseq 476
	st.local.u32 	[%rd14], %r233;
	{ // callseq 477, 0
	.param .b64 param0;
	st.param.b64 	[param0], %rd72;
	.param .b64 param1;
	st.param.b64 	[param1], %rd1;
	.param .b32 retval0;
	call.uni (retval0), 
	vprintf, 
	(
	param0, 
	param1
	);
	ld.param.b32 	%r629, [retval0];
	} // callseq 477
	st.local.u32 	[%rd14], %r236;
	{ // callseq 478, 0
	.param .b64 param0;
	st.param.b64 	[param0], %rd72;
	.param .b64 param1;
	st.param.b64 	[param1], %rd1;
	.param .b32 retval0;
	call.uni (retval0), 
	vprintf, 
	(
	param0, 
	param1
	);
	ld.param.b32 	%r631, [retval0];
	} // callseq 478
	{ // callseq 479, 0
	.param .b64 param0;
	st.param.b64 	[param0], %rd74;
	.param .b64 param1;
	st.param.b64 	[param1], 0;
	.param .b32 retval0;
	call.uni (retval0), 
	vprintf, 
	(
	param0, 
	param1
	);
	ld.param.b32 	%r633, [retval0];
	} // callseq 479
	{ // callseq 480, 0
	.param .b64 param0;
	st.param.b64 	[param0], %rd90;
	.param .b64 param1;
	st.param.b64 	[param1], 0;
	.param .b32 retval0;
	call.uni (retval0), 
	vprintf, 
	(
	param0, 
	param1
	);
	ld.param.b32 	%r635, [retval0];
	} // callseq 480
	{ // callseq 481, 0
	.param .b64 param0;
	st.param.b64 	[param0], %rd68;
	.param .b64 param1;
	st.param.b64 	[param1], 0;
	.param .b32 retval0;
	call.uni (retval0), 
	vprintf, 
	(
	param0, 
	param1
	);
	ld.param.b32 	%r637, [retval0];
	} // callseq 481
	st.local.u32 	[%rd12], %r178;
	{ // callseq 482, 0
	.param .b64 param0;
	st.param.b64 	[param0], %rd72;
	.param .b64 param1;
	st.param.b64 	[param1], %rd1;
	.param .b32 retval0;
	call.uni (retval0), 
	vprintf, 
	(
	param0, 
	param1
	);
	ld.param.b32 	%r639, [retval0];
	} // callseq 482
	st.local.u32 	[%rd12], %r183;
	{ // callseq 483, 0
	.param .b64 param0;
	st.param.b64 	[param0], %rd72;
	.param .b64 param1;
	st.param.b64 	[param1], %rd1;
	.param .b32 retval0;
	call.uni (retval0), 
	vprintf, 
	(
	param0, 
	param1
	);
	ld.param.b32 	%r641, [retval0];
	} // callseq 483
	st.local.u32 	[%rd12], %r186;
	{ // callseq 484, 0
	.param .b64 param0;
	st.param.b64 	[param0], %rd72;
	.param .b64 param1;
	st.param.b64 	[param1], %rd1;
	.param .b32 retval0;
	call.uni (retval0), 
	vprintf, 
	(
	param0, 
	param1
	);
	ld.param.b32 	%r643, [retval0];
	} // callseq 484
	st.local.u32 	[%rd12], %r189;
	{ // callseq 485, 0
	.param .b64 param0;
	st.param.b64 	[param0], %rd72;
	.param .b64 param1;
	st.param.b64 	[param1], %rd1;
	.param .b32 retval0;
	call.uni (retval0), 
	vprintf, 
	(
	param0, 
	param1
	);
	ld.param.b32 	%r645, [retval0];
	} // callseq 485
	st.local.u32 	[%rd12], %r174;
	{ // callseq 486, 0
	.param .b64 param0;
	st.param.b64 	[param0], %rd72;
	.param .b64 param1;
	st.param.b64 	[param1], %rd1;
	.param .b32 retval0;
	call.uni (retval0), 
	vprintf, 
	(
	param0, 
	param1
	);
	ld.param.b32 	%r647, [retval0];
	} // callseq 486
	st.local.u32 	[%rd12], %r194;
	{ // callseq 487, 0
	.param .b64 param0;
	st.param.b64 	[param0], %rd72;
	.param .b64 param1;
	st.param.b64 	[param1], %rd1;
	.param .b32 retval0;
	call.uni (retval0), 
	vprintf, 
	(
	param0, 
	param1
	);
	ld.param.b32 	%r649, [retval0];
	} // callseq 487
	st.local.u32 	[%rd12], %r197;
	{ // callseq 488, 0
	.param .b64 param0;
	st.param.b64 	[param0], %rd72;
	.param .b64 param1;
	st.param.b64 	[param1], %rd1;
	.param .b32 retval0;
	call.uni (retval0), 
	vprintf, 
	(
	param0, 
	param1
	);
	ld.param.b32 	%r651, [retval0];
	} // callseq 488
	st.local.u32 	[%rd12], %r200;
	{ // callseq 489, 0
	.param .b64 param0;
	st.param.b64 	[param0], %rd72;
	.param .b64 param1;
	st.param.b64 	[param1], %rd1;
	.param .b32 retval0;
	call.uni (retval0), 
	vprintf, 
	(
	param0, 
	param1
	);
	ld.param.b32 	%r653, [retval0];
	} // callseq 489
	{ // callseq 490, 0
	.param .b64 param0;
	st.param.b64 	[param0], %rd74;
	.param .b64 param1;
	st.param.b64 	[param1], 0;
	.param .b32 retval0;
	call.uni (retval0), 
	vprintf, 
	(
	param0, 
	param1
	);
	ld.param.b32 	%r655, [retval0];
	} // callseq 490
	{ // callseq 491, 0
	.param .b64 param0;
	st.param.b64 	[param0], %rd132;
	.param .b64 param1;
	st.param.b64 	[param1], 0;
	.param .b32 retval0;
	call.uni (retval0), 
	vprintf, 
	(
	param0, 
	param1
	);
	ld.param.b32 	%r657, [retval0];
	} // callseq 491
	{ // callseq 492, 0
	.param .b64 param0;
	st.param.b64 	[param0], %rd68;
	.param .b64 param1;
	st.param.b64 	[param1], 0;
	.param .b32 retval0;
	call.uni (retval0), 
	vprintf, 
	(
	param0, 
	param1
	);
	ld.param.b32 	%r659, [retval0];
	} // callseq 492
	st.local.u32 	[%rd10], %r430;
	{ // callseq 493, 0
	.param .b64 param0;
	st.param.b64 	[param0], %rd72;
	.param .b64 param1;
	st.param.b64 	[param1], %rd1;
	.param .b32 retval0;
	call.uni (retval0), 
	vprintf, 
	(
	param0, 
	param1
	);
	ld.param.b32 	%r661, [retval0];
	} // callseq 493
	st.local.u32 	[%rd10], %r435;
	{ // callseq 494, 0
	.param .b64 param0;
	st.param.b64 	[param0], %rd72;
	.param .b64 param1;
	st.param.b64 	[param1], %rd1;
	.param .b32 retval0;
	call.uni (retval0), 
	vprintf, 
	(
	param0, 
	param1
	);
	ld.param.b32 	%r663, [retval0];
	} // callseq 494
	st.local.u32 	[%rd10], %r438;
	{ // callseq 495, 0
	.param .b64 param0;
	st.param.b64 	[param0], %rd72;
	.param .b64 param1;
	st.param.b64 	[param1], %rd1;
	.param .b32 retval0;
	call.uni (retval0), 
	vprintf, 
	(
	param0, 
	param1
	);
	ld.param.b32 	%r665, [retval0];
	} // callseq 495
	st.local.u32 	[%rd10], %r441;
	{ // callseq 496, 0
	.param .b64 param0;
	st.param.b64 	[param0], %rd72;
	.param .b64 param1;
	st.param.b64 	[param1], %rd1;
	.param .b32 retval0;
	call.uni (retval0), 
	vprintf, 
	(
	param0, 
	param1
	);
	ld.param.b32 	%r667, [retval0];
	} // callseq 496
	st.local.u32 	[%rd10], %r426;
	{ // callseq 497, 0
	.param .b64 param0;
	st.param.b64 	[param0], %rd72;
	.param .b64 param1;
	st.param.b64 	[param1], %rd1;
	.param .b32 retval0;
	call.uni (retval0), 
	vprintf, 
	(
	param0, 
	param1
	);
	ld.param.b32 	%r669, [retval0];
	} // callseq 497
	st.local.u32 	[%rd10], %r446;
	{ // callseq 498, 0
	.param .b64 param0;
	st.param.b64 	[param0], %rd72;
	.param .b64 param1;
	st.param.b64 	[param1], %rd1;
	.param .b32 retval0;
	call.uni (retval0), 
	vprintf, 
	(
	param0, 
	param1
	);
	ld.param.b32 	%r671, [retval0];
	} // callseq 498
	st.local.u32 	[%rd10], %r449;
	{ // callseq 499, 0
	.param .b64 param0;
	st.param.b64 	[param0], %rd72;
	.param .b64 param1;
	st.param.b64 	[param1], %rd1;
	.param .b32 retval0;
	call.uni (retval0), 
	vprintf, 
	(
	param0, 
	param1
	);
	ld.param.b32 	%r673, [retval0];
	} // callseq 499
	st.local.u32 	[%rd10], %r452;
	{ // callseq 500, 0
	.param .b64 param0;
	st.param.b64 	[param0], %rd72;
	.param .b64 param1;
	st.param.b64 	[param1], %rd1;
	.param .b32 retval0;
	call.uni (retval0), 
	vprintf, 
	(
	param0, 
	param1
	);
	ld.param.b32 	%r675, [retval0];
	} // callseq 500
	{ // callseq 501, 0
	.param .b64 param0;
	st.param.b64 	[param0], %rd74;
	.param .b64 param1;
	st.param.b64 	[param1], 0;
	.param .b32 retval0;
	call.uni (retval0), 
	vprintf, 
	(
	param0, 
	param1
	);
	ld.param.b32 	%r677, [retval0];
	} // callseq 501
	{ // callseq 502, 0
	.param .b64 param0;
	st.param.b64 	[param0], %rd126;
	.param .b64 param1;
	st.param.b64 	[param1], 0;
	.param .b32 retval0;
	call.uni (retval0), 
	vprintf, 
	(
	param0, 
	param1
	);
	ld.param.b32 	%r679, [retval0];
	} // callseq 502
	{ // callseq 503, 0
	.param .b64 param0;
	st.param.b64 	[param0], %rd68;
	.param .b64 param1;
	st.param.b64 	[param1], 0;
	.param .b32 retval0;
	call.uni (retval0), 
	vprintf, 
	(
	param0, 
	param1
	);
	ld.param.b32 	%r681, [retval0];
	} // callseq 503
	st.local.u32 	[%rd8], %r394;
	{ // callseq 504, 0
	.param .b64 param0;
	st.param.b64 	[param0], %rd72;
	.param .b64 param1;
	st.param.b64 	[param1], %rd1;
	.param .b32 retval0;
	call.uni (retval0), 
	vprintf, 
	(
	param0, 
	param1
	);
	ld.param.b32 	%r683, [retval0];
	} // callseq 504
	st.local.u32 	[%rd8], %r399;
	{ // callseq 505, 0
	.param .b64 param0;
	st.param.b64 	[param0], %rd72;
	.param .b64 param1;
	st.param.b64 	[param1], %rd1;
	.param .b32 retval0;
	call.uni (retval0), 
	vprintf, 
	(
	param0, 
	param1
	);
	ld.param.b32 	%r685, [retval0];
	} // callseq 505
	st.local.u32 	[%rd8], %r402;
	{ // callseq 506, 0
	.param .b64 param0;
	st.param.b64 	[param0], %rd72;
	.param .b64 param1;
	st.param.b64 	[param1], %rd1;
	.param .b32 retval0;
	call.uni (retval0), 
	vprintf, 
	(
	param0, 
	param1
	);
	ld.param.b32 	%r687, [retval0];
	} // callseq 506
	st.local.u32 	[%rd8], %r405;
	{ // callseq 507, 0
	.param .b64 param0;
	st.param.b64 	[param0], %rd72;
	.param .b64 param1;
	st.param.b64 	[param1], %rd1;
	.param .b32 retval0;
	call.uni (retval0), 
	vprintf, 
	(
	param0, 
	param1
	);
	ld.param.b32 	%r689, [retval0];
	} // callseq 507
	st.local.u32 	[%rd8], %r390;
	{ // callseq 508, 0
	.param .b64 param0;
	st.param.b64 	[param0], %rd72;
	.param .b64 param1;
	st.param.b64 	[param1], %rd1;
	.param .b32 retval0;
	call.uni (retval0), 
	vprintf, 
	(
	param0, 
	param1
	);
	ld.param.b32 	%r691, [retval0];
	} // callseq 508
	st.local.u32 	[%rd8], %r410;
	{ // callseq 509, 0
	.param .b64 param0;
	st.param.b64 	[param0], %rd72;
	.param .b64 param1;
	st.param.b64 	[param1], %rd1;
	.param .b32 retval0;
	call.uni (retval0), 
	vprintf, 
	(
	param0, 
	param1
	);
	ld.param.b32 	%r693, [retval0];
	} // callseq 509
	st.local.u32 	[%rd8], %r413;
	{ // callseq 510, 0
	.param .b64 param0;
	st.param.b64 	[param0], %rd72;
	.param .b64 param1;
	st.param.b64 	[param1], %rd1;
	.param .b32 retval0;
	call.uni (retval0), 
	vprintf, 
	(
	param0, 
	param1
	);
	ld.param.b32 	%r695, [retval0];
	} // callseq 510
	st.local.u32 	[%rd8], %r416;
	{ // callseq 511, 0
	.param .b64 param0;
	st.param.b64 	[param0], %rd72;
	.param .b64 param1;
	st.param.b64 	[param1], %rd1;
	.param .b32 retval0;
	call.uni (retval0), 
	vprintf, 
	(
	param0, 
	param1
	);
	ld.param.b32 	%r697, [retval0];
	} // callseq 511
	{ // callseq 512, 0
	.param .b64 param0;
	st.param.b64 	[param0], %rd74;
	.param .b64 param1;
	st.param.b64 	[param1], 0;
	.param .b32 retval0;
	call.uni (retval0), 
	vprintf, 
	(
	param0, 
	param1
	);
	ld.param.b32 	%r699, [retval0];
	} // callseq 512
	{ // callseq 513, 0
	.param .b64 param0;
	st.param.b64 	[param0], %rd120;
	.param .b64 param1;
	st.param.b64 	[param1], 0;
	.param .b32 retval0;
	call.uni (retval0), 
	vprintf, 
	(
	param0, 
	param1
	);
	ld.param.b32 	%r701, [retval0];
	} // callseq 513
	{ // callseq 514, 0
	.param .b64 param0;
	st.param.b64 	[param0], %rd68;
	.param .b64 param1;
	st.param.b64 	[param1], 0;
	.param .b32 retval0;
	call.uni (retval0), 
	vprintf, 
	(
	param0, 
	param1
	);
	ld.param.b32 	%r703, [retval0];
	} // callseq 514
	st.local.u32 	[%rd6], %r358;
	{ // callseq 515, 0
	.param .b64 param0;
	st.param.b64 	[param0], %rd72;
	.param .b64 param1;
	st.param.b64 	[param1], %rd1;
	.param .b32 retval0;
	call.uni (retval0), 
	vprintf, 
	(
	param0, 
	param1
	);
	ld.param.b32 	%r705, [retval0];
	} // callseq 515
	st.local.u32 	[%rd6], %r363;
	{ // callseq 516, 0
	.param .b64 param0;
	st.param.b64 	[param0], %rd72;
	.param .b64 param1;
	st.param.b64 	[param1], %rd1;
	.param .b32 retval0;
	call.uni (retval0), 
	vprintf, 
	(
	param0, 
	param1
	);
	ld.param.b32 	%r707, [retval0];
	} // callseq 516
	st.local.u32 	[%rd6], %r366;
	{ // callseq 517, 0
	.param .b64 param0;
	st.param.b64 	[param0], %rd72;
	.param .b64 param1;
	st.param.b64 	[param1], %rd1;
	.param .b32 retval0;
	call.uni (retval0), 
	vprintf, 
	(
	param0, 
	param1
	);
	ld.param.b32 	%r709, [retval0];
	} // callseq 517
	st.local.u32 	[%rd6], %r369;
	{ // callseq 518, 0
	.param .b64 param0;
	st.param.b64 	[param0], %rd72;
	.param .b64 param1;
	st.param.b64 	[param1], %rd1;
	.param .b32 retval0;
	call.uni (retval0), 
	vprintf, 
	(
	param0, 
	param1
	);
	ld.param.b32 	%r711, [retval0];
	} // callseq 518
	st.local.u32 	[%rd6], %r354;
	{ // callseq 519, 0
	.param .b64 param0;
	st.param.b64 	[param0], %rd72;
	.param .b64 param1;
	st.param.b64 	[param1], %rd1;
	.param .b32 retval0;
	call.uni (retval0), 
	vprintf, 
	(
	param0, 
	param1
	);
	ld.param.b32 	%r713, [retval0];
	} // callseq 519
	st.local.u32 	[%rd6], %r374;
	{ // callseq 520, 0
	.param .b64 param0;
	st.param.b64 	[param0], %rd72;
	.param .b64 param1;
	st.param.b64 	[param1], %rd1;
	.param .b32 retval0;
	call.uni (retval0), 
	vprintf, 
	(
	param0, 
	param1
	);
	ld.param.b32 	%r715, [retval0];
	} // callseq 520
	st.local.u32 	[%rd6], %r377;
	{ // callseq 521, 0
	.param .b64 param0;
	st.param.b64 	[param0], %rd72;
	.param .b64 param1;
	st.param.b64 	[param1], %rd1;
	.param .b32 retval0;
	call.uni (retval0), 
	vprintf, 
	(
	param0, 
	param1
	);
	ld.param.b32 	%r717, [retval0];
	} // callseq 521
	st.local.u32 	[%rd6], %r380;
	{ // callseq 522, 0
	.param .b64 param0;
	st.param.b64 	[param0], %rd72;
	.param .b64 param1;
	st.param.b64 	[param1], %rd1;
	.param .b32 retval0;
	call.uni (retval0), 
	vprintf, 
	(
	param0, 
	param1
	);
	ld.param.b32 	%r719, [retval0];
	} // callseq 522
	{ // callseq 523, 0
	.param .b64 param0;
	st.param.b64 	[param0], %rd74;
	.param .b64 param1;
	st.param.b64 	[param1], 0;
	.param .b32 retval0;
	call.uni (retval0), 
	vprintf, 
	(
	param0, 
	param1
	);
	ld.param.b32 	%r721, [retval0];
	} // callseq 523
	{ // callseq 524, 0
	.param .b64 param0;
	st.param.b64 	[param0], %rd114;
	.param .b64 param1;
	st.param.b64 	[param1], 0;
	.param .b32 retval0;
	call.uni (retval0), 
	vprintf, 
	(
	param0, 
	param1
	);
	ld.param.b32 	%r723, [retval0];
	} // callseq 524
	{ // callseq 525, 0
	.param .b64 param0;
	st.param.b64 	[param0], %rd68;
	.param .b64 param1;
	st.param.b64 	[param1], 0;
	.param .b32 retval0;
	call.uni (retval0), 
	vprintf, 
	(
	param0, 
	param1
	);
	ld.param.b32 	%r725, [retval0];
	} // callseq 525
	st.local.u32 	[%rd4], %r322;
	{ // callseq 526, 0
	.param .b64 param0;
	st.param.b64 	[param0], %rd72;
	.param .b64 param1;
	st.param.b64 	[param1], %rd1;
	.param .b32 retval0;
	call.uni (retval0), 
	vprintf, 
	(
	param0, 
	param1
	);
	ld.param.b32 	%r727, [retval0];
	} // callseq 526
	st.local.u32 	[%rd4], %r327;
	{ // callseq 527, 0
	.param .b64 param0;
	st.param.b64 	[param0], %rd72;
	.param .b64 param1;
	st.param.b64 	[param1], %rd1;
	.param .b32 retval0;
	call.uni (retval0), 
	vprintf, 
	(
	param0, 
	param1
	);
	ld.param.b32 	%r729, [retval0];
	} // callseq 527
	st.local.u32 	[%rd4], %r330;
	{ // callseq 528, 0
	.param .b64 param0;
	st.param.b64 	[param0], %rd72;
	.param .b64 param1;
	st.param.b64 	[param1], %rd1;
	.param .b32 retval0;
	call.uni (retval0), 
	vprintf, 
	(
	param0, 
	param1
	);
	ld.param.b32 	%r731, [retval0];
	} // callseq 528
	st.local.u32 	[%rd4], %r333;
	{ // callseq 529, 0
	.param .b64 param0;
	st.param.b64 	[param0], %rd72;
	.param .b64 param1;
	st.param.b64 	[param1], %rd1;
	.param .b32 retval0;
	call.uni (retval0), 
	vprintf, 
	(
	param0, 
	param1
	);
	ld.param.b32 	%r733, [retval0];
	} // callseq 529
	st.local.u32 	[%rd4], %r318;
	{ // callseq 530, 0
	.param .b64 param0;
	st.param.b64 	[param0], %rd72;
	.param .b64 param1;
	st.param.b64 	[param1], %rd1;
	.param .b32 retval0;
	call.uni (retval0), 
	vprintf, 
	(
	param0, 
	param1
	);
	ld.param.b32 	%r735, [retval0];
	} // callseq 530
	st.local.u32 	[%rd4], %r338;
	{ // callseq 531, 0
	.param .b64 param0;
	st.param.b64 	[param0], %rd72;
	.param .b64 param1;
	st.param.b64 	[param1], %rd1;
	.param .b32 retval0;
	call.uni (retval0), 
	vprintf, 
	(
	param0, 
	param1
	);
	ld.param.b32 	%r737, [retval0];
	} // callseq 531
	st.local.u32 	[%rd4], %r341;
	{ // callseq 532, 0
	.param .b64 param0;
	st.param.b64 	[param0], %rd72;
	.param .b64 param1;
	st.param.b64 	[param1], %rd1;
	.param .b32 retval0;
	call.uni (retval0), 
	vprintf, 
	(
	param0, 
	param1
	);
	ld.param.b32 	%r739, [retval0];
	} // callseq 532
	st.local.u32 	[%rd4], %r344;
	{ // callseq 533, 0
	.param .b64 param0;
	st.param.b64 	[param0], %rd72;
	.param .b64 param1;
	st.param.b64 	[param1], %rd1;
	.param .b32 retval0;
	call.uni (retval0), 
	vprintf, 
	(
	param0, 
	param1
	);
	ld.param.b32 	%r741, [retval0];
	} // callseq 533
	{ // callseq 534, 0
	.param .b64 param0;
	st.param.b64 	[param0], %rd74;
	.param .b64 param1;
	st.param.b64 	[param1], 0;
	.param .b32 retval0;
	call.uni (retval0), 
	vprintf, 
	(
	param0, 
	param1
	);
	ld.param.b32 	%r743, [retval0];
	} // callseq 534
	{ // callseq 535, 0
	.param .b64 param0;
	st.param.b64 	[param0], %rd80;
	.param .b64 param1;
	st.param.b64 	[param1], 0;
	.param .b32 retval0;
	call.uni (retval0), 
	vprintf, 
	(
	param0, 
	param1
	);
	ld.param.b32 	%r745, [retval0];
	} // callseq 535
	{ // callseq 536, 0
	.param .b64 param0;
	st.param.b64 	[param0], %rd68;
	.param .b64 param1;
	st.param.b64 	[param1], 0;
	.param .b32 retval0;
	call.uni (retval0), 
	vprintf, 
	(
	param0, 
	param1
	);
	ld.param.b32 	%r747, [retval0];
	} // callseq 536
	st.local.u32 	[%rd2], %r69;
	{ // callseq 537, 0
	.param .b64 param0;
	st.param.b64 	[param0], %rd72;
	.param .b64 param1;
	st.param.b64 	[param1], %rd1;
	.param .b32 retval0;
	call.uni (retval0), 
	vprintf, 
	(
	param0, 
	param1
	);
	ld.param.b32 	%r749, [retval0];
	} // callseq 537
	st.local.u32 	[%rd2], %r74;
	{ // callseq 538, 0
	.param .b64 param0;
	st.param.b64 	[param0], %rd72;
	.param .b64 param1;
	st.param.b64 	[param1], %rd1;
	.param .b32 retval0;
	call.uni (retval0), 
	vprintf, 
	(
	param0, 
	param1
	);
	ld.param.b32 	%r751, [retval0];
	} // callseq 538
	st.local.u32 	[%rd2], %r77;
	{ // callseq 539, 0
	.param .b64 param0;
	st.param.b64 	[param0], %rd72;
	.param .b64 param1;
	st.param.b64 	[param1], %rd1;
	.param .b32 retval0;
	call.uni (retval0), 
	vprintf, 
	(
	param0, 
	param1
	);
	ld.param.b32 	%r753, [retval0];
	} // callseq 539
	st.local.u32 	[%rd2], %r80;
	{ // callseq 540, 0
	.param .b64 param0;
	st.param.b64 	[param0], %rd72;
	.param .b64 param1;
	st.param.b64 	[param1], %rd1;
	.param .b32 retval0;
	call.uni (retval0), 
	vprintf, 
	(
	param0, 
	param1
	);
	ld.param.b32 	%r755, [retval0];
	} // callseq 540
	{ // callseq 541, 0
	.param .b64 param0;
	st.param.b64 	[param0], %rd74;
	.param .b64 param1;
	st.param.b64 	[param1], 0;
	.param .b32 retval0;
	call.uni (retval0), 
	vprintf, 
	(
	param0, 
	param1
	);
	ld.param.b32 	%r757, [retval0];
	} // callseq 541
	{ // callseq 542, 0
	.param .b64 param0;
	st.param.b64 	[param0], %rd78;
	.param .b64 param1;
	st.param.b64 	[param1], 0;
	.param .b32 retval0;
	call.uni (retval0), 
	vprintf, 
	(
	param0, 
	param1
	);
	ld.param.b32 	%r759, [retval0];
	} // callseq 542
	{ // callseq 543, 0
	.param .b64 param0;
	st.param.b64 	[param0], %rd68;
	.param .b64 param1;
	st.param.b64 	[param1], 0;
	.param .b32 retval0;
	call.uni (retval0), 
	vprintf, 
	(
	param0, 
	param1
	);
	ld.param.b32 	%r761, [retval0];
	} // callseq 543
	add.u64 	%rd138, %SPL, 0;
	st.local.u32 	[%rd138], %r48;
	{ // callseq 544, 0
	.param .b64 param0;
	st.param.b64 	[param0], %rd72;
	.param .b64 param1;
	st.param.b64 	[param1], %rd69;
	.param .b32 retval0;
	call.uni (retval0), 
	vprintf, 
	(
	param0, 
	param1
	);
	ld.param.b32 	%r763, [retval0];
	} // callseq 544
	st.local.u32 	[%rd138], %r53;
	{ // callseq 545, 0
	.param .b64 param0;
	st.param.b64 	[param0], %rd72;
	.param .b64 param1;
	st.param.b64 	[param1], %rd69;
	.param .b32 retval0;
	call.uni (retval0), 
	vprintf, 
	(
	param0, 
	param1
	);
	ld.param.b32 	%r765, [retval0];
	} // callseq 545
	st.local.u32 	[%rd138], %r56;
	{ // callseq 546, 0
	.param .b64 param0;
	st.param.b64 	[param0], %rd72;
	.param .b64 param1;
	st.param.b64 	[param1], %rd69;
	.param .b32 retval0;
	call.uni (retval0), 
	vprintf, 
	(
	param0, 
	param1
	);
	ld.param.b32 	%r767, [retval0];
	} // callseq 546
	st.local.u32 	[%rd138], %r59;
	{ // callseq 547, 0
	.param .b64 param0;
	st.param.b64 	[param0], %rd72;
	.param .b64 param1;
	st.param.b64 	[param1], %rd69;
	.param .b32 retval0;
	call.uni (retval0), 
	vprintf, 
	(
	param0, 
	param1
	);
	ld.param.b32 	%r769, [retval0];
	} // callseq 547
	{ // callseq 548, 0
	.param .b64 param0;
	st.param.b64 	[param0], %rd74;
	.param .b64 param1;
	st.param.b64 	[param1], 0;
	.param .b32 retval0;
	call.uni (retval0), 
	vprintf, 
	(
	param0, 
	param1
	);
	ld.param.b32 	%r771, [retval0];
	} // callseq 548
	mov.u64 	%rd139, $str$27;
	cvta.global.u64 	%rd140, %rd139;
	{ // callseq 549, 0
	.param .b64 param0;
	st.param.b64 	[param0], %rd140;
	.param .b64 param1;
	st.param.b64 	[param1], 0;
	.param .b32 retval0;
	call.uni (retval0), 
	vprintf, 
	(
	param0, 
	param1
	);
	ld.param.b32 	%r773, [retval0];
	} // callseq 549
	ret;

}
	// .globl	_Z18test_int_type_casti
.visible .entry _Z18test_int_type_casti(
	.param .u32 _Z18test_int_type_casti_param_0
)
{
	.local .align 8 .b8 	__local_depot2[24];
	.reg .b64 	%SP;
	.reg .b64 	%SPL;
	.reg .b32 	%r<324>;
	.reg .b32 	%f<8>;
	.reg .b64 	%rd<91>;
	.reg .b64 	%fd<5>;

	mov.u64 	%SPL, __local_depot2;
	cvta.local.u64 	%SP, %SPL;
	ld.param.u32 	%r1, [_Z18test_int_type_casti_param_0];
	add.u64 	%rd1, %SP, 8;
	add.u64 	%rd2, %SPL, 8;
	add.u64 	%rd4, %SPL, 8;
	add.u64 	%rd6, %SPL, 8;
	add.u64 	%rd8, %SPL, 8;
	add.u64 	%rd10, %SPL, 8;
	add.u64 	%rd12, %SPL, 8;
	add.u64 	%rd14, %SPL, 8;
	add.u64 	%rd16, %SPL, 8;
	add.u64 	%rd18, %SPL, 8;
	add.u64 	%rd20, %SPL, 8;
	add.u64 	%rd22, %SPL, 8;
	add.u64 	%rd24, %SPL, 8;
	add.u64 	%rd26, %SPL, 8;
	add.u64 	%rd27, %SP, 16;
	add.u64 	%rd28, %SPL, 16;
	st.local.u32 	[%rd28], %r1;
	mov.u64 	%rd29, $str$44;
	cvta.global.u64 	%rd30, %rd29;
	{ // callseq 550, 0
	.param .b64 param0;
	st.param.b64 	[param0], %rd30;
	.param .b64 param1;
	st.param.b64 	[param1], %rd27;
	.param .b32 retval0;
	call.uni (retval0), 
	vprintf, 
	(
	param0, 
	param1
	);
	ld.param.b32 	%r2, [retval0];
	} // callseq 550
	mov.u64 	%rd31, $str$4;
	cvta.global.u64 	%rd32, %rd31;
	{ // callseq 551, 0
	.param .b64 param0;
	st.param.b64 	[param0], %rd32;
	.param .b64 param1;
	st.param.b64 	[param1], 0;
	.param .b32 retval0;
	call.uni (retval0), 
	vprintf, 
	(
	param0, 
	param1
	);
	ld.param.b32 	%r4, [retval0];
	} // callseq 551
	mov.u64 	%rd33, $str;
	cvta.global.u64 	%rd34, %rd33;
	{ // callseq 552, 0
	.param .b64 param0;
	st.param.b64 	[param0], %rd34;
	.param .b64 param1;
	st.param.b64 	[param1], 0;
	.param .b32 retval0;
	call.uni (retval0), 
	vprintf, 
	(
	param0, 
	param1
	);
	ld.param.b32 	%r6, [retval0];
	} // callseq 552
	add.u64 	%rd35, %SP, 0;
	add.u64 	%rd36, %SPL, 0;
	shr.u32 	%r8, %r1, 24;
	st.local.u32 	[%rd36], %r8;
	mov.u64 	%rd37, $str$1;
	cvta.global.u64 	%rd38, %rd37;
	{ // callseq 553, 0
	.param .b64 param0;
	st.param.b64 	[param0], %rd38;
	.param .b64 param1;
	st.param.b64 	[param1], %rd35;
	.param .b32 retval0;
	call.uni (retval0), 
	vprintf, 
	(
	param0, 
	param1
	);
	ld.param.b32 	%r9, [retval0];
	} // callseq 553
	shr.u32 	%r11, %r1, 16;
	and.b32  	%r12, %r11, 255;
	st.local.u32 	[%rd36], %r12;
	{ // callseq 554, 0
	.param .b64 param0;
	st.param.b64 	[param0], %rd38;
	.param .b64 param1;
	st.param.b64 	[param1], %rd35;
	.param .b32 retval0;
	call.uni (retval0), 
	vprintf, 
	(
	param0, 
	param1
	);
	ld.param.b32 	%r13, [retval0];
	} // callseq 554
	shr.u32 	%r15, %r1, 8;
	and.b32  	%r16, %r15, 255;
	st.local.u32 	[%rd36], %r16;
	{ // callseq 555, 0
	.param .b64 param0;
	st.param.b64 	[param0], %rd38;
	.param .b64 param1;
	st.param.b64 	[param1], %rd35;
	.param .b32 retval0;
	call.uni (retval0), 
	vprintf, 
	(
	param0, 
	param1
	);
	ld.param.b32 	%r17, [retval0];
	} // callseq 555
	and.b32  	%r19, %r1, 255;
	st.local.u32 	[%rd36], %r19;
	{ // callseq 556, 0
	.param .b64 param0;
	st.param.b64 	[param0], %rd38;
	.param .b64 param1;
	st.param.b64 	[param1], %rd35;
	.param .b32 retval0;
	call.uni (retval0), 
	vprintf, 
	(
	param0, 
	param1
	);
	ld.param.b32 	%r20, [retval0];
	} // callseq 556
	mov.u64 	%rd39, $str$2;
	cvta.global.u64 	%rd40, %rd39;
	{ // callseq 557, 0
	.param .b64 param0;
	st.param.b64 	[param0], %rd40;
	.param .b64 param1;
	st.param.b64 	[param1], 0;
	.param .b32 retval0;
	call.uni (retval0), 
	vprintf, 
	(
	param0, 
	param1
	);
	ld.param.b32 	%r22, [retval0];
	} // callseq 557
	mov.u64 	%rd41, $str$45;
	cvta.global.u64 	%rd42, %rd41;
	{ // callseq 558, 0
	.param .b64 param0;
	st.param.b64 	[param0], %rd42;
	.param .b64 param1;
	st.param.b64 	[param1], 0;
	.param .b32 retval0;
	call.uni (retval0), 
	vprintf, 
	(
	param0, 
	param1
	);
	ld.param.b32 	%r24, [retval0];
	} // callseq 558
	cvt.rn.f32.s32 	%f1, %r1;
	{ // callseq 559, 0
	.param .b64 param0;
	st.param.b64 	[param0], %rd34;
	.param .b64 param1;
	st.param.b64 	[param1], 0;
	.param .b32 retval0;
	call.uni (retval0), 
	vprintf, 
	(
	param0, 
	param1
	);
	ld.param.b32 	%r26, [retval0];
	} // callseq 559
	mov.b32 	%r28, %f1;
	shr.u32 	%r29, %r28, 24;
	st.local.u32 	[%rd26], %r29;
	{ // callseq 560, 0
	.param .b64 param0;
	st.param.b64 	[param0], %rd38;
	.param .b64 param1;
	st.param.b64 	[param1], %rd1;
	.param .b32 retval0;
	call.uni (retval0), 
	vprintf, 
	(
	param0, 
	param1
	);
	ld.param.b32 	%r30, [retval0];
	} // callseq 560
	shr.u32 	%r32, %r28, 16;
	and.b32  	%r33, %r32, 255;
	st.local.u32 	[%rd26], %r33;
	{ // callseq 561, 0
	.param .b64 param0;
	st.param.b64 	[param0], %rd38;
	.param .b64 param1;
	st.param.b64 	[param1], %rd1;
	.param .b32 retval0;
	call.uni (retval0), 
	vprintf, 
	(
	param0, 
	param1
	);
	ld.param.b32 	%r34, [retval0];
	} // callseq 561
	shr.u32 	%r36, %r28, 8;
	and.b32  	%r37, %r36, 255;
	st.local.u32 	[%rd26], %r37;
	{ // callseq 562, 0
	.param .b64 param0;
	st.param.b64 	[param0], %rd38;
	.param .b64 param1;
	st.param.b64 	[param1], %rd1;
	.param .b32 retval0;
	call.uni (retval0), 
	vprintf, 
	(
	param0, 
	param1
	);
	ld.param.b32 	%r38, [retval0];
	} // callseq 562
	and.b32  	%r40, %r28, 255;
	st.local.u32 	[%rd26], %r40;
	{ // callseq 563, 0
	.param .b64 param0;
	st.param.b64 	[param0], %rd38;
	.param .b64 param1;
	st.param.b64 	[param1], %rd1;
	.param .b32 retval0;
	call.uni (retval0), 
	vprintf, 
	(
	param0, 
	param1
	);
	ld.param.b32 	%r41, [retval0];
	} // callseq 563
	{ // callseq 564, 0
	.param .b64 param0;
	st.param.b64 	[param0], %rd40;
	.param .b64 param1;
	st.param.b64 	[param1], 0;
	.param .b32 retval0;
	call.uni (retval0), 
	vprintf, 
	(
	param0, 
	param1
	);
	ld.param.b32 	%r43, [retval0];
	} // callseq 564
	mov.u64 	%rd43, $str$46;
	cvta.global.u64 	%rd44, %rd43;
	{ // callseq 565, 0
	.param .b64 param0;
	st.param.b64 	[param0], %rd44;
	.param .b64 param1;
	st.param.b64 	[param1], 0;
	.param .b32 retval0;
	call.uni (retval0), 
	vprintf, 
	(
	param0, 
	param1
	);
	ld.param.b32 	%r45, [retval0];
	} // callseq 565
	cvt.rm.f32.s32 	%f2, %r1;
	{ // callseq 566, 0
	.param .b64 param0;
	st.param.b64 	[param0], %rd34;
	.param .b64 param1;
	st.param.b64 	[param1], 0;
	.param .b32 retval0;
	call.uni (retval0), 
	vprintf, 
	(
	param0, 
	param1
	);
	ld.param.b32 	%r47, [retval0];
	} // callseq 566
	mov.b32 	%r49, %f2;
	shr.u32 	%r50, %r49, 24;
	st.local.u32 	[%rd24], %r50;
	{ // callseq 567, 0
	.param .b64 param0;
	st.param.b64 	[param0], %rd38;
	.param .b64 param1;
	st.param.b64 	[param1], %rd1;
	.param .b32 retval0;
	call.uni (retval0), 
	vprintf, 
	(
	param0, 
	param1
	);
	ld.param.b32 	%r51, [retval0];
	} // callseq 567
	shr.u32 	%r53, %r49, 16;
	and.b32  	%r54, %r53, 255;
	st.local.u32 	[%rd24], %r54;
	{ // callseq 568, 0
	.param .b64 param0;
	st.param.b64 	[param0], %rd38;
	.param .b64 param1;
	st.param.b64 	[param1], %rd1;
	.param .b32 retval0;
	call.uni (retval0), 
	vprintf, 
	(
	param0, 
	param1
	);
	ld.param.b32 	%r55, [retval0];
	} // callseq 568
	shr.u32 	%r57, %r49, 8;
	and.b32  	%r58, %r57, 255;
	st.local.u32 	[%rd24], %r58;
	{ // callseq 569, 0
	.param .b64 param0;
	st.param.b64 	[param0], %rd38;
	.param .b64 param1;
	st.param.b64 	[param1], %rd1;
	.param .b32 retval0;
	call.uni (retval0), 
	vprintf, 
	(
	param0, 
	param1
	);
	ld.param.b32 	%r59, [retval0];
	} // callseq 569
	and.b32  	%r61, %r49, 255;
	st.local.u32 	[%rd24], %r61;
	{ // callseq 570, 0
	.param .b64 param0;
	st.param.b64 	[param0], %rd38;
	.param .b64 param1;
	st.param.b64 	[param1], %rd1;
	.param .b32 retval0;
	call.uni (retval0), 
	vprintf, 
	(
	param0, 
	param1
	);
	ld.param.b32 	%r62, [retval0];
	} // callseq 570
	{ // callseq 571, 0
	.param .b64 param0;
	st.param.b64 	[param0], %rd40;
	.param .b64 param1;
	st.param.b64 	[param1], 0;
	.param .b32 retval0;
	call.uni (retval0), 
	vprintf, 
	(
	param0, 
	param1
	);
	ld.param.b32 	%r64, [retval0];
	} // callseq 571
	mov.u64 	%rd45, $str$47;
	cvta.global.u64 	%rd46, %rd45;
	{ // callseq 572, 0
	.param .b64 param0;
	st.param.b64 	[param0], %rd46;
	.param .b64 param1;
	st.param.b64 	[param1], 0;
	.param .b32 retval0;
	call.uni (retval0), 
	vprintf, 
	(
	param0, 
	param1
	);
	ld.param.b32 	%r66, [retval0];
	} // callseq 572
	cvt.rp.f32.s32 	%f3, %r1;
	{ // callseq 573, 0
	.param .b64 param0;
	st.param.b64 	[param0], %rd34;
	.param .b64 param1;
	st.param.b64 	[param1], 0;
	.param .b32 retval0;
	call.uni (retval0), 
	vprintf, 
	(
	param0, 
	param1
	);
	ld.param.b32 	%r68, [retval0];
	} // callseq 573
	mov.b32 	%r70, %f3;
	shr.u32 	%r71, %r70, 24;
	st.local.u32 	[%rd22], %r71;
	{ // callseq 574, 0
	.param .b64 param0;
	st.param.b64 	[param0], %rd38;
	.param .b64 param1;
	st.param.b64 	[param1], %rd1;
	.param .b32 retval0;
	call.uni (retval0), 
	vprintf, 
	(
	param0, 
	param1
	);
	ld.param.b32 	%r72, [retval0];
	} // callseq 574
	shr.u32 	%r74, %r70, 16;
	and.b32  	%r75, %r74, 255;
	st.local.u32 	[%rd22], %r75;
	{ // callseq 575, 0
	.param .b64 param0;
	st.param.b64 	[param0], %rd38;
	.param .b64 param1;
	st.param.b64 	[param1], %rd1;
	.param .b32 retval0;
	call.uni (retval0), 
	vprintf, 
	(
	param0, 
	param1
	);
	ld.param.b32 	%r76, [retval0];
	} // callseq 575
	shr.u32 	%r78, %r70, 8;
	and.b32  	%r79, %r78, 255;
	st.local.u32 	[%rd22], %r79;
	{ // callseq 576, 0
	.param .b64 param0;
	st.param.b64 	[param0], %rd38;
	.param .b64 param1;
	st.param.b64 	[param1], %rd1;
	.param .b32 retval0;
	call.uni (retval0), 
	vprintf, 
	(
	param0, 
	param1
	);
	ld.param.b32 	%r80, [retval0];
	} // callseq 576
	and.b32  	%r82, %r70, 255;
	st.local.u32 	[%rd22], %r82;
	{ // callseq 577, 0
	.param .b64 param0;
	st.param.b64 	[param0], %rd38;
	.param .b64 param1;
	st.param.b64 	[param1], %rd1;
	.param .b32 retval0;
	call.uni (retval0), 
	vprintf, 
	(
	param0, 
	param1
	);
	ld.param.b32 	%r83, [retval0];
	} // callseq 577
	{ // callseq 578, 0
	.param .b64 param0;
	st.param.b64 	[param0], %rd40;
	.param .b64 param1;
	st.param.b64 	[param1], 0;
	.param .b32 retval0;
	call.uni (retval0), 
	vprintf, 
	(
	param0, 
	param1
	);
	ld.param.b32 	%r85, [retval0];
	} // callseq 578
	mov.u64 	%rd47, $str$48;
	cvta.global.u64 	%rd48, %rd47;
	{ // callseq 579, 0
	.param .b64 param0;
	st.param.b64 	[param0], %rd48;
	.param .b64 param1;
	st.param.b64 	[param1], 0;
	.param .b32 retval0;
	call.uni (retval0), 
	vprintf, 
	(
	param0, 
	param1
	);
	ld.param.b32 	%r87, [retval0];
	} // callseq 579
	cvt.rz.f32.s32 	%f4, %r1;
	{ // callseq 580, 0
	.param .b64 param0;
	st.param.b64 	[param0], %rd34;
	.param .b64 param1;
	st.param.b64 	[param1], 0;
	.param .b32 retval0;
	call.uni (retval0), 
	vprintf, 
	(
	param0, 
	param1
	);
	ld.param.b32 	%r89, [retval0];
	} // callseq 580
	mov.b32 	%r91, %f4;
	shr.u32 	%r92, %r91, 24;
	st.local.u32 	[%rd20], %r92;
	{ // callseq 581, 0
	.param .b64 param0;
	st.param.b64 	[param0], %rd38;
	.param .b64 param1;
	st.param.b64 	[param1], %rd1;
	.param .b32 retval0;
	call.uni (retval0), 
	vprintf, 
	(
	param0, 
	param1
	);
	ld.param.b32 	%r93, [retval0];
	} // callseq 581
	shr.u32 	%r95, %r91, 16;
	and.b32  	%r96, %r95, 255;
	st.local.u32 	[%rd20], %r96;
	{ // callseq 582, 0
	.param .b64 param0;
	st.param.b64 	[param0], %rd38;
	.param .b64 param1;
	st.param.b64 	[param1], %rd1;
	.param .b32 retval0;
	call.uni (retval0), 
	vprintf, 
	(
	param0, 
	param1
	);
	ld.param.b32 	%r97, [retval0];
	} // callseq 582
	shr.u32 	%r99, %r91, 8;
	and.b32  	%r100, %r99, 255;
	st.local.u32 	[%rd20], %r100;
	{ // callseq 583, 0
	.param .b64 param0;
	st.param.b64 	[param0], %rd38;
	.param .b64 param1;
	st.param.b64 	[param1], %rd1;
	.param .b32 retval0;
	call.uni (retval0), 
	vprintf, 
	(
	param0, 
	param1
	);
	ld.param.b32 	%r101, [retval0];
	} // callseq 583
	and.b32  	%r103, %r91, 255;
	st.local.u32 	[%rd20], %r103;
	{ // callseq 584, 0
	.param .b64 param0;
	st.param.b64 	[param0], %rd38;
	.param .b64 param1;
	st.param.b64 	[param1], %rd1;
	.param .b32 retval0;
	call.uni (retval0), 
	vprintf, 
	(
	param0, 
	param1
	);
	ld.param.b32 	%r104, [retval0];
	} // callseq 584
	{ // callseq 585, 0
	.param .b64 param0;
	st.param.b64 	[param0], %rd40;
	.param .b64 param1;
	st.param.b64 	[param1], 0;
	.param .b32 retval0;
	call.uni (retval0), 
	vprintf, 
	(
	param0, 
	param1
	);
	ld.param.b32 	%r106, [retval0];
	} // callseq 585
	mov.u64 	%rd49, $str$49;
	cvta.global.u64 	%rd50, %rd49;
	{ // callseq 586, 0
	.param .b64 param0;
	st.param.b64 	[param0], %rd50;
	.param .b64 param1;
	st.param.b64 	[param1], 0;
	.param .b32 retval0;
	call.uni (retval0), 
	vprintf, 
	(
	param0, 
	param1
	);
	ld.param.b32 	%r108, [retval0];
	} // callseq 586
	cvt.rn.f64.s32 	%fd1, %r1;
	{ // callseq 587, 0
	.param .b64 param0;
	st.param.b64 	[param0], %rd34;
	.param .b64 param1;
	st.param.b64 	[param1], 0;
	.param .b32 retval0;
	call.uni (retval0), 
	vprintf, 
	(
	param0, 
	param1
	);
	ld.param.b32 	%r110, [retval0];
	} // callseq 587
	mov.b64 	%rd51, %fd1;
	shr.u64 	%rd52, %rd51, 56;
	st.local.u32 	[%rd18], %rd52;
	{ // callseq 588, 0
	.param .b64 param0;
	st.param.b64 	[param0], %rd38;
	.param .b64 param1;
	st.param.b64 	[param1], %rd1;
	.param .b32 retval0;
	call.uni (retval0), 
	vprintf, 
	(
	param0, 
	param1
	);
	ld.param.b32 	%r112, [retval0];
	} // callseq 588
	shr.u64 	%rd53, %rd51, 48;
	cvt.u32.u64 	%r114, %rd53;
	and.b32  	%r115, %r114, 255;
	st.local.u32 	[%rd18], %r115;
	{ // callseq 589, 0
	.param .b64 param0;
	st.param.b64 	[param0], %rd38;
	.param .b64 param1;
	st.param.b64 	[param1], %rd1;
	.param .b32 retval0;
	call.uni (retval0), 
	vprintf, 
	(
	param0, 
	param1
	);
	ld.param.b32 	%r116, [retval0];
	} // callseq 589
	shr.u64 	%rd54, %rd51, 40;
	cvt.u32.u64 	%r118, %rd54;
	and.b32  	%r119, %r118, 255;
	st.local.u32 	[%rd18], %r119;
	{ // callseq 590, 0
	.param .b64 param0;
	st.param.b64 	[param0], %rd38;
	.param .b64 param1;
	st.param.b64 	[param1], %rd1;
	.param .b32 retval0;
	call.uni (retval0), 
	vprintf, 
	(
	param0, 
	param1
	);
	ld.param.b32 	%r120, [retval0];
	} // callseq 590
	{ .reg .b32 tmp; mov.b64 {tmp, %r122}, %rd51; }
	and.b32  	%r123, %r122, 255;
	st.local.u32 	[%rd18], %r123;
	{ // callseq 591, 0
	.param .b64 param0;
	st.param.b64 	[param0], %rd38;
	.param .b64 param1;
	st.param.b64 	[param1], %rd1;
	.param .b32 retval0;
	call.uni (retval0), 
	vprintf, 
	(
	param0, 
	param1
	);
	ld.param.b32 	%r124, [retval0];
	} // callseq 591
	cvt.u32.u64 	%r126, %rd51;
	shr.u32 	%r127, %r126, 24;
	st.local.u32 	[%rd18], %r127;
	{ // callseq 592, 0
	.param .b64 param0;
	st.param.b64 	[param0], %rd38;
	.param .b64 param1;
	st.param.b64 	[param1], %rd1;
	.param .b32 retval0;
	call.uni (retval0), 
	vprintf, 
	(
	param0, 
	param1
	);
	ld.param.b32 	%r128, [retval0];
	} // callseq 592
	shr.u32 	%r130, %r126, 16;
	and.b32  	%r131, %r130, 255;
	st.local.u32 	[%rd18], %r131;
	{ // callseq 593, 0
	.param .b64 param0;
	st.param.b64 	[param0], %rd38;
	.param .b64 param1;
	st.param.b64 	[param1], %rd1;
	.param .b32 retval0;
	call.uni (retval0), 
	vprintf, 
	(
	param0, 
	param1
	);
	ld.param.b32 	%r132, [retval0];
	} // callseq 593
	shr.u32 	%r134, %r126, 8;
	and.b32  	%r135, %r134, 255;
	st.local.u32 	[%rd18], %r135;
	{ // callseq 594, 0
	.param .b64 param0;
	st.param.b64 	[param0], %rd38;
	.param .b64 param1;
	st.param.b64 	[param1], %rd1;
	.param .b32 retval0;
	call.uni (retval0), 
	vprintf, 
	(
	param0, 
	param1
	);
	ld.param.b32 	%r136, [retval0];
	} // callseq 594
	and.b32  	%r138, %r126, 255;
	st.local.u32 	[%rd18], %r138;
	{ // callseq 595, 0
	.param .b64 param0;
	st.param.b64 	[param0], %rd38;
	.param .b64 param1;
	st.param.b64 	[param1], %rd1;
	.param .b32 retval0;
	call.uni (retval0), 
	vprintf, 
	(
	param0, 
	param1
	);
	ld.param.b32 	%r139, [retval0];
	} // callseq 595
	{ // callseq 596, 0
	.param .b64 param0;
	st.param.b64 	[param0], %rd40;
	.param .b64 param1;
	st.param.b64 	[param1], 0;
	.param .b32 retval0;
	call.uni (retval0), 
	vprintf, 
	(
	param0, 
	param1
	);
	ld.param.b32 	%r141, [retval0];
	} // callseq 596
	mov.u64 	%rd55, $str$50;
	cvta.global.u64 	%rd56, %rd55;
	{ // callseq 597, 0
	.param .b64 param0;
	st.param.b64 	[param0], %rd56;
	.param .b64 param1;
	st.param.b64 	[param1], 0;
	.param .b32 retval0;
	call.uni (retval0), 
	vprintf, 
	(
	param0, 
	param1
	);
	ld.param.b32 	%r143, [retval0];
	} // callseq 597
	{ // callseq 598, 0
	.param .b64 param0;
	st.param.b64 	[param0], %rd34;
	.param .b64 param1;
	st.param.b64 	[param1], 0;
	.param .b32 retval0;
	call.uni (retval0), 
	vprintf, 
	(
	param0, 
	param1
	);
	ld.param.b32 	%r145, [retval0];
	} // callseq 598
	st.local.u32 	[%rd16], %r8;
	{ // callseq 599, 0
	.param .b64 param0;
	st.param.b64 	[param0], %rd38;
	.param .b64 param1;
	st.param.b64 	[param1], %rd1;
	.param .b32 retval0;
	call.uni (retval0), 
	vprintf, 
	(
	param0, 
	param1
	);
	ld.param.b32 	%r147, [retval0];
	} // callseq 599
	st.local.u32 	[%rd16], %r12;
	{ // callseq 600, 0
	.param .b64 param0;
	st.param.b64 	[param0], %rd38;
	.param .b64 param1;
	st.param.b64 	[param1], %rd1;
	.param .b32 retval0;
	call.uni (retval0), 
	vprintf, 
	(
	param0, 
	param1
	);
	ld.param.b32 	%r149, [retval0];
	} // callseq 600
	st.local.u32 	[%rd16], %r16;
	{ // callseq 601, 0
	.param .b64 param0;
	st.param.b64 	[param0], %rd38;
	.param .b64 param1;
	st.param.b64 	[param1], %rd1;
	.param .b32 retval0;
	call.uni (retval0), 
	vprintf, 
	(
	param0, 
	param1
	);
	ld.param.b32 	%r151, [retval0];
	} // callseq 601
	st.local.u32 	[%rd16], %r19;
	{ // callseq 602, 0
	.param .b64 param0;
	st.param.b64 	[param0], %rd38;
	.param .b64 param1;
	st.param.b64 	[param1], %rd1;
	.param .b32 retval0;
	call.uni (retval0), 
	vprintf, 
	(
	param0, 
	param1
	);
	ld.param.b32 	%r153, [retval0];
	} // callseq 602
	{ // callseq 603, 0
	.param .b64 param0;
	st.param.b64 	[param0], %rd40;
	.param .b64 param1;
	st.param.b64 	[param1], 0;
	.param .b32 retval0;
	call.uni (retval0), 
	vprintf, 
	(
	param0, 
	param1
	);
	ld.param.b32 	%r155, [retval0];
	} // callseq 603
	mov.b64 	%rd57, -4613937818241073152;
	st.local.u64 	[%rd28], %rd57;
	mov.u64 	%rd58, $str$51;
	cvta.global.u64 	%rd59, %rd58;
	{ // callseq 604, 0
	.param .b64 param0;
	st.param.b64 	[param0], %rd59;
	.param .b64 param1;
	st.param.b64 	[param1], %rd27;
	.param .b32 retval0;
	call.uni (retval0), 
	vprintf, 
	(
	param0, 
	param1
	);
	ld.param.b32 	%r157, [retval0];
	} // callseq 604
	mov.u64 	%rd60, $str$52;
	cvta.global.u64 	%rd61, %rd60;
	{ // callseq 605, 0
	.param .b64 param0;
	st.param.b64 	[param0], %rd61;
	.param .b64 param1;
	st.param.b64 	[param1], 0;
	.param .b32 retval0;
	call.uni (retval0), 
	vprintf, 
	(
	param0, 
	param1
	);
	ld.param.b32 	%r159, [retval0];
	} // callseq 605
	{ // callseq 606, 0
	.param .b64 param0;
	st.param.b64 	[param0], %rd34;
	.param .b64 param1;
	st.param.b64 	[param1], 0;
	.param .b32 retval0;
	call.uni (retval0), 
	vprintf, 
	(
	param0, 
	param1
	);
	ld.param.b32 	%r161, [retval0];
	} // callseq 606
	mov.b32 	%r163, 191;
	st.local.u32 	[%rd14], %r163;
	{ // callseq 607, 0
	.param .b64 param0;
	st.param.b64 	[param0], %rd38;
	.param .b64 param1;
	st.param.b64 	[param1], %rd1;
	.param .b32 retval0;
	call.uni (retval0), 
	vprintf, 
	(
	param0, 
	param1
	);
	ld.param.b32 	%r164, [retval0];
	} // callseq 607
	mov.b32 	%r166, 192;
	st.local.u32 	[%rd14], %r166;
	{ // callseq 608, 0
	.param .b64 param0;
	st.param.b64 	[param0], %rd38;
	.param .b64 param1;
	st.param.b64 	[param1], %rd1;
	.param .b32 retval0;
	call.uni (retval0), 
	vprintf, 
	(
	param0, 
	param1
	);
	ld.param.b32 	%r167, [retval0];
	} // callseq 608
	mov.b32 	%r169, 0;
	st.local.u32 	[%rd14], %r169;
	{ // callseq 609, 0
	.param .b64 param0;
	st.param.b64 	[param0], %rd38;
	.param .b64 param1;
	st.param.b64 	[param1], %rd1;
	.param .b32 retval0;
	call.uni (retval0), 
	vprintf, 
	(
	param0, 
	param1
	);
	ld.param.b32 	%r170, [retval0];
	} // callseq 609
	st.local.u32 	[%rd14], %r169;
	{ // callseq 610, 0
	.param .b64 param0;
	st.param.b64 	[param0], %rd38;
	.param .b64 param1;
	st.param.b64 	[param1], %rd1;
	.param .b32 retval0;
	call.uni (retval0), 
	vprintf, 
	(
	param0, 
	param1
	);
	ld.param.b32 	%r172, [retval0];
	} // callseq 610
	{ // callseq 611, 0
	.param .b64 param0;
	st.param.b64 	[param0], %rd40;
	.param .b64 param1;
	st.param.b64 	[param1], 0;
	.param .b32 retval0;
	call.uni (retval0), 
	vprintf, 
	(
	param0, 
	param1
	);
	ld.param.b32 	%r174, [retval0];
	} // callseq 611
	mov.b32 	%r176, -2;
	st.local.u32 	[%rd28], %r176;
	mov.u64 	%rd62, $str$53;
	cvta.global.u64 	%rd63, %rd62;
	{ // callseq 612, 0
	.param .b64 param0;
	st.param.b64 	[param0], %rd63;
	.param .b64 param1;
	st.param.b64 	[param1], %rd27;
	.param .b32 retval0;
	call.uni (retval0), 
	vprintf, 
	(
	param0, 
	param1
	);
	ld.param.b32 	%r177, [retval0];
	} // callseq 612
	{ // callseq 613, 0
	.param .b64 param0;
	st.param.b64 	[param0], %rd34;
	.param .b64 param1;
	st.param.b64 	[param1], 0;
	.param .b32 retval0;
	call.uni (retval0), 
	vprintf, 
	(
	param0, 
	param1
	);
	ld.param.b32 	%r179, [retval0];
	} // callseq 613
	mov.b32 	%r181, 255;
	st.local.u32 	[%rd12], %r181;
	{ // callseq 614, 0
	.param .b64 param0;
	st.param.b64 	[param0], %rd38;
	.param .b64 param1;
	st.param.b64 	[param1], %rd1;
	.param .b32 retval0;
	call.uni (retval0), 
	vprintf, 
	(
	param0, 
	param1
	);
	ld.param.b32 	%r182, [retval0];
	} // callseq 614
	st.local.u32 	[%rd12], %r181;
	{ // callseq 615, 0
	.param .b64 param0;
	st.param.b64 	[param0], %rd38;
	.param .b64 param1;
	st.param.b64 	[param1], %rd1;
	.param .b32 retval0;
	call.uni (retval0), 
	vprintf, 
	(
	param0, 
	param1
	);
	ld.param.b32 	%r184, [retval0];
	} // callseq 615
	st.local.u32 	[%rd12], %r181;
	{ // callseq 616, 0
	.param .b64 param0;
	st.param.b64 	[param0], %rd38;
	.param .b64 param1;
	st.param.b64 	[param1], %rd1;
	.param .b32 retval0;
	call.uni (retval0), 
	vprintf, 
	(
	param0, 
	param1
	);
	ld.param.b32 	%r186, [retval0];
	} // callseq 616
	mov.b32 	%r188, 254;
	st.local.u32 	[%rd12], %r188;
	{ // callseq 617, 0
	.param .b64 param0;
	st.param.b64 	[param0], %rd38;
	.param .b64 param1;
	st.param.b64 	[param1], %rd1;
	.param .b32 retval0;
	call.uni (retval0), 
	vprintf, 
	(
	param0, 
	param1
	);
	ld.param.b32 	%r189, [retval0];
	} // callseq 617
	{ // callseq 618, 0
	.param .b64 param0;
	st.param.b64 	[param0], %rd40;
	.param .b64 param1;
	st.param.b64 	[param1], 0;
	.param .b32 retval0;
	call.uni (retval0), 
	vprintf, 
	(
	param0, 
	param1
	);
	ld.param.b32 	%r191, [retval0];
	} // callseq 618
	mov.b32 	%r193, -1;
	st.local.u32 	[%rd28], %r193;
	mov.u64 	%rd64, $str$54;
	cvta.global.u64 	%rd65, %rd64;
	{ // callseq 619, 0
	.param .b64 param0;
	st.param.b64 	[param0], %rd65;
	.param .b64 param1;
	st.param.b64 	[param1], %rd27;
	.param .b32 retval0;
	call.uni (retval0), 
	vprintf, 
	(
	param0, 
	param1
	);
	ld.param.b32 	%r194, [retval0];
	} // callseq 619
	{ // callseq 620, 0
	.param .b64 param0;
	st.param.b64 	[param0], %rd34;
	.param .b64 param1;
	st.param.b64 	[param1], 0;
	.param .b32 retval0;
	call.uni (retval0), 
	vprintf, 
	(
	param0, 
	param1
	);
	ld.param.b32 	%r196, [retval0];
	} // callseq 620
	st.local.u32 	[%rd10], %r181;
	{ // callseq 621, 0
	.param .b64 param0;
	st.param.b64 	[param0], %rd38;
	.param .b64 param1;
	st.param.b64 	[param1], %rd1;
	.param .b32 retval0;
	call.uni (retval0), 
	vprintf, 
	(
	param0, 
	param1
	);
	ld.param.b32 	%r198, [retval0];
	} // callseq 621
	st.local.u32 	[%rd10], %r181;
	{ // callseq 622, 0
	.param .b64 param0;
	st.param.b64 	[param0], %rd38;
	.param .b64 param1;
	st.param.b64 	[param1], %rd1;
	.param .b32 retval0;
	call.uni (retval0), 
	vprintf, 
	(
	param0, 
	param1
	);
	ld.param.b32 	%r200, [retval0];
	} // callseq 622
	st.local.u32 	[%rd10], %r181;
	{ // callseq 623, 0
	.param .b64 param0;
	st.param.b64 	[param0], %rd38;
	.param .b64 param1;
	st.param.b64 	[param1], %rd1;
	.param .b32 retval0;
	call.uni (retval0), 
	vprintf, 
	(
	param0, 
	param1
	);
	ld.param.b32 	%r202, [retval0];
	} // callseq 623
	st.local.u32 	[%rd10], %r181;
	{ // callseq 624, 0
	.param .b64 param0;
	st.param.b64 	[param0], %rd38;
	.param .b64 param1;
	st.param.b64 	[param1], %rd1;
	.param .b32 retval0;
	call.uni (retval0), 
	vprintf, 
	(
	param0, 
	param1
	);
	ld.param.b32 	%r204, [retval0];
	} // callseq 624
	{ // callseq 625, 0
	.param .b64 param0;
	st.param.b64 	[param0], %rd40;
	.param .b64 param1;
	st.param.b64 	[param1], 0;
	.param .b32 retval0;
	call.uni (retval0), 
	vprintf, 
	(
	param0, 
	param1
	);
	ld.param.b32 	%r206, [retval0];
	} // callseq 625
	st.local.u32 	[%rd28], %r176;
	mov.u64 	%rd66, $str$55;
	cvta.global.u64 	%rd67, %rd66;
	{ // callseq 626, 0
	.param .b64 param0;
	st.param.b64 	[param0], %rd67;
	.param .b64 param1;
	st.param.b64 	[param1], %rd27;
	.param .b32 retval0;
	call.uni (retval0), 
	vprintf, 
	(
	param0, 
	param1
	);
	ld.param.b32 	%r208, [retval0];
	} // callseq 626
	{ // callseq 627, 0
	.param .b64 param0;
	st.param.b64 	[param0], %rd34;
	.param .b64 param1;
	st.param.b64 	[param1], 0;
	.param .b32 retval0;
	call.uni (retval0), 
	vprintf, 
	(
	param0, 
	param1
	);
	ld.param.b32 	%r210, [retval0];
	} // callseq 627
	st.local.u32 	[%rd8], %r181;
	{ // callseq 628, 0
	.param .b64 param0;
	st.param.b64 	[param0], %rd38;
	.param .b64 param1;
	st.param.b64 	[param1], %rd1;
	.param .b32 retval0;
	call.uni (retval0), 
	vprintf, 
	(
	param0, 
	param1
	);
	ld.param.b32 	%r212, [retval0];
	} // callseq 628
	st.local.u32 	[%rd8], %r181;
	{ // callseq 629, 0
	.param .b64 param0;
	st.param.b64 	[param0], %rd38;
	.param .b64 param1;
	st.param.b64 	[param1], %rd1;
	.param .b32 retval0;
	call.uni (retval0), 
	vprintf, 
	(
	param0, 
	param1
	);
	ld.param.b32 	%r214, [retval0];
	} // callseq 629
	st.local.u32 	[%rd8], %r181;
	{ // callseq 630, 0
	.param .b64 param0;
	st.param.b64 	[param0], %rd38;
	.param .b64 param1;
	st.param.b64 	[param1], %rd1;
	.param .b32 retval0;
	call.uni (retval0), 
	vprintf, 
	(
	param0, 
	param1
	);
	ld.param.b32 	%r216, [retval0];
	} // callseq 630
	st.local.u32 	[%rd8], %r188;
	{ // callseq 631, 0
	.param .b64 param0;
	st.param.b64 	[param0], %rd38;
	.param .b64 param1;
	st.param.b64 	[param1], %rd1;
	.param .b32 retval0;
	call.uni (retval0), 
	vprintf, 
	(
	param0, 
	param1
	);
	ld.param.b32 	%r218, [retval0];
	} // callseq 631
	{ // callseq 632, 0
	.param .b64 param0;
	st.param.b64 	[param0], %rd40;
	.param .b64 param1;
	st.param.b64 	[param1], 0;
	.param .b32 retval0;
	call.uni (retval0), 
	vprintf, 
	(
	param0, 
	param1
	);
	ld.param.b32 	%r220, [retval0];
	} // callseq 632
	st.local.u32 	[%rd28], %r193;
	mov.u64 	%rd68, $str$56;
	cvta.global.u64 	%rd69, %rd68;
	{ // callseq 633, 0
	.param .b64 param0;
	st.param.b64 	[param0], %rd69;
	.param .b64 param1;
	st.param.b64 	[param1], %rd27;
	.param .b32 retval0;
	call.uni (retval0), 
	vprintf, 
	(
	param0, 
	param1
	);
	ld.param.b32 	%r222, [retval0];
	} // callseq 633
	{ // callseq 634, 0
	.param .b64 param0;
	st.param.b64 	[param0], %rd34;
	.param .b64 param1;
	st.param.b64 	[param1], 0;
	.param .b32 retval0;
	call.uni (retval0), 
	vprintf, 
	(
	param0, 
	param1
	);
	ld.param.b32 	%r224, [retval0];
	} // callseq 634
	st.local.u32 	[%rd6], %r181;
	{ // callseq 635, 0
	.param .b64 param0;
	st.param.b64 	[param0], %rd38;
	.param .b64 param1;
	st.param.b64 	[param1], %rd1;
	.param .b32 retval0;
	call.uni (retval0), 
	vprintf, 
	(
	param0, 
	param1
	);
	ld.param.b32 	%r226, [retval0];
	} // callseq 635
	st.local.u32 	[%rd6], %r181;
	{ // callseq 636, 0
	.param .b64 param0;
	st.param.b64 	[param0], %rd38;
	.param .b64 param1;
	st.param.b64 	[param1], %rd1;
	.param .b32 retval0;
	call.uni (retval0), 
	vprintf, 
	(
	param0, 
	param1
	);
	ld.param.b32 	%r228, [retval0];
	} // callseq 636
	st.local.u32 	[%rd6], %r181;
	{ // callseq 637, 0
	.param .b64 param0;
	st.param.b64 	[param0], %rd38;
	.param .b64 param1;
	st.param.b64 	[param1], %rd1;
	.param .b32 retval0;
	call.uni (retval0), 
	vprintf, 
	(
	param0, 
	param1
	);
	ld.param.b32 	%r230, [retval0];
	} // callseq 637
	st.local.u32 	[%rd6], %r181;
	{ // callseq 638, 0
	.param .b64 param0;
	st.param.b64 	[param0], %rd38;
	.param .b64 param1;
	st.param.b64 	[param1], %rd1;
	.param .b32 retval0;
	call.uni (retval0), 
	vprintf, 
	(
	param0, 
	param1
	);
	ld.param.b32 	%r232, [retval0];
	} // callseq 638
	{ // callseq 639, 0
	.param .b64 param0;
	st.param.b64 	[param0], %rd40;
	.param .b64 param1;
	st.param.b64 	[param1], 0;
	.param .b32 retval0;
	call.uni (retval0), 
	vprintf, 
	(
	param0, 
	param1
	);
	ld.param.b32 	%r234, [retval0];
	} // callseq 639
	mov.b32 	%r236, 123456789;
	st.local.u32 	[%rd28], %r236;
	mov.u64 	%rd70, $str$57;
	cvta.global.u64 	%rd71, %rd70;
	{ // callseq 640, 0
	.param .b64 param0;
	st.param.b64 	[param0], %rd71;
	.param .b64 param1;
	st.param.b64 	[param1], %rd27;
	.param .b32 retval0;
	call.uni (retval0), 
	vprintf, 
	(
	param0, 
	param1
	);
	ld.param.b32 	%r237, [retval0];
	} // callseq 640
	{ // callseq 641, 0
	.param .b64 param0;
	st.param.b64 	[param0], %rd61;
	.param .b64 param1;
	st.param.b64 	[param1], 0;
	.param .b32 retval0;
	call.uni (retval0), 
	vprintf, 
	(
	param0, 
	param1
	);
	ld.param.b32 	%r239, [retval0];
	} // callseq 641
	{ // callseq 642, 0
	.param .b64 param0;
	st.param.b64 	[param0], %rd34;
	.param .b64 param1;
	st.param.b64 	[param1], 0;
	.param .b32 retval0;
	call.uni (retval0), 
	vprintf, 
	(
	param0, 
	param1
	);
	ld.param.b32 	%r241, [retval0];
	} // callseq 642
	{ // callseq 643, 0
	.param .b64 param0;
	st.param.b64 	[param0], %rd38;
	.param .b64 param1;
	st.param.b64 	[param1], %rd1;
	.param .b32 retval0;
	call.uni (retval0), 
	vprintf, 
	(
	param0, 
	param1
	);
	ld.param.b32 	%r243, [retval0];
	} // callseq 643
	{ // callseq 644, 0
	.param .b64 param0;
	st.param.b64 	[param0], %rd38;
	.param .b64 param1;
	st.param.b64 	[param1], %rd1;
	.param .b32 retval0;
	call.uni (retval0), 
	vprintf, 
	(
	param0, 
	param1
	);
	ld.param.b32 	%r245, [retval0];
	} // callseq 644
	{ // callseq 645, 0
	.param .b64 param0;
	st.param.b64 	[param0], %rd38;
	.param .b64 param1;
	st.param.b64 	[param1], %rd1;
	.param .b32 retval0;
	call.uni (retval0), 
	vprintf, 
	(
	param0, 
	param1
	);
	ld.param.b32 	%r247, [retval0];
	} // callseq 645
	{ // callseq 646, 0
	.param .b64 param0;
	st.param.b64 	[param0], %rd38;
	.param .b64 param1;
	st.param.b64 	[param1], %rd1;
	.param .b32 retval0;
	call.uni (retval0), 
	vprintf, 
	(
	param0, 
	param1
	);
	ld.param.b32 	%r249, [retval0];
	} // callseq 646
	mov.b32 	%r251, 7;
	st.local.u32 	[%rd4], %r251;
	{ // callseq 647, 0
	.param .b64 param0;
	st.param.b64 	[param0], %rd38;
	.param .b64 param1;
	st.param.b64 	[param1], %rd1;
	.param .b32 retval0;
	call.uni (retval0), 
	vprintf, 
	(
	param0, 
	param1
	);
	ld.param.b32 	%r252, [retval0];
	} // callseq 647
	mov.b32 	%r254, 91;
	st.local.u32 	[%rd4], %r254;
	{ // callseq 648, 0
	.param .b64 param0;
	st.param.b64 	[param0], %rd38;
	.param .b64 param1;
	st.param.b64 	[param1], %rd1;
	.param .b32 retval0;
	call.uni (retval0), 
	vprintf, 
	(
	param0, 
	param1
	);
	ld.param.b32 	%r255, [retval0];
	} // callseq 648
	mov.b32 	%r257, 205;
	st.local.u32 	[%rd4], %r257;
	{ // callseq 649, 0
	.param .b64 param0;
	st.param.b64 	[param0], %rd38;
	.param .b64 param1;
	st.param.b64 	[param1], %rd1;
	.param .b32 retval0;
	call.uni (retval0), 
	vprintf, 
	(
	param0, 
	param1
	);
	ld.param.b32 	%r258, [retval0];
	} // callseq 649
	mov.b32 	%r260, 21;
	st.local.u32 	[%rd4], %r260;
	{ // callseq 650, 0
	.param .b64 param0;
	st.param.b64 	[param0], %rd38;
	.param .b64 param1;
	st.param.b64 	[param1], %rd1;
	.param .b32 retval0;
	call.uni (retval0), 
	vprintf, 
	(
	param0, 
	param1
	);
	ld.param.b32 	%r261, [retval0];
	} // callseq 650
	{ // callseq 651, 0
	.param .b64 param0;
	st.param.b64 	[param0], %rd40;
	.param .b64 param1;
	st.param.b64 	[param1], 0;
	.param .b32 retval0;
	call.uni (retval0), 
	vprintf, 
	(
	param0, 
	param1
	);
	ld.param.b32 	%r263, [retval0];
	} // callseq 651
	mov.b64 	%rd72, 4728057454548484096;
	st.local.u64 	[%rd28], %rd72;
	mov.u64 	%rd73, $str$58;
	cvta.global.u64 	%rd74, %rd73;
	{ // callseq 652, 0
	.param .b64 param0;
	st.param.b64 	[param0], %rd74;
	.param .b64 param1;
	st.param.b64 	[param1], %rd27;
	.param .b32 retval0;
	call.uni (retval0), 
	vprintf, 
	(
	param0, 
	param1
	);
	ld.param.b32 	%r265, [retval0];
	} // callseq 652
	cvt.rp.f32.s32 	%f5, %r236;
	cvt.f64.f32 	%fd2, %f5;
	st.local.f64 	[%rd28], %fd2;
	mov.u64 	%rd75, $str$59;
	cvta.global.u64 	%rd76, %rd75;
	{ // callseq 653, 0
	.param .b64 param0;
	st.param.b64 	[param0], %rd76;
	.param .b64 param1;
	st.param.b64 	[param1], %rd27;
	.param .b32 retval0;
	call.uni (retval0), 
	vprintf, 
	(
	param0, 
	param1
	);
	ld.param.b32 	%r267, [retval0];
	} // callseq 653
	cvt.rm.f32.s32 	%f6, %r236;
	cvt.f64.f32 	%fd3, %f6;
	st.local.f64 	[%rd28], %fd3;
	mov.u64 	%rd77, $str$60;
	cvta.global.u64 	%rd78, %rd77;
	{ // callseq 654, 0
	.param .b64 param0;
	st.param.b64 	[param0], %rd78;
	.param .b64 param1;
	st.param.b64 	[param1], %rd27;
	.param .b32 retval0;
	call.uni (retval0), 
	vprintf, 
	(
	param0, 
	param1
	);
	ld.param.b32 	%r269, [retval0];
	} // callseq 654
	cvt.rz.f32.s32 	%f7, %r236;
	cvt.f64.f32 	%fd4, %f7;
	st.local.f64 	[%rd28], %fd4;
	mov.u64 	%rd79, $str$61;
	cvta.global.u64 	%rd80, %rd79;
	{ // callseq 655, 0
	.param .b64 param0;
	st.param.b64 	[param0], %rd80;
	.param .b64 param1;
	st.param.b64 	[param1], %rd27;
	.param .b32 retval0;
	call.uni (retval0), 
	vprintf, 
	(
	param0, 
	param1
	);
	ld.param.b32 	%r271, [retval0];
	} // callseq 655
	mov.u64 	%rd81, $str$62;
	cvta.global.u64 	%rd82, %rd81;
	{ // callseq 656, 0
	.param .b64 param0;
	st.param.b64 	[param0], %rd82;
	.param .b64 param1;
	st.param.b64 	[param1], 0;
	.param .b32 retval0;
	call.uni (retval0), 
	vprintf, 
	(
	param0, 
	param1
	);
	ld.param.b32 	%r273, [retval0];
	} // callseq 656
	{ // callseq 657, 0
	.param .b64 param0;
	st.param.b64 	[param0], %rd34;
	.param .b64 param1;
	st.param.b64 	[param1], 0;
	.param .b32 retval0;
	call.uni (retval0), 
	vprintf, 
	(
	param0, 
	param1
	);
	ld.param.b32 	%r275, [retval0];
	} // callseq 657
	mov.b32 	%r277, 128;
	st.local.u32 	[%rd2], %r277;
	{ // callseq 658, 0
	.param .b64 param0;
	st.param.b64 	[param0], %rd38;
	.param .b64 param1;
	st.param.b64 	[param1], %rd1;
	.param .b32 retval0;
	call.uni (retval0), 
	vprintf, 
	(
	param0, 
	param1
	);
	ld.param.b32 	%r278, [retval0];
	} // callseq 658
	st.local.u32 	[%rd2], %r169;
	{ // callseq 659, 0
	.param .b64 param0;
	st.param.b64 	[param0], %rd38;
	.param .b64 param1;
	st.param.b64 	[param1], %rd1;
	.param .b32 retval0;
	call.uni (retval0), 
	vprintf, 
	(
	param0, 
	param1
	);
	ld.param.b32 	%r280, [retval0];
	} // callseq 659
	st.local.u32 	[%rd2], %r169;
	{ // callseq 660, 0
	.param .b64 param0;
	st.param.b64 	[param0], %rd38;
	.param .b64 param1;
	st.param.b64 	[param1], %rd1;
	.param .b32 retval0;
	call.uni (retval0), 
	vprintf, 
	(
	param0, 
	param1
	);
	ld.param.b32 	%r282, [retval0];
	} // callseq 660
	st.local.u32 	[%rd2], %r169;
	{ // callseq 661, 0
	.param .b64 param0;
	st.param.b64 	[param0], %rd38;
	.param .b64 param1;
	st.param.b64 	[param1], %rd1;
	.param .b32 retval0;
	call.uni (retval0), 
	vprintf, 
	(
	param0, 
	param1
	);
	ld.param.b32 	%r284, [retval0];
	} // callseq 661
	st.local.u32 	[%rd2], %r169;
	{ // callseq 662, 0
	.param .b64 param0;
	st.param.b64 	[param0], %rd38;
	.param .b64 param1;
	st.param.b64 	[param1], %rd1;
	.param .b32 retval0;
	call.uni (retval0), 
	vprintf, 
	(
	param0, 
	param1
	);
	ld.param.b32 	%r286, [retval0];
	} // callseq 662
	st.local.u32 	[%rd2], %r169;
	{ // callseq 663, 0
	.param .b64 param0;
	st.param.b64 	[param0], %rd38;
	.param .b64 param1;
	st.param.b64 	[param1], %rd1;
	.param .b32 retval0;
	call.uni (retval0), 
	vprintf, 
	(
	param0, 
	param1
	);
	ld.param.b32 	%r288, [retval0];
	} // callseq 663
	st.local.u32 	[%rd2], %r169;
	{ // callseq 664, 0
	.param .b64 param0;
	st.param.b64 	[param0], %rd38;
	.param .b64 param1;
	st.param.b64 	[param1], %rd1;
	.param .b32 retval0;
	call.uni (retval0), 
	vprintf, 
	(
	param0, 
	param1
	);
	ld.param.b32 	%r290, [retval0];
	} // callseq 664
	st.local.u32 	[%rd2], %r169;
	{ // callseq 665, 0
	.param .b64 param0;
	st.param.b64 	[param0], %rd38;
	.param .b64 param1;
	st.param.b64 	[param1], %rd1;
	.param .b32 retval0;
	call.uni (retval0), 
	vprintf, 
	(
	param0, 
	param1
	);
	ld.param.b32 	%r292, [retval0];
	} // callseq 665
	{ // callseq 666, 0
	.param .b64 param0;
	st.param.b64 	[param0], %rd40;
	.param .b64 param1;
	st.param.b64 	[param1], 0;
	.param .b32 retval0;
	call.uni (retval0), 
	vprintf, 
	(
	param0, 
	param1
	);
	ld.param.b32 	%r294, [retval0];
	} // callseq 666
	mov.b64 	%rd83, -9223372036854775808;
	st.local.u64 	[%rd28], %rd83;
	mov.u64 	%rd84, $str$63;
	cvta.global.u64 	%rd85, %rd84;
	{ // callseq 667, 0
	.param .b64 param0;
	st.param.b64 	[param0], %rd85;
	.param .b64 param1;
	st.param.b64 	[param1], %rd27;
	.param .b32 retval0;
	call.uni (retval0), 
	vprintf, 
	(
	param0, 
	param1
	);
	ld.param.b32 	%r296, [retval0];
	} // callseq 667
	{ // callseq 668, 0
	.param .b64 param0;
	st.param.b64 	[param0], %rd82;
	.param .b64 param1;
	st.param.b64 	[param1], 0;
	.param .b32 retval0;
	call.uni (retval0), 
	vprintf, 
	(
	param0, 
	param1
	);
	ld.param.b32 	%r298, [retval0];
	} // callseq 668
	{ // callseq 669, 0
	.param .b64 param0;
	st.param.b64 	[param0], %rd34;
	.param .b64 param1;
	st.param.b64 	[param1], 0;
	.param .b32 retval0;
	call.uni (retval0), 
	vprintf, 
	(
	param0, 
	param1
	);
	ld.param.b32 	%r300, [retval0];
	} // callseq 669
	add.u64 	%rd87, %SPL, 0;
	st.local.u32 	[%rd87], %r169;
	{ // callseq 670, 0
	.param .b64 param0;
	st.param.b64 	[param0], %rd38;
	.param .b64 param1;
	st.param.b64 	[param1], %rd35;
	.param .b32 retval0;
	call.uni (retval0), 
	vprintf, 
	(
	param0, 
	param1
	);
	ld.param.b32 	%r302, [retval0];
	} // callseq 670
	st.local.u32 	[%rd87], %r169;
	{ // callseq 671, 0
	.param .b64 param0;
	st.param.b64 	[param0], %rd38;
	.param .b64 param1;
	st.param.b64 	[param1], %rd35;
	.param .b32 retval0;
	call.uni (retval0), 
	vprintf, 
	(
	param0, 
	param1
	);
	ld.param.b32 	%r304, [retval0];
	} // callseq 671
	st.local.u32 	[%rd87], %r169;
	{ // callseq 672, 0
	.param .b64 param0;
	st.param.b64 	[param0], %rd38;
	.param .b64 param1;
	st.param.b64 	[param1], %rd35;
	.param .b32 retval0;
	call.uni (retval0), 
	vprintf, 
	(
	param0, 
	param1
	);
	ld.param.b32 	%r306, [retval0];
	} // callseq 672
	st.local.u32 	[%rd87], %r169;
	{ // callseq 673, 0
	.param .b64 param0;
	st.param.b64 	[param0], %rd38;
	.param .b64 param1;
	st.param.b64 	[param1], %rd35;
	.param .b32 retval0;
	call.uni (retval0), 
	vprintf, 
	(
	param0, 
	param1
	);
	ld.param.b32 	%r308, [retval0];
	} // callseq 673
	st.local.u32 	[%rd87], %r169;
	{ // callseq 674, 0
	.param .b64 param0;
	st.param.b64 	[param0], %rd38;
	.param .b64 param1;
	st.param.b64 	[param1], %rd35;
	.param .b32 retval0;
	call.uni (retval0), 
	vprintf, 
	(
	param0, 
	param1
	);
	ld.param.b32 	%r310, [retval0];
	} // callseq 674
	st.local.u32 	[%rd87], %r169;
	{ // callseq 675, 0
	.param .b64 param0;
	st.param.b64 	[param0], %rd38;
	.param .b64 param1;
	st.param.b64 	[param1], %rd35;
	.param .b32 retval0;
	call.uni (retval0), 
	vprintf, 
	(
	param0, 
	param1
	);
	ld.param.b32 	%r312, [retval0];
	} // callseq 675
	st.local.u32 	[%rd87], %r169;
	{ // callseq 676, 0
	.param .b64 param0;
	st.param.b64 	[param0], %rd38;
	.param .b64 param1;
	st.param.b64 	[param1], %rd35;
	.param .b32 retval0;
	call.uni (retval0), 
	vprintf, 
	(
	param0, 
	param1
	);
	ld.param.b32 	%r314, [retval0];
	} // callseq 676
	st.local.u32 	[%rd87], %r169;
	{ // callseq 677, 0
	.param .b64 param0;
	st.param.b64 	[param0], %rd38;
	.param .b64 param1;
	st.param.b64 	[param1], %rd35;
	.param .b32 retval0;
	call.uni (retval0), 
	vprintf, 
	(
	param0, 
	param1
	);
	ld.param.b32 	%r316, [retval0];
	} // callseq 677
	{ // callseq 678, 0
	.param .b64 param0;
	st.param.b64 	[param0], %rd40;
	.param .b64 param1;
	st.param.b64 	[param1], 0;
	.param .b32 retval0;
	call.uni (retval0), 
	vprintf, 
	(
	param0, 
	param1
	);
	ld.param.b32 	%r318, [retval0];
	} // callseq 678
	mov.b64 	%rd88, 0;
	st.local.u64 	[%rd28], %rd88;
	mov.u64 	%rd89, $str$64;
	cvta.global.u64 	%rd90, %rd89;
	{ // callseq 679, 0
	.param .b64 param0;
	st.param.b64 	[param0], %rd90;
	.param .b64 param1;
	st.param.b64 	[param1], %rd27;
	.param .b32 retval0;
	call.uni (retval0), 
	vprintf, 
	(
	param0, 
	param1
	);
	ld.param.b32 	%r320, [retval0];
	} // callseq 679
	{ // callseq 680, 0
	.param .b64 param0;
	st.param.b64 	[param0], %rd82;
	.param .b64 param1;
	st.param.b64 	[param1], 0;
	.param .b32 retval0;
	call.uni (retval0), 
	vprintf, 
	(
	param0, 
	param1
	);
	ld.param.b32 	%r322, [retval0];
	} // callseq 680
	ret;

}


// ===== COMPILED SASS (sm_100) =====

	.target	sm_100

	.elftype	@"ET_EXEC"


//--------------------- .note.nv.tkinfo           --------------------------
	.section	.note.nv.tkinfo,"",@"SHT_NOTE"
	.sectionflags	@"SHF_NOTE_NV_TKINFO"
	.tkinfo
        /*0018*/ 	.word	0x00000002
        /*0030*/ 	.string	""
        /*0030*/ 	.string	"ptxas"
        /*0030*/ 	.string	"Cuda compilation tools, release 13.0, V13.0.88"
        /*0030*/ 	.string	"Build cuda_13.0.r13.0/compiler.36424714_0"
        /*0030*/ 	.string	"-arch sm_100 -m 64 "



//--------------------- .note.nv.cuinfo           --------------------------
	.section	.note.nv.cuinfo,"",@"SHT_NOTE"
	.sectionflags	@"SHF_NOTE_NV_CUINFO"
        /*0018*/ 	.short	0x0002
        /*001a*/ 	.short	0x0064
        /*001c*/ 	.short	0x0082
	.zero		2


//--------------------- .nv.info                  --------------------------
	.section	.nv.info,"",@"SHT_CUDA_INFO"
	.align	4


	//----- nvinfo : EIATTR_REGCOUNT
	.align		4
        /*0000*/ 	.byte	0x04, 0x2f
        /*0002*/ 	.short	(.L_66 - .L_65)
	.align		4
.L_65:
        /*0004*/ 	.word	index@(_Z21test_double_type_castd)
        /*0008*/ 	.word	0x00000037


	//----- nvinfo : EIATTR_FRAME_SIZE
	.align		4
.L_66:
        /*000c*/ 	.byte	0x04, 0x11
        /*000e*/ 	.short	(.L_68 - .L_67)
	.align		4
.L_67:
        /*0010*/ 	.word	index@(_Z21test_double_type_castd)
        /*0014*/ 	.word	0x00000018


	//----- nvinfo : EIATTR_REGCOUNT
	.align		4
.L_68:
        /*0018*/ 	.byte	0x04, 0x2f
        /*001a*/ 	.short	(.L_70 - .L_69)
	.align		4
.L_69:
        /*001c*/ 	.word	index@(_Z20test_float_type_castf)
        /*0020*/ 	.word	0x0000007f


	//----- nvinfo : EIATTR_FRAME_SIZE
	.align		4
.L_70:
        /*0024*/ 	.byte	0x04, 0x11
        /*0026*/ 	.short	(.L_72 - .L_71)
	.align		4
.L_71:
        /*0028*/ 	.word	index@(_Z20test_float_type_castf)
        /*002c*/ 	.word	0x00000010


	//----- nvinfo : EIATTR_REGCOUNT
	.align		4
.L_72:
        /*0030*/ 	.byte	0x04, 0x2f
        /*0032*/ 	.short	(.L_74 - .L_73)
	.align		4
.L_73:
        /*0034*/ 	.word	index@(_Z18test_int_type_casti)
        /*0038*/ 	.word	0x00000020


	//----- nvinfo : EIATTR_FRAME_SIZE
	.align		4
.L_74:
        /*003c*/ 	.byte	0x04, 0x11
        /*003e*/ 	.short	(.L_76 - .L_75)
	.align		4
.L_75:
        /*0040*/ 	.word	index@(_Z18test_int_type_casti)
        /*0044*/ 	.word	0x00000018


	//----- nvinfo : EIATTR_MIN_STACK_SIZE
	.align		4
.L_76:
        /*0048*/ 	.byte	0x04, 0x12
        /*004a*/ 	.short	(.L_78 - .L_77)
	.align		4
.L_77:
        /*004c*/ 	.word	index@(_Z18test_int_type_casti)
        /*0050*/ 	.word	0x00000018


	//----- nvinfo : EIATTR_MIN_STACK_SIZE
	.align		4
.L_78:
        /*0054*/ 	.byte	0x04, 0x12
        /*0056*/ 	.short	(.L_80 - .L_79)
	.align		4
.L_79:
        /*0058*/ 	.word	index@(_Z20test_float_type_castf)
        /*005c*/ 	.word	0x00000010


	//----- nvinfo : EIATTR_MIN_STACK_SIZE
	.align		4
.L_80:
        /*0060*/ 	.byte	0x04, 0x12
        /*0062*/ 	.short	(.L_82 - .L_81)
	.align		4
.L_81:
        /*0064*/ 	.word	index@(_Z21test_double_type_castd)
        /*0068*/ 	.word	0x00000018
.L_82:


//--------------------- .nv.compat                --------------------------
	.section	.nv.compat,"",@"SHT_CUDA_COMPAT_INFO"
	.align	4
        /*0000*/ 	.byte	0x02, 0x09, 0x00, 0x00, 0x02, 0x02, 0x01, 0x00, 0x02, 0x05, 0x05, 0x00, 0x03, 0x07, 0x01, 0x01
        /*0010*/ 	.byte	0x02, 0x03, 0x00, 0x00, 0x02, 0x06, 0x01, 0x00, 0x04, 0x0b, 0x08, 0x00, 0x09, 0x00, 0x00, 0x00
        /*0020*/ 	.byte	0x00, 0x00, 0x00, 0x00


//--------------------- .nv.info._Z18test_int_type_casti --------------------------
	.section	.nv.info._Z18test_int_type_casti,"",@"SHT_CUDA_INFO"
	.sectionflags	@""
	.align	4


	//----- nvinfo : EIATTR_CUDA_API_VERSION
	.align		4
        /*0000*/ 	.byte	0x04, 0x37
        /*0002*/ 	.short	(.L_84 - .L_83)
.L_83:
        /*0004*/ 	.word	0x00000082


	//----- nvinfo : EIATTR_KPARAM_INFO
	.align		4
.L_84:
        /*0008*/ 	.byte	0x04, 0x17
        /*000a*/ 	.short	(.L_86 - .L_85)
.L_85:
        /*000c*/ 	.word	0x00000000
        /*0010*/ 	.short	0x0000
        /*0012*/ 	.short	0x0000
        /*0014*/ 	.byte	0x00, 0xf0, 0x11, 0x00


	//----- nvinfo : EIATTR_SPARSE_MMA_MASK
	.align		4
.L_86:
        /*0018*/ 	.byte	0x03, 0x50
        /*001a*/ 	.short	0x0000


	//----- nvinfo : EIATTR_MAXREG_COUNT
	.align		4
        /*001c*/ 	.byte	0x03, 0x1b
        /*001e*/ 	.short	0x00ff


	//----- nvinfo : EIATTR_EXTERNS
	.align		4
        /*0020*/ 	.byte	0x04, 0x0f
        /*0022*/ 	.short	(.L_88 - .L_87)


	//   ....[0]....
	.align		4
.L_87:
        /*0024*/ 	.word	index@(vprintf)


	//----- nvinfo : EIATTR_MERCURY_ISA_VERSION
	.align		4
.L_88:
        /*0028*/ 	.byte	0x03, 0x5f
        /*002a*/ 	.short	0x0101


	//----- nvinfo : EIATTR_VRC_CTA_INIT_COUNT
	.align		4
        /*002c*/ 	.byte	0x02, 0x4a
	.zero		1
	.zero		1


	//----- nvinfo : EIATTR_SYSCALL_OFFSETS
	.align		4
        /*0030*/ 	.byte	0x04, 0x46
        /*0032*/ 	.short	(.L_90 - .L_89)


	//   ....[0]....
.L_89:
        /*0034*/ 	.word	0x00000110


	//   ....[1]....
        /*0038*/ 	.word	0x00000180


	//   ....[2]....
        /*003c*/ 	.word	0x000001f0


	//   ....[3]....
        /*0040*/ 	.word	0x000002a0


	//   ....[4]....
        /*0044*/ 	.word	0x00000360


	//   ....[5]....
        /*0048*/ 	.word	0x00000420


	//   ....[6]....
        /*004c*/ 	.word	0x000004d0


	//   ....[7]....
        /*0050*/ 	.word	0x00000540


	//   ....[8]....
        /*0054*/ 	.word	0x000005b0


	//   ....[9]....
        /*0058*/ 	.word	0x00000660


	//   ....[10]....
        /*005c*/ 	.word	0x00000710


	//   ....[11]....
        /*0060*/ 	.word	0x000007c0


	//   ....[12]....
        /*0064*/ 	.word	0x00000870


	//   ....[13]....
        /*0068*/ 	.word	0x00000910


	//   ....[14]....
        /*006c*/ 	.word	0x00000980


	//   ....[15]....
        /*0070*/ 	.word	0x000009f0


	//   ....[16]....
        /*0074*/ 	.word	0x00000a80


	//   ....[17]....
        /*0078*/ 	.word	0x00000b20


	//   ....[18]....
        /*007c*/ 	.word	0x00000bd0


	//   ....[19]....
        /*0080*/ 	.word	0x00000c80


	//   ....[20]....
        /*0084*/ 	.word	0x00000d20


	//   ....[21]....
        /*0088*/ 	.word	0x00000d90


	//   ....[22]....
        /*008c*/ 	.word	0x00000e00


	//   ....[23]....
        /*0090*/ 	.word	0x00000e90


	//   ....[24]....
        /*0094*/ 	.word	0x00000f30


	//   ....[25]....
        /*0098*/ 	.word	0x00000fe0


	//   ....[26]....
        /*009c*/ 	.word	0x00001090


	//   ....[27]....
        /*00a0*/ 	.word	0x00001130


	//   ....[28]....
        /*00a4*/ 	.word	0x000011a0


	//   ....[29]....
        /*00a8*/ 	.word	0x00001210


	//   ....[30]....
        /*00ac*/ 	.word	0x000012a0


	//   ....[31]....
        /*00b0*/ 	.word	0x00001340


	//   ....[32]....
        /*00b4*/ 	.word	0x000013f0


	//   ....[33]....
        /*00b8*/ 	.word	0x000014a0


	//   ....[34]....
        /*00bc*/ 	.word	0x00001540


	//   ....[35]....
        /*00c0*/ 	.word	0x000015b0


	//   ....[36]....
        /*00c4*/ 	.word	0x00001620


	//   ....[37]....
        /*00c8*/ 	.word	0x000016b0


	//   ....[38]....
        /*00cc*/ 	.word	0x00001760


	//   ....[39]....
        /*00d0*/ 	.word	0x00001810


	//   ....[40]....
        /*00d4*/ 	.word	0x000018c0


	//   ....[41]....
        /*00d8*/ 	.word	0x00001960


	//   ....[42]....
        /*00dc*/ 	.word	0x00001a00


	//   ....[43]....
        /*00e0*/ 	.word	0x00001ab0


	//   ....[44]....
        /*00e4*/ 	.word	0x00001b60


	//   ....[45]....
        /*00e8*/ 	.word	0x00001c00


	//   ....[46]....
        /*00ec*/ 	.word	0x00001c70


	//   ....[47]....
        /*00f0*/ 	.word	0x00001ce0


	//   ....[48]....
        /*00f4*/ 	.word	0x00001d50


	//   ....[49]....
        /*00f8*/ 	.word	0x00001df0


	//   ....[50]....
        /*00fc*/ 	.word	0x00001e80


	//   ....[51]....
        /*0100*/ 	.word	0x00001f10


	//   ....[52]....
        /*0104*/ 	.word	0x00001fa0


	//   ....[53]....
        /*0108*/ 	.word	0x00002010


	//   ....[54]....
        /*010c*/ 	.word	0x000020d0


	//   ....[55]....
        /*0110*/ 	.word	0x00002140


	//   ....[56]....
        /*0114*/ 	.word	0x000021b0


	//   ....[57]....
        /*0118*/ 	.word	0x00002250


	//   ....[58]....
        /*011c*/ 	.word	0x000022f0


	//   ....[59]....
        /*0120*/ 	.word	0x00002380


	//   ....[60]....
        /*0124*/ 	.word	0x00002410


	//   ....[61]....
        /*0128*/ 	.word	0x00002480


	//   ....[62]....
        /*012c*/ 	.word	0x00002520


	//   ....[63]....
        /*0130*/ 	.word	0x00002590


	//   ....[64]....
        /*0134*/ 	.word	0x00002630


	//   ....[65]....
        /*0138*/ 	.word	0x000026d0


	//   ....[66]....
        /*013c*/ 	.word	0x00002770


	//   ....[67]....
        /*0140*/ 	.word	0x00002810


	//   ....[68]....
        /*0144*/ 	.word	0x00002880


	//   ....[69]....
        /*0148*/ 	.word	0x00002920


	//   ....[70]....
        /*014c*/ 	.word	0x00002990


	//   ....[71]....
        /*0150*/ 	.word	0x00002a30


	//   ....[72]....
        /*0154*/ 	.word	0x00002ad0


	//   ....[73]....
        /*0158*/ 	.word	0x00002b70


	//   ....[74]....
        /*015c*/ 	.word	0x00002c10


	//   ....[75]....
        /*0160*/ 	.word	0x00002c80


	//   ....[76]....
        /*0164*/ 	.word	0x00002d20


	//   ....[77]....
        /*0168*/ 	.word	0x00002d90


	//   ....[78]....
        /*016c*/ 	.word	0x00002e30


	//   ....[79]....
        /*0170*/ 	.word	0x00002ed0


	//   ....[80]....
        /*0174*/ 	.word	0x00002f70


	//   ....[81]....
        /*0178*/ 	.word	0x00003010


	//   ....[82]....
        /*017c*/ 	.word	0x00003080


	//   ....[83]....
        /*0180*/ 	.word	0x00003120


	//   ....[84]....
        /*0184*/ 	.word	0x00003190


	//   ....[85]....
        /*0188*/ 	.word	0x00003230


	//   ....[86]....
        /*018c*/ 	.word	0x000032d0


	//   ....[87]....
        /*0190*/ 	.word	0x00003370


	//   ....[88]....
        /*0194*/ 	.word	0x00003410


	//   ....[89]....
        /*0198*/ 	.word	0x00003480


	//   ....[90]....
        /*019c*/ 	.word	0x00003520


	//   ....[91]....
        /*01a0*/ 	.word	0x00003590


	//   ....[92]....
        /*01a4*/ 	.word	0x00003600


	//   ....[93]....
        /*01a8*/ 	.word	0x00003680


	//   ....[94]....
        /*01ac*/ 	.word	0x00003700


	//   ....[95]....
        /*01b0*/ 	.word	0x00003780


	//   ....[96]....
        /*01b4*/ 	.word	0x00003800


	//   ....[97]....
        /*01b8*/ 	.word	0x000038a0


	//   ....[98]....
        /*01bc*/ 	.word	0x00003940


	//   ....[99]....
        /*01c0*/ 	.word	0x000039e0


	//   ....[100]....
        /*01c4*/ 	.word	0x00003a80


	//   ....[101]....
        /*01c8*/ 	.word	0x00003af0


	//   ....[102]....
        /*01cc*/ 	.word	0x00003ba0


	//   ....[103]....
        /*01d0*/ 	.word	0x00003c50


	//   ....[104]....
        /*01d4*/ 	.word	0x00003d00


	//   ....[105]....
        /*01d8*/ 	.word	0x00003db0


	//   ....[106]....
        /*01dc*/ 	.word	0x00003e20


	//   ....[107]....
        /*01e0*/ 	.word	0x00003e90


	//   ....[108]....
        /*01e4*/ 	.word	0x00003f30


	//   ....[109]....
        /*01e8*/ 	.word	0x00003fc0


	//   ....[110]....
        /*01ec*/ 	.word	0x00004050


	//   ....[111]....
        /*01f0*/ 	.word	0x000040e0


	//   ....[112]....
        /*01f4*/ 	.word	0x00004170


	//   ....[113]....
        /*01f8*/ 	.word	0x00004200


	//   ....[114]....
        /*01fc*/ 	.word	0x00004290


	//   ....[115]....
        /*0200*/ 	.word	0x00004320


	//   ....[116]....
        /*0204*/ 	.word	0x00004390


	//   ....[117]....
        /*0208*/ 	.word	0x00004440


	//   ....[118]....
        /*020c*/ 	.word	0x000044b0


	//   ....[119]....
        /*0210*/ 	.word	0x00004520


	//   ....[120]....
        /*0214*/ 	.word	0x000045b0


	//   ....[121]....
        /*0218*/ 	.word	0x00004640


	//   ....[122]....
        /*021c*/ 	.word	0x000046d0


	//   ....[123]....
        /*0220*/ 	.word	0x00004760


	//   ....[124]....
        /*0224*/ 	.word	0x000047f0


	//   ....[125]....
        /*0228*/ 	.word	0x00004880


	//   ....[126]....
        /*022c*/ 	.word	0x00004910


	//   ....[127]....
        /*0230*/ 	.word	0x000049a0


	//   ....[128]....
        /*0234*/ 	.word	0x00004a10


	//   ....[129]....
        /*0238*/ 	.word	0x00004aa0


	//   ....[130]....
        /*023c*/ 	.word	0x00004b10


	//----- nvinfo : EIATTR_EXIT_INSTR_OFFSETS
	.align		4
.L_90:
        /*0240*/ 	.byte	0x04, 0x1c
        /*0242*/ 	.short	(.L_92 - .L_91)


	//   ....[0]....
.L_91:
        /*0244*/ 	.word	0x00004b20


	//----- nvinfo : EIATTR_CBANK_PARAM_SIZE
	.align		4
.L_92:
        /*0248*/ 	.byte	0x03, 0x19
        /*024a*/ 	.short	0x0004


	//----- nvinfo : EIATTR_PARAM_CBANK
	.align		4
        /*024c*/ 	.byte	0x04, 0x0a
        /*024e*/ 	.short	(.L_94 - .L_93)
	.align		4
.L_93:
        /*0250*/ 	.word	index@(.nv.constant0._Z18test_int_type_casti)
        /*0254*/ 	.short	0x0380
        /*0256*/ 	.short	0x0004


	//----- nvinfo : EIATTR_SW_WAR
	.align		4
.L_94:
        /*0258*/ 	.byte	0x04, 0x36
        /*025a*/ 	.short	(.L_96 - .L_95)
.L_95:
        /*025c*/ 	.word	0x00000008
.L_96:


//--------------------- .nv.info._Z20test_float_type_castf --------------------------
	.section	.nv.info._Z20test_float_type_castf,"",@"SHT_CUDA_INFO"
	.sectionflags	@""
	.align	4


	//----- nvinfo : EIATTR_CUDA_API_VERSION
	.align		4
        /*0000*/ 	.byte	0x04, 0x37
        /*0002*/ 	.short	(.L_98 - .L_97)
.L_97:
        /*0004*/ 	.word	0x00000082


	//----- nvinfo : EIATTR_KPARAM_INFO
	.align		4
.L_98:
        /*0008*/ 	.byte	0x04, 0x17
        /*000a*/ 	.short	(.L_100 - .L_99)
.L_99:
        /*000c*/ 	.word	0x00000000
        /*0010*/ 	.short	0x0000
        /*0012*/ 	.short	0x0000
        /*0014*/ 	.byte	0x00, 0xf0, 0x11, 0x00


	//----- nvinfo : EIATTR_SPARSE_MMA_MASK
	.align		4
.L_100:
        /*0018*/ 	.byte	0x03, 0x50
        /*001a*/ 	.short	0x0000


	//----- nvinfo : EIATTR_MAXREG_COUNT
	.align		4
        /*001c*/ 	.byte	0x03, 0x1b
        /*001e*/ 	.short	0x00ff


	//----- nvinfo : EIATTR_EXTERNS
	.align		4
        /*0020*/ 	.byte	0x04, 0x0f
        /*0022*/ 	.short	(.L_102 - .L_101)


	//   ....[0]....
	.align		4
.L_101:
        /*0024*/ 	.word	index@(vprintf)


	//----- nvinfo : EIATTR_MERCURY_ISA_VERSION
	.align		4
.L_102:
        /*0028*/ 	.byte	0x03, 0x5f
        /*002a*/ 	.short	0x0101


	//----- nvinfo : EIATTR_VRC_CTA_INIT_COUNT
	.align		4
        /*002c*/ 	.byte	0x02, 0x4a
	.zero		1
	.zero		1


	//----- nvinfo : EIATTR_SYSCALL_OFFSETS
	.align		4
        /*0030*/ 	.byte	0x04, 0x46
        /*0032*/ 	.short	(.L_104 - .L_103)


	//   ....[0]....
.L_103:
        /*0034*/ 	.word	0x000000d0


	//   ....[1]....
        /*0038*/ 	.word	0x00000170


	//   ....[2]....
        /*003c*/ 	.word	0x00000210


	//   ....[3]....
        /*0040*/ 	.word	0x000002c0


	//   ....[4]....
        /*0044*/ 	.word	0x00000360


	//   ....[5]....
        /*0048*/ 	.word	0x00000400


	//   ....[6]....
        /*004c*/ 	.word	0x00000470


	//   ....[7]....
        /*0050*/ 	.word	0x000004e0


	//   ....[8]....
        /*0054*/ 	.word	0x000005a0


	//   ....[9]....
        /*0058*/ 	.word	0x00000640


	//   ....[10]....
        /*005c*/ 	.word	0x000006f0


	//   ....[11]....
        /*0060*/ 	.word	0x00000790


	//   ....[12]....
        /*0064*/ 	.word	0x00000830


	//   ....[13]....
        /*0068*/ 	.word	0x000008a0


	//   ....[14]....
        /*006c*/ 	.word	0x00000910


	//   ....[15]....
        /*0070*/ 	.word	0x000009b0


	//   ....[16]....
        /*0074*/ 	.word	0x00000a50


	//   ....[17]....
        /*0078*/ 	.word	0x00000b00


	//   ....[18]....
        /*007c*/ 	.word	0x00000ba0


	//   ....[19]....
        /*0080*/ 	.word	0x00000c40


	//   ....[20]....
        /*0084*/ 	.word	0x00000cb0


	//   ....[21]....
        /*0088*/ 	.word	0x00000d20


	//   ....[22]....
        /*008c*/ 	.word	0x00000dc0


	//   ....[23]....
        /*0090*/ 	.word	0x00000e60


	//   ....[24]....
        /*0094*/ 	.word	0x00000f10


	//   ....[25]....
        /*0098*/ 	.word	0x00000fb0


	//   ....[26]....
        /*009c*/ 	.word	0x00001050


	//   ....[27]....
        /*00a0*/ 	.word	0x000010c0


	//   ....[28]....
        /*00a4*/ 	.word	0x00001130


	//   ....[29]....
        /*00a8*/ 	.word	0x000011d0


	//   ....[30]....
        /*00ac*/ 	.word	0x00001270


	//   ....[31]....
        /*00b0*/ 	.word	0x00001320


	//   ....[32]....
        /*00b4*/ 	.word	0x000013c0


	//   ....[33]....
        /*00b8*/ 	.word	0x00001460


	//   ....[34]....
        /*00bc*/ 	.word	0x000014d0


	//   ....[35]....
        /*00c0*/ 	.word	0x00001540


	//   ....[36]....
        /*00c4*/ 	.word	0x000015e0


	//   ....[37]....
        /*00c8*/ 	.word	0x00001680


	//   ....[38]....
        /*00cc*/ 	.word	0x00001730


	//   ....[39]....
        /*00d0*/ 	.word	0x000017d0


	//   ....[40]....
        /*00d4*/ 	.word	0x00001870


	//   ....[41]....
        /*00d8*/ 	.word	0x000018e0


	//   ....[42]....
        /*00dc*/ 	.word	0x00001950


	//   ....[43]....
        /*00e0*/ 	.word	0x000019f0


	//   ....[44]....
        /*00e4*/ 	.word	0x00001a90


	//   ....[45]....
        /*00e8*/ 	.word	0x00001b40


	//   ....[46]....
        /*00ec*/ 	.word	0x00001be0


	//   ....[47]....
        /*00f0*/ 	.word	0x00001c80


	//   ....[48]....
        /*00f4*/ 	.word	0x00001cf0


	//   ....[49]....
        /*00f8*/ 	.word	0x00001d60


	//   ....[50]....
        /*00fc*/ 	.word	0x00001e00


	//   ....[51]....
        /*0100*/ 	.word	0x00001ea0


	//   ....[52]....
        /*0104*/ 	.word	0x00001f50


	//   ....[53]....
        /*0108*/ 	.word	0x00001ff0


	//   ....[54]....
        /*010c*/ 	.word	0x00002090


	//   ....[55]....
        /*0110*/ 	.word	0x00002100


	//   ....[56]....
        /*0114*/ 	.word	0x00002170


	//   ....[57]....
        /*0118*/ 	.word	0x00002210


	//   ....[58]....
        /*011c*/ 	.word	0x000022d0


	//   ....[59]....
        /*0120*/ 	.word	0x00002380


	//   ....[60]....
        /*0124*/ 	.word	0x00002420


	//   ....[61]....
        /*0128*/ 	.word	0x000024d0


	//   ....[62]....
        /*012c*/ 	.word	0x00002570


	//   ....[63]....
        /*0130*/ 	.word	0x00002620


	//   ....[64]....
        /*0134*/ 	.word	0x000026c0


	//   ....[65]....
        /*0138*/ 	.word	0x00002760


	//   ....[66]....
        /*013c*/ 	.word	0x000027d0


	//   ....[67]....
        /*0140*/ 	.word	0x00002840


	//   ....[68]....
        /*0144*/ 	.word	0x000028e0


	//   ....[69]....
        /*0148*/ 	.word	0x000029a0


	//   ....[70]....
        /*014c*/ 	.word	0x00002a50


	//   ....[71]....
        /*0150*/ 	.word	0x00002af0


	//   ....[72]....
        /*0154*/ 	.word	0x00002ba0


	//   ....[73]....
        /*0158*/ 	.word	0x00002c40


	//   ....[74]....
        /*015c*/ 	.word	0x00002cf0


	//   ....[75]....
        /*0160*/ 	.word	0x00002d90


	//   ....[76]....
        /*0164*/ 	.word	0x00002e30


	//   ....[77]....
        /*0168*/ 	.word	0x00002ea0


	//   ....[78]....
        /*016c*/ 	.word	0x00002f10


	//   ....[79]....
        /*0170*/ 	.word	0x00002fb0


	//   ....[80]....
        /*0174*/ 	.word	0x00003070


	//   ....[81]....
        /*0178*/ 	.word	0x00003120


	//   ....[82]....
        /*017c*/ 	.word	0x000031c0


	//   ....[83]....
        /*0180*/ 	.word	0x00003270


	//   ....[84]....
        /*0184*/ 	.word	0x00003310


	//   ....[85]....
        /*0188*/ 	.word	0x000033c0


	//   ....[86]....
        /*018c*/ 	.word	0x00003460


	//   ....[87]....
        /*0190*/ 	.word	0x00003500


	//   ....[88]....
        /*0194*/ 	.word	0x00003570


	//   ....[89]....
        /*0198*/ 	.word	0x000035e0


	//   ....[90]....
        /*019c*/ 	.word	0x00003680


	//   ....[91]....
        /*01a0*/ 	.word	0x00003740


	//   ....[92]....
        /*01a4*/ 	.word	0x000037f0


	//   ....[93]....
        /*01a8*/ 	.word	0x00003890


	//   ....[94]....
        /*01ac*/ 	.word	0x00003940


	//   ....[95]....
        /*01b0*/ 	.word	0x000039e0


	//   ....[96]....
        /*01b4*/ 	.word	0x00003a90


	//   ....[97]....
        /*01b8*/ 	.word	0x00003b30


	//   ....[98]....
        /*01bc*/ 	.word	0x00003bd0


	//   ....[99]....
        /*01c0*/ 	.word	0x00003c40


	//   ....[100]....
        /*01c4*/ 	.word	0x00003cb0


	//   ....[101]....
        /*01c8*/ 	.word	0x00003d50


	//   ....[102]....
        /*01cc*/ 	.word	0x00003e10


	//   ....[103]....
        /*01d0*/ 	.word	0x00003ec0


	//   ....[104]....
        /*01d4*/ 	.word	0x00003f60


	//   ....[105]....
        /*01d8*/ 	.word	0x00004010


	//   ....[106]....
        /*01dc*/ 	.word	0x000040a0


	//   ....[107]....
        /*01e0*/ 	.word	0x00004150


	//   ....[108]....
        /*01e4*/ 	.word	0x00004200


	//   ....[109]....
        /*01e8*/ 	.word	0x000042a0


	//   ....[110]....
        /*01ec*/ 	.word	0x00004310


	//   ....[111]....
        /*01f0*/ 	.word	0x00004380


	//   ....[112]....
        /*01f4*/ 	.word	0x00004420


	//   ....[113]....
        /*01f8*/ 	.word	0x000044d0


	//   ....[114]....
        /*01fc*/ 	.word	0x00004580


	//   ....[115]....
        /*0200*/ 	.word	0x00004630


	//   ....[116]....
        /*0204*/ 	.word	0x000046e0


	//   ....[117]....
        /*0208*/ 	.word	0x00004770


	//   ....[118]....
        /*020c*/ 	.word	0x00004820


	//   ....[119]....
        /*0210*/ 	.word	0x000048d0


	//   ....[120]....
        /*0214*/ 	.word	0x00004970


	//   ....[121]....
        /*0218*/ 	.word	0x000049e0


	//   ....[122]....
        /*021c*/ 	.word	0x00004a50


	//   ....[123]....
        /*0220*/ 	.word	0x00004af0


	//   ....[124]....
        /*0224*/ 	.word	0x00004ba0


	//   ....[125]....
        /*0228*/ 	.word	0x00004c50


	//   ....[126]....
        /*022c*/ 	.word	0x00004d00


	//   ....[127]....
        /*0230*/ 	.word	0x00004db0


	//   ....[128]....
        /*0234*/ 	.word	0x00004e50


	//   ....[129]....
        /*0238*/ 	.word	0x00004f00


	//   ....[130]....
        /*023c*/ 	.word	0x00004fa0


	//   ....[131]....
        /*0240*/ 	.word	0x00005040


	//   ....[132]....
        /*0244*/ 	.word	0x000050b0


	//   ....[133]....
        /*0248*/ 	.word	0x00005120


	//   ....[134]....
        /*024c*/ 	.word	0x000051c0


	//   ....[135]....
        /*0250*/ 	.word	0x00005280


	//   ....[136]....
        /*0254*/ 	.word	0x00005330


	//   ....[137]....
        /*0258*/ 	.word	0x000053d0


	//   ....[138]....
        /*025c*/ 	.word	0x00005480


	//   ....[139]....
        /*0260*/ 	.word	0x00005520


	//   ....[140]....
        /*0264*/ 	.word	0x000055d0


	//   ....[141]....
        /*0268*/ 	.word	0x00005670


	//   ....[142]....
        /*026c*/ 	.word	0x00005710


	//   ....[143]....
        /*0270*/ 	.word	0x00005780


	//   ....[144]....
        /*0274*/ 	.word	0x000057f0


	//   ....[145]....
        /*0278*/ 	.word	0x00005860


	//   ....[146]....
        /*027c*/ 	.word	0x000058f0


	//   ....[147]....
        /*0280*/ 	.word	0x00005980


	//   ....[148]....
        /*0284*/ 	.word	0x00005a10


	//   ....[149]....
        /*0288*/ 	.word	0x00005aa0


	//   ....[150]....
        /*028c*/ 	.word	0x00005b10


	//   ....[151]....
        /*0290*/ 	.word	0x00005b80


	//   ....[152]....
        /*0294*/ 	.word	0x00005bf0


	//   ....[153]....
        /*0298*/ 	.word	0x00005c80


	//   ....[154]....
        /*029c*/ 	.word	0x00005d10


	//   ....[155]....
        /*02a0*/ 	.word	0x00005da0


	//   ....[156]....
        /*02a4*/ 	.word	0x00005e30


	//   ....[157]....
        /*02a8*/ 	.word	0x00005ea0


	//   ....[158]....
        /*02ac*/ 	.word	0x00005f10


	//   ....[159]....
        /*02b0*/ 	.word	0x00005f80


	//   ....[160]....
        /*02b4*/ 	.word	0x00006010


	//   ....[161]....
        /*02b8*/ 	.word	0x000060a0


	//   ....[162]....
        /*02bc*/ 	.word	0x00006130


	//   ....[163]....
        /*02c0*/ 	.word	0x000061c0


	//   ....[164]....
        /*02c4*/ 	.word	0x00006230


	//   ....[165]....
        /*02c8*/ 	.word	0x000062a0


	//   ....[166]....
        /*02cc*/ 	.word	0x00006310


	//   ....[167]....
        /*02d0*/ 	.word	0x000063a0


	//   ....[168]....
        /*02d4*/ 	.word	0x00006430


	//   ....[169]....
        /*02d8*/ 	.word	0x000064c0


	//   ....[170]....
        /*02dc*/ 	.word	0x00006550


	//   ....[171]....
        /*02e0*/ 	.word	0x000065c0


	//   ....[172]....
        /*02e4*/ 	.word	0x00006630


	//   ....[173]....
        /*02e8*/ 	.word	0x000066a0


	//   ....[174]....
        /*02ec*/ 	.word	0x00006730


	//   ....[175]....
        /*02f0*/ 	.word	0x000067c0


	//   ....[176]....
        /*02f4*/ 	.word	0x00006850


	//   ....[177]....
        /*02f8*/ 	.word	0x00006910


	//   ....[178]....
        /*02fc*/ 	.word	0x00006980


	//   ....[179]....
        /*0300*/ 	.word	0x000069f0


	//   ....[180]....
        /*0304*/ 	.word	0x00006a60


	//   ....[181]....
        /*0308*/ 	.word	0x00006b20


	//   ....[182]....
        /*030c*/ 	.word	0x00006bb0


	//   ....[183]....
        /*0310*/ 	.word	0x00006c40


	//   ....[184]....
        /*0314*/ 	.word	0x00006d00


	//   ....[185]....
        /*0318*/ 	.word	0x00006d70


	//   ....[186]....
        /*031c*/ 	.word	0x00006de0


	//   ....[187]....
        /*0320*/ 	.word	0x00006e50


	//   ....[188]....
        /*0324*/ 	.word	0x00006f10


	//   ....[189]....
        /*0328*/ 	.word	0x00006fa0


	//   ....[190]....
        /*032c*/ 	.word	0x00007030


	//   ....[191]....
        /*0330*/ 	.word	0x000070f0


	//   ....[192]....
        /*0334*/ 	.word	0x00007160


	//   ....[193]....
        /*0338*/ 	.word	0x000071d0


	//   ....[194]....
        /*033c*/ 	.word	0x00007240


	//   ....[195]....
        /*0340*/ 	.word	0x00007300


	//   ....[196]....
        /*0344*/ 	.word	0x00007390


	//   ....[197]....
        /*0348*/ 	.word	0x00007420


	//   ....[198]....
        /*034c*/ 	.word	0x000074e0


	//   ....[199]....
        /*0350*/ 	.word	0x00007550


	//   ....[200]....
        /*0354*/ 	.word	0x000075c0


	//   ....[201]....
        /*0358*/ 	.word	0x00007630


	//   ....[202]....
        /*035c*/ 	.word	0x000076c0


	//   ....[203]....
        /*0360*/ 	.word	0x00007750


	//   ....[204]....
        /*0364*/ 	.word	0x000077e0


	//   ....[205]....
        /*0368*/ 	.word	0x00007870


	//   ....[206]....
        /*036c*/ 	.word	0x00007900


	//   ....[207]....
        /*0370*/ 	.word	0x00007990


	//   ....[208]....
        /*0374*/ 	.word	0x00007a20


	//   ....[209]....
        /*0378*/ 	.word	0x00007ab0


	//   ....[210]....
        /*037c*/ 	.word	0x00007b20


	//   ....[211]....
        /*0380*/ 	.word	0x00007b90


	//   ....[212]....
        /*0384*/ 	.word	0x00007c00


	//   ....[213]....
        /*0388*/ 	.word	0x00007c90


	//   ....[214]....
        /*038c*/ 	.word	0x00007d20


	//   ....[215]....
        /*0390*/ 	.word	0x00007db0


	//   ....[216]....
        /*0394*/ 	.word	0x00007e40


	//   ....[217]....
        /*0398*/ 	.word	0x00007ed0


	//   ....[218]....
        /*039c*/ 	.word	0x00007f60


	//   ....[219]....
        /*03a0*/ 	.word	0x00007ff0


	//   ....[220]....
        /*03a4*/ 	.word	0x00008080


	//   ....[221]....
        /*03a8*/ 	.word	0x000080f0


	//   ....[222]....
        /*03ac*/ 	.word	0x00008160


	//   ....[223]....
        /*03b0*/ 	.word	0x000081d0


	//   ....[224]....
        /*03b4*/ 	.word	0x00008260


	//   ....[225]....
        /*03b8*/ 	.word	0x000082f0


	//   ....[226]....
        /*03bc*/ 	.word	0x00008380


	//   ....[227]....
        /*03c0*/ 	.word	0x00008410


	//   ....[228]....
        /*03c4*/ 	.word	0x000084a0


	//   ....[229]....
        /*03c8*/ 	.word	0x00008530


	//   ....[230]....
        /*03cc*/ 	.word	0x000085c0


	//   ....[231]....
        /*03d0*/ 	.word	0x00008650


	//   ....[232]....
        /*03d4*/ 	.word	0x000086c0


	//   ....[233]....
        /*03d8*/ 	.word	0x00008730


	//   ....[234]....
        /*03dc*/ 	.word	0x000087a0


	//   ....[235]....
        /*03e0*/ 	.word	0x00008860


	//   ....[236]....
        /*03e4*/ 	.word	0x000088f0


	//   ....[237]....
        /*03e8*/ 	.word	0x00008980


	//   ....[238]....
        /*03ec*/ 	.word	0x00008a40


	//   ....[239]....
        /*03f0*/ 	.word	0x00008ae0


	//   ....[240]....
        /*03f4*/ 	.word	0x00008b70


	//   ....[241]....
        /*03f8*/ 	.word	0x00008c00


	//   ....[242]....
        /*03fc*/ 	.word	0x00008c90


	//   ....[243]....
        /*0400*/ 	.word	0x00008d00


	//   ....[244]....
        /*0404*/ 	.word	0x00008d70


	//   ....[245]....
        /*0408*/ 	.word	0x00008de0


	//   ....[246]....
        /*040c*/ 	.word	0x00008e70


	//   ....[247]....
        /*0410*/ 	.word	0x00008f00


	//   ....[248]....
        /*0414*/ 	.word	0x00008f90


	//   ....[249]....
        /*0418*/ 	.word	0x00009020


	//   ....[250]....
        /*041c*/ 	.word	0x000090b0


	//   ....[251]....
        /*0420*/ 	.word	0x00009140


	//   ....[252]....
        /*0424*/ 	.word	0x000091d0


	//   ....[253]....
        /*0428*/ 	.word	0x00009260


	//   ....[254]....
        /*042c*/ 	.word	0x000092d0


	//   ....[255]....
        /*0430*/ 	.word	0x00009340


	//   ....[0]....
        /*0434*/ 	.word	0x000093b0


	//   ....[1]....
        /*0438*/ 	.word	0x00009440


	//   ....[2]....
        /*043c*/ 	.word	0x000094d0


	//   ....[3]....
        /*0440*/ 	.word	0x00009560


	//   ....[4]....
        /*0444*/ 	.word	0x000095f0


	//   ....[5]....
        /*0448*/ 	.word	0x00009680


	//   ....[6]....
        /*044c*/ 	.word	0x00009710


	//   ....[7]....
        /*0450*/ 	.word	0x000097a0


	//   ....[8]....
        /*0454*/ 	.word	0x00009830


	//   ....[9]....
        /*0458*/ 	.word	0x000098a0


	//   ....[10]....
        /*045c*/ 	.word	0x00009910


	//   ....[11]....
        /*0460*/ 	.word	0x00009980


	//   ....[12]....
        /*0464*/ 	.word	0x00009a10


	//   ....[13]....
        /*0468*/ 	.word	0x00009aa0


	//   ....[14]....
        /*046c*/ 	.word	0x00009b30


	//   ....[15]....
        /*0470*/ 	.word	0x00009bc0


	//   ....[16]....
        /*0474*/ 	.word	0x00009c50


	//   ....[17]....
        /*0478*/ 	.word	0x00009ce0


	//   ....[18]....
        /*047c*/ 	.word	0x00009d70


	//   ....[19]....
        /*0480*/ 	.word	0x00009e00


	//   ....[20]....
        /*0484*/ 	.word	0x00009e70


	//   ....[21]....
        /*0488*/ 	.word	0x00009ee0


	//   ....[22]....
        /*048c*/ 	.word	0x00009f50


	//   ....[23]....
        /*0490*/ 	.word	0x00009fe0


	//   ....[24]....
        /*0494*/ 	.word	0x0000a070


	//   ....[25]....
        /*0498*/ 	.word	0x0000a100


	//   ....[26]....
        /*049c*/ 	.word	0x0000a190


	//   ....[27]....
        /*04a0*/ 	.word	0x0000a220


	//   ....[28]....
        /*04a4*/ 	.word	0x0000a2b0


	//   ....[29]....
        /*04a8*/ 	.word	0x0000a340


	//   ....[30]....
        /*04ac*/ 	.word	0x0000a3d0


	//   ....[31]....
        /*04b0*/ 	.word	0x0000a440


	//   ....[32]....
        /*04b4*/ 	.word	0x0000a4b0


	//   ....[33]....
        /*04b8*/ 	.word	0x0000a520


	//   ....[34]....
        /*04bc*/ 	.word	0x0000a5b0


	//   ....[35]....
        /*04c0*/ 	.word	0x0000a640


	//   ....[36]....
        /*04c4*/ 	.word	0x0000a6d0


	//   ....[37]....
        /*04c8*/ 	.word	0x0000a760


	//   ....[38]....
        /*04cc*/ 	.word	0x0000a7d0


	//   ....[39]....
        /*04d0*/ 	.word	0x0000a840


	//   ....[40]....
        /*04d4*/ 	.word	0x0000a8b0


	//   ....[41]....
        /*04d8*/ 	.word	0x0000a940


	//   ....[42]....
        /*04dc*/ 	.word	0x0000a9d0


	//   ....[43]....
        /*04e0*/ 	.word	0x0000aa60


	//   ....[44]....
        /*04e4*/ 	.word	0x0000aaf0


	//   ....[45]....
        /*04e8*/ 	.word	0x0000ab60


	//   ....[46]....
        /*04ec*/ 	.word	0x0000abd0


	//----- nvinfo : EIATTR_EXIT_INSTR_OFFSETS
	.align		4
.L_104:
        /*04f0*/ 	.byte	0x04, 0x1c
        /*04f2*/ 	.short	(.L_106 - .L_105)


	//   ....[0]....
.L_105:
        /*04f4*/ 	.word	0x0000abe0


	//----- nvinfo : EIATTR_CBANK_PARAM_SIZE
	.align		4
.L_106:
        /*04f8*/ 	.byte	0x03, 0x19
        /*04fa*/ 	.short	0x0004


	//----- nvinfo : EIATTR_PARAM_CBANK
	.align		4
        /*04fc*/ 	.byte	0x04, 0x0a
        /*04fe*/ 	.short	(.L_108 - .L_107)
	.align		4
.L_107:
        /*0500*/ 	.word	index@(.nv.constant0._Z20test_float_type_castf)
        /*0504*/ 	.short	0x0380
        /*0506*/ 	.short	0x0004


	//----- nvinfo : EIATTR_SW_WAR
	.align		4
.L_108:
        /*0508*/ 	.byte	0x04, 0x36
        /*050a*/ 	.short	(.L_110 - .L_109)
.L_109:
        /*050c*/ 	.word	0x00000008
.L_110:


//--------------------- .nv.info._Z21test_double_type_castd --------------------------
	.section	.nv.info._Z21test_double_type_castd,"",@"SHT_CUDA_INFO"
	.sectionflags	@""
	.align	4


	//----- nvinfo : EIATTR_CUDA_API_VERSION
	.align		4
        /*0000*/ 	.byte	0x04, 0x37
        /*0002*/ 	.short	(.L_112 - .L_111)
.L_111:
        /*0004*/ 	.word	0x00000082


	//----- nvinfo : EIATTR_KPARAM_INFO
	.align		4
.L_112:
        /*0008*/ 	.byte	0x04, 0x17
        /*000a*/ 	.short	(.L_114 - .L_113)
.L_113:
        /*000c*/ 	.word	0x00000000
        /*0010*/ 	.short	0x0000
        /*0012*/ 	.short	0x0000
        /*0014*/ 	.byte	0x00, 0xf0, 0x21, 0x00


	//----- nvinfo : EIATTR_SPARSE_MMA_MASK
	.align		4
.L_114:
        /*0018*/ 	.byte	0x03, 0x50
        /*001a*/ 	.short	0x0000


	//----- nvinfo : EIATTR_MAXREG_COUNT
	.align		4
        /*001c*/ 	.byte	0x03, 0x1b
        /*001e*/ 	.short	0x00ff


	//----- nvinfo : EIATTR_EXTERNS
	.align		4
        /*0020*/ 	.byte	0x04, 0x0f
        /*0022*/ 	.short	(.L_116 - .L_115)


	//   ....[0]....
	.align		4
.L_115:
        /*0024*/ 	.word	index@(vprintf)


	//----- nvinfo : EIATTR_MERCURY_ISA_VERSION
	.align		4
.L_116:
        /*0028*/ 	.byte	0x03, 0x5f
        /*002a*/ 	.short	0x0101


	//----- nvinfo : EIATTR_VRC_CTA_INIT_COUNT
	.align		4
        /*002c*/ 	.byte	0x02, 0x4a
	.zero		1
	.zero		1


	//----- nvinfo : EIATTR_SYSCALL_OFFSETS
	.align		4
        /*0030*/ 	.byte	0x04, 0x46
        /*0032*/ 	.short	(.L_118 - .L_117)


	//   ....[0]....
.L_117:
        /*0034*/ 	.word	0x00000100


	//   ....[1]....
        /*0038*/ 	.word	0x00000170


	//   ....[2]....
        /*003c*/ 	.word	0x000001e0


	//   ....[3]....
        /*0040*/ 	.word	0x00000290


	//   ....[4]....
        /*0044*/ 	.word	0x00000350


	//   ....[5]....
        /*0048*/ 	.word	0x00000410


	//   ....[6]....
        /*004c*/ 	.word	0x000004c0


	//   ....[7]....
        /*0050*/ 	.word	0x00000570


	//   ....[8]....
        /*0054*/ 	.word	0x00000630


	//   ....[9]....
        /*0058*/ 	.word	0x000006f0


	//   ....[10]....
        /*005c*/ 	.word	0x000007a0


	//   ....[11]....
        /*0060*/ 	.word	0x00000810


	//   ....[12]....
        /*0064*/ 	.word	0x00000880


	//   ....[13]....
        /*0068*/ 	.word	0x00000930


	//   ....[14]....
        /*006c*/ 	.word	0x000009d0


	//   ....[15]....
        /*0070*/ 	.word	0x00000a80


	//   ....[16]....
        /*0074*/ 	.word	0x00000b30


	//   ....[17]....
        /*0078*/ 	.word	0x00000bd0


	//   ....[18]....
        /*007c*/ 	.word	0x00000c40


	//   ....[19]....
        /*0080*/ 	.word	0x00000cb0


	//   ....[20]....
        /*0084*/ 	.word	0x00000d40


	//   ....[21]....
        /*0088*/ 	.word	0x00000de0


	//   ....[22]....
        /*008c*/ 	.word	0x00000e90


	//   ....[23]....
        /*0090*/ 	.word	0x00000f40


	//   ....[24]....
        /*0094*/ 	.word	0x00000fe0


	//   ....[25]....
        /*0098*/ 	.word	0x00001050


	//   ....[26]....
        /*009c*/ 	.word	0x000010c0


	//   ....[27]....
        /*00a0*/ 	.word	0x00001150


	//   ....[28]....
        /*00a4*/ 	.word	0x000011f0


	//   ....[29]....
        /*00a8*/ 	.word	0x000012a0


	//   ....[30]....
        /*00ac*/ 	.word	0x00001350


	//   ....[31]....
        /*00b0*/ 	.word	0x000013f0


	//   ....[32]....
        /*00b4*/ 	.word	0x00001460


	//   ....[33]....
        /*00b8*/ 	.word	0x000014d0


	//   ....[34]....
        /*00bc*/ 	.word	0x00001560


	//   ....[35]....
        /*00c0*/ 	.word	0x00001600


	//   ....[36]....
        /*00c4*/ 	.word	0x000016b0


	//   ....[37]....
        /*00c8*/ 	.word	0x00001760


	//   ....[38]....
        /*00cc*/ 	.word	0x00001800


	//   ....[39]....
        /*00d0*/ 	.word	0x00001870


	//   ....[40]....
        /*00d4*/ 	.word	0x000018e0


	//   ....[41]....
        /*00d8*/ 	.word	0x00001970


	//   ....[42]....
        /*00dc*/ 	.word	0x00001a20


	//   ....[43]....
        /*00e0*/ 	.word	0x00001ae0


	//   ....[44]....
        /*00e4*/ 	.word	0x00001b80


	//   ....[45]....
        /*00e8*/ 	.word	0x00001c30


	//   ....[46]....
        /*00ec*/ 	.word	0x00001ca0


	//   ....[47]....
        /*00f0*/ 	.word	0x00001d10


	//   ....[48]....
        /*00f4*/ 	.word	0x00001db0


	//   ....[49]....
        /*00f8*/ 	.word	0x00001e50


	//   ....[50]....
        /*00fc*/ 	.word	0x00001f00


	//   ....[51]....
        /*0100*/ 	.word	0x00001fa0


	//   ....[52]....
        /*0104*/ 	.word	0x00002040


	//   ....[53]....
        /*0108*/ 	.word	0x000020b0


	//   ....[54]....
        /*010c*/ 	.word	0x00002120


	//   ....[55]....
        /*0110*/ 	.word	0x000021c0


	//   ....[56]....
        /*0114*/ 	.word	0x00002260


	//   ....[57]....
        /*0118*/ 	.word	0x00002310


	//   ....[58]....
        /*011c*/ 	.word	0x000023b0


	//   ....[59]....
        /*0120*/ 	.word	0x00002450


	//   ....[60]....
        /*0124*/ 	.word	0x000024c0


	//   ....[61]....
        /*0128*/ 	.word	0x00002530


	//   ....[62]....
        /*012c*/ 	.word	0x000025d0


	//   ....[63]....
        /*0130*/ 	.word	0x00002670


	//   ....[64]....
        /*0134*/ 	.word	0x00002720


	//   ....[65]....
        /*0138*/ 	.word	0x000027c0


	//   ....[66]....
        /*013c*/ 	.word	0x00002860


	//   ....[67]....
        /*0140*/ 	.word	0x000028d0


	//   ....[68]....
        /*0144*/ 	.word	0x00002940


	//   ....[69]....
        /*0148*/ 	.word	0x000029e0


	//   ....[70]....
        /*014c*/ 	.word	0x00002a80


	//   ....[71]....
        /*0150*/ 	.word	0x00002b30


	//   ....[72]....
        /*0154*/ 	.word	0x00002bd0


	//   ....[73]....
        /*0158*/ 	.word	0x00002c70


	//   ....[74]....
        /*015c*/ 	.word	0x00002ce0


	//   ....[75]....
        /*0160*/ 	.word	0x00002d50


	//   ....[76]....
        /*0164*/ 	.word	0x00002df0


	//   ....[77]....
        /*0168*/ 	.word	0x00002eb0


	//   ....[78]....
        /*016c*/ 	.word	0x00002f60


	//   ....[79]....
        /*0170*/ 	.word	0x00003000


	//   ....[80]....
        /*0174*/ 	.word	0x000030b0


	//   ....[81]....
        /*0178*/ 	.word	0x00003150


	//   ....[82]....
        /*017c*/ 	.word	0x00003200


	//   ....[83]....
        /*0180*/ 	.word	0x000032a0


	//   ....[84]....
        /*0184*/ 	.word	0x00003340


	//   ....[85]....
        /*0188*/ 	.word	0x000033b0


	//   ....[86]....
        /*018c*/ 	.word	0x00003420


	//   ....[87]....
        /*0190*/ 	.word	0x000034c0


	//   ....[88]....
        /*0194*/ 	.word	0x00003580


	//   ....[89]....
        /*0198*/ 	.word	0x00003630


	//   ....[90]....
        /*019c*/ 	.word	0x000036d0


	//   ....[91]....
        /*01a0*/ 	.word	0x00003780


	//   ....[92]....
        /*01a4*/ 	.word	0x00003820


	//   ....[93]....
        /*01a8*/ 	.word	0x000038d0


	//   ....[94]....
        /*01ac*/ 	.word	0x00003970


	//   ....[95]....
        /*01b0*/ 	.word	0x00003a10


	//   ....[96]....
        /*01b4*/ 	.word	0x00003a80


	//   ....[97]....
        /*01b8*/ 	.word	0x00003af0


	//   ....[98]....
        /*01bc*/ 	.word	0x00003b90


	//   ....[99]....
        /*01c0*/ 	.word	0x00003c50


	//   ....[100]....
        /*01c4*/ 	.word	0x00003d00


	//   ....[101]....
        /*01c8*/ 	.word	0x00003da0


	//   ....[102]....
        /*01cc*/ 	.word	0x00003e50


	//   ....[103]....
        /*01d0*/ 	.word	0x00003f10


	//   ....[104]....
        /*01d4*/ 	.word	0x00003fc0


	//   ....[105]....
        /*01d8*/ 	.word	0x00004070


	//   ....[106]....
        /*01dc*/ 	.word	0x00004110


	//   ....[107]....
        /*01e0*/ 	.word	0x00004180


	//   ....[108]....
        /*01e4*/ 	.word	0x000041f0


	//   ....[109]....
        /*01e8*/ 	.word	0x00004290


	//   ....[110]....
        /*01ec*/ 	.word	0x00004340


	//   ....[111]....
        /*01f0*/ 	.word	0x000043f0


	//   ....[112]....
        /*01f4*/ 	.word	0x000044a0


	//   ....[113]....
        /*01f8*/ 	.word	0x00004550


	//   ....[114]....
        /*01fc*/ 	.word	0x000045e0


	//   ....[115]....
        /*0200*/ 	.word	0x00004690


	//   ....[116]....
        /*0204*/ 	.word	0x00004740


	//   ....[117]....
        /*0208*/ 	.word	0x000047e0


	//   ....[118]....
        /*020c*/ 	.word	0x00004850


	//   ....[119]....
        /*0210*/ 	.word	0x000048c0


	//   ....[120]....
        /*0214*/ 	.word	0x00004930


	//   ....[121]....
        /*0218*/ 	.word	0x000049d0


	//   ....[122]....
        /*021c*/ 	.word	0x00004a50


	//   ....[123]....
        /*0220*/ 	.word	0x00004ad0


	//   ....[124]....
        /*0224*/ 	.word	0x00004b50


	//   ....[125]....
        /*0228*/ 	.word	0x00004c00


	//   ....[126]....
        /*022c*/ 	.word	0x00004cc0


	//   ....[127]....
        /*0230*/ 	.word	0x00004d80


	//   ....[128]....
        /*0234*/ 	.word	0x00004e30


	//   ....[129]....
        /*0238*/ 	.word	0x00004ea0


	//   ....[130]....
        /*023c*/ 	.word	0x00004f10


	//   ....[131]....
        /*0240*/ 	.word	0x00004f80


	//   ....[132]....
        /*0244*/ 	.word	0x00005060


	//   ....[133]....
        /*0248*/ 	.word	0x000050f0


	//   ....[134]....
        /*024c*/ 	.word	0x00005180


	//   ....[135]....
        /*0250*/ 	.word	0x00005240


	//   ....[136]....
        /*0254*/ 	.word	0x00005300


	//   ....[137]....
        /*0258*/ 	.word	0x00005390


	//   ....[138]....
        /*025c*/ 	.word	0x00005420


	//   ....[139]....
        /*0260*/ 	.word	0x000054e0


	//   ....[140]....
        /*0264*/ 	.word	0x00005550


	//   ....[141]....
        /*0268*/ 	.word	0x000055c0


	//   ....[142]....
        /*026c*/ 	.word	0x00005630


	//   ....[143]....
        /*0270*/ 	.word	0x00005710


	//   ....[144]....
        /*0274*/ 	.word	0x000057a0


	//   ....[145]....
        /*0278*/ 	.word	0x00005830


	//   ....[146]....
        /*027c*/ 	.word	0x000058c0


	//   ....[147]....
        /*0280*/ 	.word	0x00005950


	//   ....[148]....
        /*0284*/ 	.word	0x000059e0


	//   ....[149]....
        /*0288*/ 	.word	0x00005a70


	//   ....[150]....
        /*028c*/ 	.word	0x00005b00


	//   ....[151]....
        /*0290*/ 	.word	0x00005b70


	//   ....[152]....
        /*0294*/ 	.word	0x00005be0


	//   ....[153]....
        /*0298*/ 	.word	0x00005c50


	//   ....[154]....
        /*029c*/ 	.word	0x00005ce0


	//   ....[155]....
        /*02a0*/ 	.word	0x00005d70


	//   ....[156]....
        /*02a4*/ 	.word	0x00005e00


	//   ....[157]....
        /*02a8*/ 	.word	0x00005e90


	//   ....[158]....
        /*02ac*/ 	.word	0x00005f20


	//   ....[159]....
        /*02b0*/ 	.word	0x00005fb0


	//   ....[160]....
        /*02b4*/ 	.word	0x00006040


	//   ....[161]....
        /*02b8*/ 	.word	0x000060d0


	//   ....[162]....
        /*02bc*/ 	.word	0x00006140


	//   ....[163]....
        /*02c0*/ 	.word	0x000061b0


	//   ....[164]....
        /*02c4*/ 	.word	0x00006220


	//   ....[165]....
        /*02c8*/ 	.word	0x000062b0


	//   ....[166]....
        /*02cc*/ 	.word	0x00006340


	//   ....[167]....
        /*02d0*/ 	.word	0x000063d0


	//   ....[168]....
        /*02d4*/ 	.word	0x00006460


	//   ....[169]....
        /*02d8*/ 	.word	0x000064f0


	//   ....[170]....
        /*02dc*/ 	.word	0x00006580


	//   ....[171]....
        /*02e0*/ 	.word	0x00006610


	//   ....[172]....
        /*02e4*/ 	.word	0x000066a0


	//   ....[173]....
        /*02e8*/ 	.word	0x00006710


	//   ....[174]....
        /*02ec*/ 	.word	0x00006780


	//   ....[175]....
        /*02f0*/ 	.word	0x00006820


	//   ....[176]....
        /*02f4*/ 	.word	0x000068c0


	//   ....[177]....
        /*02f8*/ 	.word	0x00006970


	//   ....[178]....
        /*02fc*/ 	.word	0x00006a10


	//   ....[179]....
        /*0300*/ 	.word	0x00006ab0


	//   ....[180]....
        /*0304*/ 	.word	0x00006b20


	//   ....[181]....
        /*0308*/ 	.word	0x00006b90


	//   ....[182]....
        /*030c*/ 	.word	0x00006c30


	//   ....[183]....
        /*0310*/ 	.word	0x00006cd0


	//   ....[184]....
        /*0314*/ 	.word	0x00006d80


	//   ....[185]....
        /*0318*/ 	.word	0x00006e20


	//   ....[186]....
        /*031c*/ 	.word	0x00006ec0


	//   ....[187]....
        /*0320*/ 	.word	0x00006f30


	//   ....[188]....
        /*0324*/ 	.word	0x00006fa0


	//   ....[189]....
        /*0328*/ 	.word	0x00007040


	//   ....[190]....
        /*032c*/ 	.word	0x000070e0


	//   ....[191]....
        /*0330*/ 	.word	0x00007190


	//   ....[192]....
        /*0334*/ 	.word	0x00007230


	//   ....[193]....
        /*0338*/ 	.word	0x000072d0


	//   ....[194]....
        /*033c*/ 	.word	0x00007340


	//   ....[195]....
        /*0340*/ 	.word	0x000073b0


	//   ....[196]....
        /*0344*/ 	.word	0x00007450


	//   ....[197]....
        /*0348*/ 	.word	0x000074f0


	//   ....[198]....
        /*034c*/ 	.word	0x000075a0


	//   ....[199]....
        /*0350*/ 	.word	0x00007640


	//   ....[200]....
        /*0354*/ 	.word	0x000076e0


	//   ....[201]....
        /*0358*/ 	.word	0x00007750


	//   ....[202]....
        /*035c*/ 	.word	0x000077c0


	//   ....[203]....
        /*0360*/ 	.word	0x00007860


	//   ....[204]....
        /*0364*/ 	.word	0x00007920


	//   ....[205]....
        /*0368*/ 	.word	0x000079d0


	//   ....[206]....
        /*036c*/ 	.word	0x00007a70


	//   ....[207]....
        /*0370*/ 	.word	0x00007b20


	//   ....[208]....
        /*0374*/ 	.word	0x00007bc0


	//   ....[209]....
        /*0378*/ 	.word	0x00007c70


	//   ....[210]....
        /*037c*/ 	.word	0x00007d10


	//   ....[211]....
        /*0380*/ 	.word	0x00007db0


	//   ....[212]....
        /*0384*/ 	.word	0x00007e20


	//   ....[213]....
        /*0388*/ 	.word	0x00007e90


	//   ....[214]....
        /*038c*/ 	.word	0x00007f30


	//   ....[215]....
        /*0390*/ 	.word	0x00007ff0


	//   ....[216]....
        /*0394*/ 	.word	0x000080a0


	//   ....[217]....
        /*0398*/ 	.word	0x00008140


	//   ....[218]....
        /*039c*/ 	.word	0x000081f0


	//   ....[219]....
        /*03a0*/ 	.word	0x00008290


	//   ....[220]....
        /*03a4*/ 	.word	0x00008340


	//   ....[221]....
        /*03a8*/ 	.word	0x000083e0


	//   ....[222]....
        /*03ac*/ 	.word	0x00008480


	//   ....[223]....
        /*03b0*/ 	.word	0x000084f0


	//   ....[224]....
        /*03b4*/ 	.word	0x00008560


	//   ....[225]....
        /*03b8*/ 	.word	0x00008600


	//   ....[226]....
        /*03bc*/ 	.word	0x000086c0


	//   ....[227]....
        /*03c0*/ 	.word	0x00008770


	//   ....[228]....
        /*03c4*/ 	.word	0x00008810


	//   ....[229]....
        /*03c8*/ 	.word	0x000088c0


	//   ....[230]....
        /*03cc*/ 	.word	0x00008960


	//   ....[231]....
        /*03d0*/ 	.word	0x00008a10


	//   ....[232]....
        /*03d4*/ 	.word	0x00008ab0


	//   ....[233]....
        /*03d8*/ 	.word	0x00008b50


	//   ....[234]....
        /*03dc*/ 	.word	0x00008bc0


	//   ....[235]....
        /*03e0*/ 	.word	0x00008c30


	//   ....[236]....
        /*03e4*/ 	.word	0x00008cd0


	//   ....[237]....
        /*03e8*/ 	.word	0x00008d90


	//   ....[238]....
        /*03ec*/ 	.word	0x00008e40


	//   ....[239]....
        /*03f0*/ 	.word	0x00008ee0


	//   ....[240]....
        /*03f4*/ 	.word	0x00008f90


	//   ....[241]....
        /*03f8*/ 	.word	0x00009030


	//   ....[242]....
        /*03fc*/ 	.word	0x000090e0


	//   ....[243]....
        /*0400*/ 	.word	0x00009180


	//   ....[244]....
        /*0404*/ 	.word	0x00009220


	//   ....[245]....
        /*0408*/ 	.word	0x00009290


	//   ....[246]....
        /*040c*/ 	.word	0x00009300


	//----- nvinfo : EIATTR_EXIT_INSTR_OFFSETS
	.align		4
.L_118:
        /*0410*/ 	.byte	0x04, 0x1c
        /*0412*/ 	.short	(.L_120 - .L_119)


	//   ....[0]....
.L_119:
        /*0414*/ 	.word	0x00009310


	//----- nvinfo : EIATTR_CBANK_PARAM_SIZE
	.align		4
.L_120:
        /*0418*/ 	.byte	0x03, 0x19
        /*041a*/ 	.short	0x0008


	//----- nvinfo : EIATTR_PARAM_CBANK
	.align		4
        /*041c*/ 	.byte	0x04, 0x0a
        /*041e*/ 	.short	(.L_122 - .L_121)
	.align		4
.L_121:
        /*0420*/ 	.word	index@(.nv.constant0._Z21test_double_type_castd)
        /*0424*/ 	.short	0x0380
        /*0426*/ 	.short	0x0008


	//----- nvinfo : EIATTR_SW_WAR
	.align		4
.L_122:
        /*0428*/ 	.byte	0x04, 0x36
        /*042a*/ 	.short	(.L_124 - .L_123)
.L_123:
        /*042c*/ 	.word	0x00000008
.L_124:


//--------------------- .nv.callgraph             --------------------------
	.section	.nv.callgraph,"",@"SHT_CUDA_CALLGRAPH"
	.align	4
	.sectionentsize	8
	.align		4
        /*0000*/ 	.word	0x00000000
	.align		4
        /*0004*/ 	.word	0xffffffff
	.align		4
        /*0008*/ 	.word	index@(_Z18test_int_type_casti)
	.align		4
        /*000c*/ 	.word	index@(vprintf)
	.align		4
        /*0010*/ 	.word	index@(_Z20test_float_type_castf)
	.align		4
        /*0014*/ 	.word	index@(vprintf)
	.align		4
        /*0018*/ 	.word	index@(_Z21test_double_type_castd)
	.align		4
        /*001c*/ 	.word	index@(vprintf)
	.align		4
        /*0020*/ 	.word	0x00000000
	.align		4
        /*0024*/ 	.word	0xfffffffe
	.align		4
        /*0028*/ 	.word	0x00000000
	.align		4
        /*002c*/ 	.word	0xfffffffd
	.align		4
        /*0030*/ 	.word	0x00000000
	.align		4
        /*0034*/ 	.word	0xfffffffc


//--------------------- .nv.constant4             --------------------------
	.section	.nv.constant4,"a",@progbits
	.align	8
	.align		8
.nv.constant4:
        /*0000*/ 	.dword	vprintf
	.align		8
        /*0008*/ 	.dword	$str
	.align		8
        /*0010*/ 	.dword	$str$1
	.align		8
        /*0018*/ 	.dword	$str$2
	.align		8
        /*0020*/ 	.dword	$str$3
	.align		8
        /*0028*/ 	.dword	$str$4
	.align		8
        /*0030*/ 	.dword	$str$5
	.align		8
        /*0038*/ 	.dword	$str$6
	.align		8
        /*0040*/ 	.dword	$str$7
	.align		8
        /*0048*/ 	.dword	$str$8
	.align		8
        /*0050*/ 	.dword	$str$9
	.align		8
        /*0058*/ 	.dword	$str$10
	.align		8
        /*0060*/ 	.dword	$str$11
	.align		8
        /*0068*/ 	.dword	$str$12
	.align		8
        /*0070*/ 	.dword	$str$13
	.align		8
        /*0078*/ 	.dword	$str$14
	.align		8
        /*0080*/ 	.dword	$str$15
	.align		8
        /*0088*/ 	.dword	$str$16
	.align		8
        /*0090*/ 	.dword	$str$17
	.align		8
        /*0098*/ 	.dword	$str$18
	.align		8
        /*00a0*/ 	.dword	$str$19
	.align		8
        /*00a8*/ 	.dword	$str$20
	.align		8
        /*00b0*/ 	.dword	$str$21
	.align		8
        /*00b8*/ 	.dword	$str$22
	.align		8
        /*00c0*/ 	.dword	$str$23
	.align		8
        /*00c8*/ 	.dword	$str$24
	.align		8
        /*00d0*/ 	.dword	$str$25
	.align		8
        /*00d8*/ 	.dword	$str$26
	.align		8
        /*00e0*/ 	.dword	$str$27
	.align		8
        /*00e8*/ 	.dword	$str$28
	.align		8
        /*00f0*/ 	.dword	$str$29
	.align		8
        /*00f8*/ 	.dword	$str$30
	.align		8
        /*0100*/ 	.dword	$str$31
	.align		8
        /*0108*/ 	.dword	$str$32
	.align		8
        /*0110*/ 	.dword	$str$33
	.align		8
        /*0118*/ 	.dword	$str$34
	.align		8
        /*0120*/ 	.dword	$str$35
	.align		8
        /*0128*/ 	.dword	$str$36
	.align		8
        /*0130*/ 	.dword	$str$37
	.align		8
        /*0138*/ 	.dword	$str$38
	.align		8
        /*0140*/ 	.dword	$str$39
	.align		8
        /*0148*/ 	.dword	$str$40
	.align		8
        /*0150*/ 	.dword	$str$41
	.align		8
        /*0158*/ 	.dword	$str$42
	.align		8
        /*0160*/ 	.dword	$str$43
	.align		8
        /*0168*/ 	.dword	$str$44
	.align		8
        /*0170*/ 	.dword	$str$45
	.align		8
        /*0178*/ 	.dword	$str$46
	.align		8
        /*0180*/ 	.dword	$str$47
	.align		8
        /*0188*/ 	.dword	$str$48
	.align		8
        /*0190*/ 	.dword	$str$49
	.align		8
        /*0198*/ 	.dword	$str$50
	.align		8
        /*01a0*/ 	.dword	$str$51
	.align		8
        /*01a8*/ 	.dword	$str$52
	.align		8
        /*01b0*/ 	.dword	$str$53
	.align		8
        /*01b8*/ 	.dword	$str$54
	.align		8
        /*01c0*/ 	.dword	$str$55
	.align		8
        /*01c8*/ 	.dword	$str$56
	.align		8
        /*01d0*/ 	.dword	$str$57
	.align		8
        /*01d8*/ 	.dword	$str$58
	.align		8
        /*01e0*/ 	.dword	$str$59
	.align		8
        /*01e8*/ 	.dword	$str$60
	.align		8
        /*01f0*/ 	.dword	$str$61
	.align		8
        /*01f8*/ 	.dword	$str$62
	.align		8
        /*0200*/ 	.dword	$str$63
	.align		8
        /*0208*/ 	.dword	$str$64


//--------------------- .text._Z18test_int_type_casti --------------------------
	.section	.text._Z18test_int_type_casti,"ax",@progbits
	.align	128
        .global         _Z18test_int_type_casti
        .type           _Z18test_int_type_casti,@function
        .size           _Z18test_int_type_casti,(.L_x_684 - _Z18test_int_type_casti)
        .other          _Z18test_int_type_casti,@"STO_CUDA_ENTRY STV_DEFAULT"
_Z18test_int_type_casti:
.text._Z18test_int_type_casti:
[----:B------:R-:W0:Y:S08]  /*0000*/  LDC R1, c[0x0][0x37c] ;  /* 0x0000df00ff017b82 */ /* 0x000e300000000800 */
[----:B------:R-:W1:Y:S01]  /*0010*/  LDC R0, c[0x0][0x380] ;  /* 0x0000e000ff007b82 */ /* 0x000e620000000800 */
[----:B------:R-:W2:Y:S01]  /*0020*/  LDCU UR4, c[0x0][0x2f8] ;  /* 0x00005f00ff0477ac */ /* 0x000ea20008000800 */
[----:B0-----:R-:W-:Y:S01]  /*0030*/  VIADD R1, R1, 0xffffffe8 ;  /* 0xffffffe801017836 */ /* 0x001fe20000000000 */
[----:B------:R-:W-:Y:S01]  /*0040*/  MOV R28, 0x0 ;  /* 0x00000000001c7802 */ /* 0x000fe20000000f00 */
[----:B------:R-:W0:Y:S04]  /*0050*/  LDCU UR5, c[0x0][0x2fc] ;  /* 0x00005f80ff0577ac */ /* 0x000e280008000800 */
[----:B------:R3:W4:Y:S01]  /*0060*/  LDC.64 R2, c[0x4][R28] ;  /* 0x010000001c027b82 */ /* 0x0007220000000a00 */
[----:B------:R-:W5:Y:S01]  /*0070*/  LDCU.64 UR6, c[0x4][0x168] ;  /* 0x01002d00ff0677ac */ /* 0x000f620008000a00 */
[----:B--2---:R-:W-:Y:S01]  /*0080*/  IADD3 R23, P0, PT, R1, UR4, RZ ;  /* 0x0000000401177c10 */ /* 0x004fe2000ff1e0ff */
[----:B-1----:R3:W-:Y:S04]  /*0090*/  STL [R1+0x10], R0 ;  /* 0x0000100001007387 */ /* 0x0027e80000100800 */
[----:B0-----:R-:W-:Y:S01]  /*00a0*/  IMAD.X R19, RZ, RZ, UR5, P0 ;  /* 0x00000005ff137e24 */ /* 0x001fe200080e06ff */
[----:B------:R-:W-:Y:S01]  /*00b0*/  IADD3 R6, P0, PT, R23, 0x10, RZ ;  /* 0x0000001017067810 */ /* 0x000fe20007f1e0ff */
[----:B-----5:R-:W-:Y:S01]  /*00c0*/  IMAD.U32 R5, RZ, RZ, UR7 ;  /* 0x00000007ff057e24 */ /* 0x020fe2000f8e00ff */
[----:B------:R-:W-:-:S03]  /*00d0*/  MOV R4, UR6 ;  /* 0x0000000600047c02 */ /* 0x000fc60008000f00 */
[----:B------:R-:W-:-:S04]  /*00e0*/  IMAD.X R17, RZ, RZ, R19, P0 ;  /* 0x000000ffff117224 */ /* 0x000fc800000e0613 */
[----:B---3--:R-:W-:-:S07]  /*00f0*/  IMAD.MOV.U32 R7, RZ, RZ, R17 ;  /* 0x000000ffff077224 */ /* 0x008fce00078e0011 */
[----:B------:R-:W-:-:S07]  /*0100*/  LEPC R20, `(.L_x_0) ;  /* 0x000000001014794e */ /* 0x000fce0000000000 */
[----:B----4-:R-:W-:Y:S05]  /*0110*/  CALL.ABS.NOINC R2 ;  /* 0x0000000002007343 */ /* 0x010fea0003c00000 */
.L_x_0:
[----:B------:R0:W1:Y:S01]  /*0120*/  LDC.64 R2, c[0x4][R28] ;  /* 0x010000001c027b82 */ /* 0x0000620000000a00 */
[----:B------:R-:W2:Y:S01]  /*0130*/  LDCU.64 UR4, c[0x4][0x28] ;  /* 0x01000500ff0477ac */ /* 0x000ea20008000a00 */
[----:B------:R-:W-:Y:S01]  /*0140*/  CS2R R6, SRZ ;  /* 0x0000000000067805 */ /* 0x000fe2000001ff00 */
[----:B--2---:R-:W-:Y:S01]  /*0150*/  IMAD.U32 R4, RZ, RZ, UR4 ;  /* 0x00000004ff047e24 */ /* 0x004fe2000f8e00ff */
[----:B0-----:R-:W-:-:S07]  /*0160*/  MOV R5, UR5 ;  /* 0x0000000500057c02 */ /* 0x001fce0008000f00 */
[----:B------:R-:W-:-:S07]  /*0170*/  LEPC R20, `(.L_x_1) ;  /* 0x000000001014794e */ /* 0x000fce0000000000 */
[----:B-1----:R-:W-:Y:S05]  /*0180*/  CALL.ABS.NOINC R2 ;  /* 0x0000000002007343 */ /* 0x002fea0003c00000 */
.L_x_1:
[----:B------:R0:W1:Y:S01]  /*0190*/  LDC.64 R2, c[0x4][R28] ;  /* 0x010000001c027b82 */ /* 0x0000620000000a00 */
[----:B------:R-:W2:Y:S01]  /*01a0*/  LDCU.64 UR4, c[0x4][0x8] ;  /* 0x01000100ff0477ac */ /* 0x000ea20008000a00 */
[----:B------:R-:W-:Y:S01]  /*01b0*/  CS2R R6, SRZ ;  /* 0x0000000000067805 */ /* 0x000fe2000001ff00 */
[----:B--2---:R-:W-:Y:S02]  /*01c0*/  IMAD.U32 R4, RZ, RZ, UR4 ;  /* 0x00000004ff047e24 */ /* 0x004fe4000f8e00ff */
[----:B0-----:R-:W-:-:S07]  /*01d0*/  IMAD.U32 R5, RZ, RZ, UR5 ;  /* 0x00000005ff057e24 */ /* 0x001fce000f8e00ff */
[----:B------:R-:W-:-:S07]  /*01e0*/  LEPC R20, `(.L_x_2) ;  /* 0x000000001014794e */ /* 0x000fce0000000000 */
[----:B-1----:R-:W-:Y:S05]  /*01f0*/  CALL.ABS.NOINC R2 ;  /* 0x0000000002007343 */ /* 0x002fea0003c00000 */
.L_x_2:
[----:B------:R-:W0:Y:S01]  /*0200*/  LDC R26, c[0x0][0x380] ;  /* 0x0000e000ff1a7b82 */ /* 0x000e220000000800 */
[----:B------:R-:W1:Y:S01]  /*0210*/  LDCU.64 UR4, c[0x4][0x10] ;  /* 0x01000200ff0477ac */ /* 0x000e620008000a00 */
[----:B------:R-:W-:Y:S02]  /*0220*/  IMAD.MOV.U32 R6, RZ, RZ, R23 ;  /* 0x000000ffff067224 */ /* 0x000fe400078e0017 */
[----:B------:R-:W-:-:S04]  /*0230*/  IMAD.MOV.U32 R7, RZ, RZ, R19 ;  /* 0x000000ffff077224 */ /* 0x000fc800078e0013 */
[----:B------:R2:W3:Y:S01]  /*0240*/  LDC.64 R2, c[0x4][R28] ;  /* 0x010000001c027b82 */ /* 0x0004e20000000a00 */
[----:B-1----:R-:W-:Y:S01]  /*0250*/  IMAD.U32 R4, RZ, RZ, UR4 ;  /* 0x00000004ff047e24 */ /* 0x002fe2000f8e00ff */
[----:B------:R-:W-:Y:S02]  /*0260*/  MOV R5, UR5 ;  /* 0x0000000500057c02 */ /* 0x000fe40008000f00 */
[----:B0-----:R-:W-:-:S05]  /*0270*/  SHF.R.U32.HI R26, RZ, 0x18, R26 ;  /* 0x00000018ff1a7819 */ /* 0x001fca000001161a */
[----:B------:R2:W-:Y:S02]  /*0280*/  STL [R1], R26 ;  /* 0x0000001a01007387 */ /* 0x0005e40000100800 */
[----:B------:R-:W-:-:S07]  /*0290*/  LEPC R20, `(.L_x_3) ;  /* 0x000000001014794e */ /* 0x000fce0000000000 */
[----:B--23--:R-:W-:Y:S05]  /*02a0*/  CALL.ABS.NOINC R2 ;  /* 0x0000000002007343 */ /* 0x00cfea0003c00000 */
.L_x_3:
[----:B------:R-:W0:Y:S01]  /*02b0*/  LDC R24, c[0x0][0x380] ;  /* 0x0000e000ff187b82 */ /* 0x000e220000000800 */
[----:B------:R-:W1:Y:S01]  /*02c0*/  LDCU.64 UR4, c[0x4][0x10] ;  /* 0x01000200ff0477ac */ /* 0x000e620008000a00 */
[----:B------:R-:W-:Y:S02]  /*02d0*/  IMAD.MOV.U32 R6, RZ, RZ, R23 ;  /* 0x000000ffff067224 */ /* 0x000fe400078e0017 */
[----:B------:R-:W-:-:S04]  /*02e0*/  IMAD.MOV.U32 R7, RZ, RZ, R19 ;  /* 0x000000ffff077224 */ /* 0x000fc800078e0013 */
[----:B------:R2:W3:Y:S01]  /*02f0*/  LDC.64 R2, c[0x4][R28] ;  /* 0x010000001c027b82 */ /* 0x0004e20000000a00 */
[----:B-1----:R-:W-:Y:S01]  /*0300*/  IMAD.U32 R4, RZ, RZ, UR4 ;  /* 0x00000004ff047e24 */ /* 0x002fe2000f8e00ff */
[----:B------:R-:W-:Y:S02]  /*0310*/  MOV R5, UR5 ;  /* 0x0000000500057c02 */ /* 0x000fe40008000f00 */
[----:B0-----:R-:W-:-:S04]  /*0320*/  SHF.R.U32.HI R24, RZ, 0x10, R24 ;  /* 0x00000010ff187819 */ /* 0x001fc80000011618 */
[----:B------:R-:W-:-:S05]  /*0330*/  LOP3.LUT R24, R24, 0xff, RZ, 0xc0, !PT ;  /* 0x000000ff18187812 */ /* 0x000fca00078ec0ff */
[----:B---3--:R2:W-:Y:S02]  /*0340*/  STL [R1], R24 ;  /* 0x0000001801007387 */ /* 0x0085e40000100800 */
[----:B------:R-:W-:-:S07]  /*0350*/  LEPC R20, `(.L_x_4) ;  /* 0x000000001014794e */ /* 0x000fce0000000000 */
[----:B--2---:R-:W-:Y:S05]  /*0360*/  CALL.ABS.NOINC R2 ;  /* 0x0000000002007343 */ /* 0x004fea0003c00000 */
.L_x_4:
        /* <DEDUP_REMOVED lines=12> */
.L_x_5:
[----:B------:R-:W0:Y:S01]  /*0430*/  LDC R18, c[0x0][0x380] ;  /* 0x0000e000ff127b82 */ /* 0x000e220000000800 */
[----:B------:R-:W1:Y:S01]  /*0440*/  LDCU.64 UR4, c[0x4][0x10] ;  /* 0x01000200ff0477ac */ /* 0x000e620008000a00 */
[----:B------:R-:W-:Y:S02]  /*0450*/  IMAD.MOV.U32 R6, RZ, RZ, R23 ;  /* 0x000000ffff067224 */ /* 0x000fe400078e0017 */
[----:B------:R-:W-:-:S04]  /*0460*/  IMAD.MOV.U32 R7, RZ, RZ, R19 ;  /* 0x000000ffff077224 */ /* 0x000fc800078e0013 */
[----:B------:R2:W3:Y:S01]  /*0470*/  LDC.64 R2, c[0x4][R28] ;  /* 0x010000001c027b82 */ /* 0x0004e20000000a00 */
[----:B-1----:R-:W-:Y:S01]  /*0480*/  IMAD.U32 R4, RZ, RZ, UR4 ;  /* 0x00000004ff047e24 */ /* 0x002fe2000f8e00ff */
[----:B------:R-:W-:Y:S02]  /*0490*/  MOV R5, UR5 ;  /* 0x0000000500057c02 */ /* 0x000fe40008000f00 */
[----:B0-----:R-:W-:-:S05]  /*04a0*/  LOP3.LUT R18, R18, 0xff, RZ, 0xc0, !PT ;  /* 0x000000ff12127812 */ /* 0x001fca00078ec0ff */
[----:B------:R2:W-:Y:S02]  /*04b0*/  STL [R1], R18 ;  /* 0x0000001201007387 */ /* 0x0005e40000100800 */
[----:B------:R-:W-:-:S07]  /*04c0*/  LEPC R20, `(.L_x_6) ;  /* 0x000000001014794e */ /* 0x000fce0000000000 */
[----:B--23--:R-:W-:Y:S05]  /*04d0*/  CALL.ABS.NOINC R2 ;  /* 0x0000000002007343 */ /* 0x00cfea0003c00000 */
.L_x_6:
[----:B------:R0:W1:Y:S01]  /*04e0*/  LDC.64 R2, c[0x4][R28] ;  /* 0x010000001c027b82 */ /* 0x0000620000000a00 */
[----:B------:R-:W2:Y:S01]  /*04f0*/  LDCU.64 UR4, c[0x4][0x18] ;  /* 0x01000300ff0477ac */ /* 0x000ea20008000a00 */
[----:B------:R-:W-:Y:S01]  /*0500*/  CS2R R6, SRZ ;  /* 0x0000000000067805 */ /* 0x000fe2000001ff00 */
[----:B--2---:R-:W-:Y:S01]  /*0510*/  IMAD.U32 R4, RZ, RZ, UR4 ;  /* 0x00000004ff047e24 */ /* 0x004fe2000f8e00ff */
[----:B0-----:R-:W-:-:S07]  /*0520*/  MOV R5, UR5 ;  /* 0x0000000500057c02 */ /* 0x001fce0008000f00 */
[----:B------:R-:W-:-:S07]  /*0530*/  LEPC R20, `(.L_x_7) ;  /* 0x000000001014794e */ /* 0x000fce0000000000 */
[----:B-1----:R-:W-:Y:S05]  /*0540*/  CALL.ABS.NOINC R2 ;  /* 0x0000000002007343 */ /* 0x002fea0003c00000 */
.L_x_7:
[----:B------:R0:W1:Y:S01]  /*0550*/  LDC.64 R2, c[0x4][R28] ;  /* 0x010000001c027b82 */ /* 0x0000620000000a00 */
[----:B------:R-:W2:Y:S01]  /*0560*/  LDCU.64 UR4, c[0x4][0x170] ;  /* 0x01002e00ff0477ac */ /* 0x000ea20008000a00 */
[----:B------:R-:W-:Y:S01]  /*0570*/  CS2R R6, SRZ ;  /* 0x0000000000067805 */ /* 0x000fe2000001ff00 */
[----:B--2---:R-:W-:Y:S02]  /*0580*/  IMAD.U32 R4, RZ, RZ, UR4 ;  /* 0x00000004ff047e24 */ /* 0x004fe4000f8e00ff */
[----:B0-----:R-:W-:-:S07]  /*0590*/  IMAD.U32 R5, RZ, RZ, UR5 ;  /* 0x00000005ff057e24 */ /* 0x001fce000f8e00ff */
[----:B------:R-:W-:-:S07]  /*05a0*/  LEPC R20, `(.L_x_8) ;  /* 0x000000001014794e */ /* 0x000fce0000000000 */
[----:B-1----:R-:W-:Y:S05]  /*05b0*/  CALL.ABS.NOINC R2 ;  /* 0x0000000002007343 */ /* 0x002fea0003c00000 */
.L_x_8:
[----:B------:R0:W1:Y:S01]  /*05c0*/  LDC.64 R2, c[0x4][R28] ;  /* 0x010000001c027b82 */ /* 0x0000620000000a00 */
[----:B------:R-:W2:Y:S01]  /*05d0*/  LDCU.64 UR6, c[0x4][0x8] ;  /* 0x01000100ff0677ac */ /* 0x000ea20008000a00 */
[----:B------:R-:W-:Y:S02]  /*05e0*/  IADD3 R25, P0, PT, R23, 0x8, RZ ;  /* 0x0000000817197810 */ /* 0x000fe40007f1e0ff */
[----:B------:R-:W-:Y:S01]  /*05f0*/  CS2R R6, SRZ ;  /* 0x0000000000067805 */ /* 0x000fe2000001ff00 */
[----:B------:R-:W3:Y:S02]  /*0600*/  LDCU UR4, c[0x0][0x380] ;  /* 0x00007000ff0477ac */ /* 0x000ee40008000800 */
[----:B------:R-:W-:Y:S02]  /*0610*/  IMAD.X R16, RZ, RZ, R19, P0 ;  /* 0x000000ffff107224 */ /* 0x000fe400000e0613 */
[----:B--2---:R-:W-:Y:S01]  /*0620*/  IMAD.U32 R4, RZ, RZ, UR6 ;  /* 0x00000006ff047e24 */ /* 0x004fe2000f8e00ff */
[----:B------:R-:W-:-:S02]  /*0630*/  MOV R5, UR7 ;  /* 0x0000000700057c02 */ /* 0x000fc40008000f00 */
[----:B0--3--:R-:W-:-:S07]  /*0640*/  I2FP.F32.S32 R27, UR4 ;  /* 0x00000004001b7c45 */ /* 0x009fce0008201400 */
[----:B------:R-:W-:-:S07]  /*0650*/  LEPC R20, `(.L_x_9) ;  /* 0x000000001014794e */ /* 0x000fce0000000000 */
[----:B-1----:R-:W-:Y:S05]  /*0660*/  CALL.ABS.NOINC R2 ;  /* 0x0000000002007343 */ /* 0x002fea0003c00000 */
.L_x_9:
[----:B------:R-:W-:Y:S01]  /*0670*/  SHF.R.U32.HI R0, RZ, 0x18, R27 ;  /* 0x00000018ff007819 */ /* 0x000fe2000001161b */
[----:B------:R-:W0:Y:S01]  /*0680*/  LDCU.64 UR4, c[0x4][0x10] ;  /* 0x01000200ff0477ac */ /* 0x000e220008000a00 */
[----:B------:R-:W-:Y:S01]  /*0690*/  MOV R2, 0x0 ;  /* 0x0000000000027802 */ /* 0x000fe20000000f00 */
[----:B------:R-:W-:Y:S01]  /*06a0*/  IMAD.MOV.U32 R7, RZ, RZ, R16 ;  /* 0x000000ffff077224 */ /* 0x000fe200078e0010 */
[----:B------:R-:W-:Y:S01]  /*06b0*/  MOV R6, R25 ;  /* 0x0000001900067202 */ /* 0x000fe20000000f00 */
[----:B------:R1:W-:Y:S01]  /*06c0*/  STL [R1+0x8], R0 ;  /* 0x0000080001007387 */ /* 0x0003e20000100800 */
[----:B------:R1:W2:Y:S01]  /*06d0*/  LDC.64 R8, c[0x4][R2] ;  /* 0x0100000002087b82 */ /* 0x0002a20000000a00 */
[----:B0-----:R-:W-:Y:S02]  /*06e0*/  IMAD.U32 R4, RZ, RZ, UR4 ;  /* 0x00000004ff047e24 */ /* 0x001fe4000f8e00ff */
[----:B-1----:R-:W-:-:S07]  /*06f0*/  IMAD.U32 R5, RZ, RZ, UR5 ;  /* 0x00000005ff057e24 */ /* 0x002fce000f8e00ff */
[----:B------:R-:W-:-:S07]  /*0700*/  LEPC R20, `(.L_x_10) ;  /* 0x000000001014794e */ /* 0x000fce0000000000 */
[----:B--2---:R-:W-:Y:S05]  /*0710*/  CALL.ABS.NOINC R8 ;  /* 0x0000000008007343 */ /* 0x004fea0003c00000 */
.L_x_10:
[----:B------:R-:W-:Y:S01]  /*0720*/  SHF.R.U32.HI R0, RZ, 0x10, R27 ;  /* 0x00000010ff007819 */ /* 0x000fe2000001161b */
[----:B------:R0:W1:Y:S01]  /*0730*/  LDC.64 R8, c[0x4][R2] ;  /* 0x0100000002087b82 */ /* 0x0000620000000a00 */
[----:B------:R-:W2:Y:S01]  /*0740*/  LDCU.64 UR4, c[0x4][0x10] ;  /* 0x01000200ff0477ac */ /* 0x000ea20008000a00 */
[----:B------:R-:W-:Y:S01]  /*0750*/  MOV R6, R25 ;  /* 0x0000001900067202 */ /* 0x000fe20000000f00 */
[----:B------:R-:W-:Y:S01]  /*0760*/  IMAD.MOV.U32 R7, RZ, RZ, R16 ;  /* 0x000000ffff077224 */ /* 0x000fe200078e0010 */
[----:B------:R-:W-:-:S05]  /*0770*/  LOP3.LUT R0, R0, 0xff, RZ, 0xc0, !PT ;  /* 0x000000ff00007812 */ /* 0x000fca00078ec0ff */
[----:B------:R0:W-:Y:S01]  /*0780*/  STL [R1+0x8], R0 ;  /* 0x0000080001007387 */ /* 0x0001e20000100800 */
[----:B--2---:R-:W-:Y:S02]  /*0790*/  IMAD.U32 R4, RZ, RZ, UR4 ;  /* 0x00000004ff047e24 */ /* 0x004fe4000f8e00ff */
[----:B0-----:R-:W-:-:S07]  /*07a0*/  IMAD.U32 R5, RZ, RZ, UR5 ;  /* 0x00000005ff057e24 */ /* 0x001fce000f8e00ff */
[----:B------:R-:W-:-:S07]  /*07b0*/  LEPC R20, `(.L_x_11) ;  /* 0x000000001014794e */ /* 0x000fce0000000000 */
[----:B-1----:R-:W-:Y:S05]  /*07c0*/  CALL.ABS.NOINC R8 ;  /* 0x0000000008007343 */ /* 0x002fea0003c00000 */
.L_x_11:
        /* <DEDUP_REMOVED lines=11> */
.L_x_12:
[----:B------:R-:W-:Y:S01]  /*0880*/  LOP3.LUT R0, R27, 0xff, RZ, 0xc0, !PT ;  /* 0x000000ff1b007812 */ /* 0x000fe200078ec0ff */
[----:B------:R0:W1:Y:S01]  /*0890*/  LDC.64 R8, c[0x4][R2] ;  /* 0x0100000002087b82 */ /* 0x0000620000000a00 */
[----:B------:R-:W2:Y:S01]  /*08a0*/  LDCU.64 UR4, c[0x4][0x10] ;  /* 0x01000200ff0477ac */ /* 0x000ea20008000a00 */
[----:B------:R-:W-:Y:S01]  /*08b0*/  MOV R6, R25 ;  /* 0x0000001900067202 */ /* 0x000fe20000000f00 */
[----:B------:R-:W-:Y:S01]  /*08c0*/  IMAD.MOV.U32 R7, RZ, RZ, R16 ;  /* 0x000000ffff077224 */ /* 0x000fe200078e0010 */
[----:B------:R0:W-:Y:S01]  /*08d0*/  STL [R1+0x8], R0 ;  /* 0x0000080001007387 */ /* 0x0001e20000100800 */
[----:B--2---:R-:W-:Y:S02]  /*08e0*/  IMAD.U32 R4, RZ, RZ, UR4 ;  /* 0x00000004ff047e24 */ /* 0x004fe4000f8e00ff */
[----:B0-----:R-:W-:-:S07]  /*08f0*/  IMAD.U32 R5, RZ, RZ, UR5 ;  /* 0x00000005ff057e24 */ /* 0x001fce000f8e00ff */
[----:B------:R-:W-:-:S07]  /*0900*/  LEPC R20, `(.L_x_13) ;  /* 0x000000001014794e */ /* 0x000fce0000000000 */
[----:B-1----:R-:W-:Y:S05]  /*0910*/  CALL.ABS.NOINC R8 ;  /* 0x0000000008007343 */ /* 0x002fea0003c00000 */
.L_x_13:
[----:B------:R0:W1:Y:S01]  /*0920*/  LDC.64 R8, c[0x4][R2] ;  /* 0x0100000002087b82 */ /* 0x0000620000000a00 */
[----:B------:R-:W2:Y:S01]  /*0930*/  LDCU.64 UR4, c[0x4][0x18] ;  /* 0x01000300ff0477ac */ /* 0x000ea20008000a00 */
[----:B------:R-:W-:Y:S01]  /*0940*/  CS2R R6, SRZ ;  /* 0x0000000000067805 */ /* 0x000fe2000001ff00 */
[----:B--2---:R-:W-:Y:S02]  /*0950*/  IMAD.U32 R4, RZ, RZ, UR4 ;  /* 0x00000004ff047e24 */ /* 0x004fe4000f8e00ff */
[----:B0-----:R-:W-:-:S07]  /*0960*/  IMAD.U32 R5, RZ, RZ, UR5 ;  /* 0x00000005ff057e24 */ /* 0x001fce000f8e00ff */
[----:B------:R-:W-:-:S07]  /*0970*/  LEPC R20, `(.L_x_14) ;  /* 0x000000001014794e */ /* 0x000fce0000000000 */
[----:B-1----:R-:W-:Y:S05]  /*0980*/  CALL.ABS.NOINC R8 ;  /* 0x0000000008007343 */ /* 0x002fea0003c00000 */
.L_x_14:
[----:B------:R0:W1:Y:S01]  /*0990*/  LDC.64 R8, c[0x4][R2] ;  /* 0x0100000002087b82 */ /* 0x0000620000000a00 */
[----:B------:R-:W2:Y:S01]  /*09a0*/  LDCU.64 UR4, c[0x4][0x178] ;  /* 0x01002f00ff0477ac */ /* 0x000ea20008000a00 */
[----:B------:R-:W-:Y:S02]  /*09b0*/  CS2R R6, SRZ ;  /* 0x0000000000067805 */ /* 0x000fe4000001ff00 */
[----:B--2---:R-:W-:Y:S01]  /*09c0*/  MOV R4, UR4 ;  /* 0x0000000400047c02 */ /* 0x004fe20008000f00 */
[----:B0-----:R-:W-:-:S07]  /*09d0*/  IMAD.U32 R5, RZ, RZ, UR5 ;  /* 0x00000005ff057e24 */ /* 0x001fce000f8e00ff */
[----:B------:R-:W-:-:S07]  /*09e0*/  LEPC R20, `(.L_x_15) ;  /* 0x000000001014794e */ /* 0x000fce0000000000 */
[----:B-1----:R-:W-:Y:S05]  /*09f0*/  CALL.ABS.NOINC R8 ;  /* 0x0000000008007343 */ /* 0x002fea0003c00000 */
.L_x_15:
[----:B------:R-:W0:Y:S01]  /*0a00*/  LDCU UR4, c[0x0][0x380] ;  /* 0x00007000ff0477ac */ /* 0x000e220008000800 */
[----:B------:R1:W2:Y:S01]  /*0a10*/  LDC.64 R8, c[0x4][R2] ;  /* 0x0100000002087b82 */ /* 0x0002a20000000a00 */
[----:B------:R-:W-:Y:S01]  /*0a20*/  CS2R R6, SRZ ;  /* 0x0000000000067805 */ /* 0x000fe2000001ff00 */
[----:B------:R-:W3:Y:S01]  /*0a30*/  LDCU.64 UR6, c[0x4][0x8] ;  /* 0x01000100ff0677ac */ /* 0x000ee20008000a00 */
[----:B0-----:R-:W0:Y:S01]  /*0a40*/  I2F.RM R27, UR4 ;  /* 0x00000004001b7d06 */ /* 0x001e220008205400 */
[----:B---3--:R-:W-:Y:S02]  /*0a50*/  IMAD.U32 R4, RZ, RZ, UR6 ;  /* 0x00000006ff047e24 */ /* 0x008fe4000f8e00ff */
[----:B-1----:R-:W-:-:S07]  /*0a60*/  IMAD.U32 R5, RZ, RZ, UR7 ;  /* 0x00000007ff057e24 */ /* 0x002fce000f8e00ff */
[----:B------:R-:W-:-:S07]  /*0a70*/  LEPC R20, `(.L_x_16) ;  /* 0x000000001014794e */ /* 0x000fce0000000000 */
[----:B0-2---:R-:W-:Y:S05]  /*0a80*/  CALL.ABS.NOINC R8 ;  /* 0x0000000008007343 */ /* 0x005fea0003c00000 */
.L_x_16:
[----:B------:R-:W-:Y:S01]  /*0a90*/  SHF.R.U32.HI R0, RZ, 0x18, R27 ;  /* 0x00000018ff007819 */ /* 0x000fe2000001161b */
[----:B------:R0:W1:Y:S01]  /*0aa0*/  LDC.64 R8, c[0x4][R2] ;  /* 0x0100000002087b82 */ /* 0x0000620000000a00 */
[----:B------:R-:W2:Y:S01]  /*0ab0*/  LDCU.64 UR4, c[0x4][0x10] ;  /* 0x01000200ff0477ac */ /* 0x000ea20008000a00 */
[----:B------:R-:W-:Y:S02]  /*0ac0*/  IMAD.MOV.U32 R6, RZ, RZ, R25 ;  /* 0x000000ffff067224 */ /* 0x000fe400078e0019 */
[----:B------:R0:W-:Y:S01]  /*0ad0*/  STL [R1+0x8], R0 ;  /* 0x0000080001007387 */ /* 0x0001e20000100800 */
[----:B------:R-:W-:Y:S01]  /*0ae0*/  IMAD.MOV.U32 R7, RZ, RZ, R16 ;  /* 0x000000ffff077224 */ /* 0x000fe200078e0010 */
[----:B--2---:R-:W-:Y:S01]  /*0af0*/  MOV R4, UR4 ;  /* 0x0000000400047c02 */ /* 0x004fe20008000f00 */
[----:B0-----:R-:W-:-:S07]  /*0b00*/  IMAD.U32 R5, RZ, RZ, UR5 ;  /* 0x00000005ff057e24 */ /* 0x001fce000f8e00ff */
[----:B------:R-:W-:-:S07]  /*0b10*/  LEPC R20, `(.L_x_17) ;  /* 0x000000001014794e */ /* 0x000fce0000000000 */
[----:B-1----:R-:W-:Y:S05]  /*0b20*/  CALL.ABS.NOINC R8 ;  /* 0x0000000008007343 */ /* 0x002fea0003c00000 */
.L_x_17:
[----:B------:R-:W-:Y:S01]  /*0b30*/  SHF.R.U32.HI R0, RZ, 0x10, R27 ;  /* 0x00000010ff007819 */ /* 0x000fe2000001161b */
[----:B------:R0:W1:Y:S01]  /*0b40*/  LDC.64 R8, c[0x4][R2] ;  /* 0x0100000002087b82 */ /* 0x0000620000000a00 */
[----:B------:R-:W2:Y:S01]  /*0b50*/  LDCU.64 UR4, c[0x4][0x10] ;  /* 0x01000200ff0477ac */ /* 0x000ea20008000a00 */
[----:B------:R-:W-:Y:S01]  /*0b60*/  IMAD.MOV.U32 R6, RZ, RZ, R25 ;  /* 0x000000ffff067224 */ /* 0x000fe200078e0019 */
[----:B------:R-:W-:Y:S01]  /*0b70*/  LOP3.LUT R0, R0, 0xff, RZ, 0xc0, !PT ;  /* 0x000000ff00007812 */ /* 0x000fe200078ec0ff */
[----:B------:R-:W-:-:S04]  /*0b80*/  IMAD.MOV.U32 R7, RZ, RZ, R16 ;  /* 0x000000ffff077224 */ /* 0x000fc800078e0010 */
[----:B------:R0:W-:Y:S01]  /*0b90*/  STL [R1+0x8], R0 ;  /* 0x0000080001007387 */ /* 0x0001e20000100800 */
[----:B--2---:R-:W-:Y:S01]  /*0ba0*/  MOV R4, UR4 ;  /* 0x0000000400047c02 */ /* 0x004fe20008000f00 */
[----:B0-----:R-:W-:-:S07]  /*0bb0*/  IMAD.U32 R5, RZ, RZ, UR5 ;  /* 0x00000005ff057e24 */ /* 0x001fce000f8e00ff */
[----:B------:R-:W-:-:S07]  /*0bc0*/  LEPC R20, `(.L_x_18) ;  /* 0x000000001014794e */ /* 0x000fce0000000000 */
[----:B-1----:R-:W-:Y:S05]  /*0bd0*/  CALL.ABS.NOINC R8 ;  /* 0x0000000008007343 */ /* 0x002fea0003c00000 */
.L_x_18:
        /* <DEDUP_REMOVED lines=11> */
.L_x_19:
[----:B------:R-:W-:Y:S01]  /*0c90*/  LOP3.LUT R0, R27, 0xff, RZ, 0xc0, !PT ;  /* 0x000000ff1b007812 */ /* 0x000fe200078ec0ff */
        /* <DEDUP_REMOVED lines=9> */
.L_x_20:
[----:B------:R0:W1:Y:S01]  /*0d30*/  LDC.64 R8, c[0x4][R2] ;  /* 0x0100000002087b82 */ /* 0x0000620000000a00 */
[----:B------:R-:W2:Y:S01]  /*0d40*/  LDCU.64 UR4, c[0x4][0x18] ;  /* 0x01000300ff0477ac */ /* 0x000ea20008000a00 */
[----:B------:R-:W-:Y:S02]  /*0d50*/  CS2R R6, SRZ ;  /* 0x0000000000067805 */ /* 0x000fe4000001ff00 */
[----:B--2---:R-:W-:Y:S01]  /*0d60*/  MOV R4, UR4 ;  /* 0x0000000400047c02 */ /* 0x004fe20008000f00 */
[----:B0-----:R-:W-:-:S07]  /*0d70*/  IMAD.U32 R5, RZ, RZ, UR5 ;  /* 0x00000005ff057e24 */ /* 0x001fce000f8e00ff */
[----:B------:R-:W-:-:S07]  /*0d80*/  LEPC R20, `(.L_x_21) ;  /* 0x000000001014794e */ /* 0x000fce0000000000 */
[----:B-1----:R-:W-:Y:S05]  /*0d90*/  CALL.ABS.NOINC R8 ;  /* 0x0000000008007343 */ /* 0x002fea0003c00000 */
.L_x_21:
[----:B------:R0:W1:Y:S01]  /*0da0*/  LDC.64 R8, c[0x4][R2] ;  /* 0x0100000002087b82 */ /* 0x0000620000000a00 */
[----:B------:R-:W2:Y:S01]  /*0db0*/  LDCU.64 UR4, c[0x4][0x180] ;  /* 0x01003000ff0477ac */ /* 0x000ea20008000a00 */
[----:B------:R-:W-:Y:S01]  /*0dc0*/  CS2R R6, SRZ ;  /* 0x0000000000067805 */ /* 0x000fe2000001ff00 */
[----:B--2---:R-:W-:Y:S02]  /*0dd0*/  IMAD.U32 R4, RZ, RZ, UR4 ;  /* 0x00000004ff047e24 */ /* 0x004fe4000f8e00ff */
[----:B0-----:R-:W-:-:S07]  /*0de0*/  IMAD.U32 R5, RZ, RZ, UR5 ;  /* 0x00000005ff057e24 */ /* 0x001fce000f8e00ff */
[----:B------:R-:W-:-:S07]  /*0df0*/  LEPC R20, `(.L_x_22) ;  /* 0x000000001014794e */ /* 0x000fce0000000000 */
[----:B-1----:R-:W-:Y:S05]  /*0e00*/  CALL.ABS.NOINC R8 ;  /* 0x0000000008007343 */ /* 0x002fea0003c00000 */
.L_x_22:
[----:B------:R-:W0:Y:S01]  /*0e10*/  LDCU UR4, c[0x0][0x380] ;  /* 0x00007000ff0477ac */ /* 0x000e220008000800 */
[----:B------:R1:W2:Y:S01]  /*0e20*/  LDC.64 R8, c[0x4][R2] ;  /* 0x0100000002087b82 */ /* 0x0002a20000000a00 */
[----:B------:R-:W-:Y:S01]  /*0e30*/  CS2R R6, SRZ ;  /* 0x0000000000067805 */ /* 0x000fe2000001ff00 */
[----:B------:R-:W3:Y:S01]  /*0e40*/  LDCU.64 UR6, c[0x4][0x8] ;  /* 0x01000100ff0677ac */ /* 0x000ee20008000a00 */
[----:B0-----:R-:W0:Y:S01]  /*0e50*/  I2F.RP R27, UR4 ;  /* 0x00000004001b7d06 */ /* 0x001e220008209400 */
[----:B---3--:R-:W-:Y:S01]  /*0e60*/  MOV R4, UR6 ;  /* 0x0000000600047c02 */ /* 0x008fe20008000f00 */
[----:B-1----:R-:W-:-:S07]  /*0e70*/  IMAD.U32 R5, RZ, RZ, UR7 ;  /* 0x00000007ff057e24 */ /* 0x002fce000f8e00ff */
[----:B------:R-:W-:-:S07]  /*0e80*/  LEPC R20, `(.L_x_23) ;  /* 0x000000001014794e */ /* 0x000fce0000000000 */
[----:B0-2---:R-:W-:Y:S05]  /*0e90*/  CALL.ABS.NOINC R8 ;  /* 0x0000000008007343 */ /* 0x005fea0003c00000 */
.L_x_23:
[----:B------:R-:W-:Y:S01]  /*0ea0*/  SHF.R.U32.HI R0, RZ, 0x18, R27 ;  /* 0x00000018ff007819 */ /* 0x000fe2000001161b */
        /* <DEDUP_REMOVED lines=9> */
.L_x_24:
        /* <DEDUP_REMOVED lines=11> */
.L_x_25:
        /* <DEDUP_REMOVED lines=11> */
.L_x_26:
        /* <DEDUP_REMOVED lines=10> */
.L_x_27:
[----:B------:R0:W1:Y:S01]  /*1140*/  LDC.64 R8, c[0x4][R2] ;  /* 0x0100000002087b82 */ /* 0x0000620000000a00 */
[----:B------:R-:W2:Y:S01]  /*1150*/  LDCU.64 UR4, c[0x4][0x18] ;  /* 0x01000300ff0477ac */ /* 0x000ea20008000a00 */
[----:B------:R-:W-:Y:S01]  /*1160*/  CS2R R6, SRZ ;  /* 0x0000000000067805 */ /* 0x000fe2000001ff00 */
[----:B--2---:R-:W-:Y:S02]  /*1170*/  IMAD.U32 R4, RZ, RZ, UR4 ;  /* 0x00000004ff047e24 */ /* 0x004fe4000f8e00ff */
[----:B0-----:R-:W-:-:S07]  /*1180*/  IMAD.U32 R5, RZ, RZ, UR5 ;  /* 0x00000005ff057e24 */ /* 0x001fce000f8e00ff */
[----:B------:R-:W-:-:S07]  /*1190*/  LEPC R20, `(.L_x_28) ;  /* 0x000000001014794e */ /* 0x000fce0000000000 */
[----:B-1----:R-:W-:Y:S05]  /*11a0*/  CALL.ABS.NOINC R8 ;  /* 0x0000000008007343 */ /* 0x002fea0003c00000 */
.L_x_28:
[----:B------:R0:W1:Y:S01]  /*11b0*/  LDC.64 R8, c[0x4][R2] ;  /* 0x0100000002087b82 */ /* 0x0000620000000a00 */
[----:B------:R-:W2:Y:S01]  /*11c0*/  LDCU.64 UR4, c[0x4][0x188] ;  /* 0x01003100ff0477ac */ /* 0x000ea20008000a00 */
[----:B------:R-:W-:Y:S02]  /*11d0*/  CS2R R6, SRZ ;  /* 0x0000000000067805 */ /* 0x000fe4000001ff00 */
[----:B--2---:R-:W-:Y:S01]  /*11e0*/  MOV R4, UR4 ;  /* 0x0000000400047c02 */ /* 0x004fe20008000f00 */
[----:B0-----:R-:W-:-:S07]  /*11f0*/  IMAD.U32 R5, RZ, RZ, UR5 ;  /* 0x00000005ff057e24 */ /* 0x001fce000f8e00ff */
[----:B------:R-:W-:-:S07]  /*1200*/  LEPC R20, `(.L_x_29) ;  /* 0x000000001014794e */ /* 0x000fce0000000000 */
[----:B-1----:R-:W-:Y:S05]  /*1210*/  CALL.ABS.NOINC R8 ;  /* 0x0000000008007343 */ /* 0x002fea0003c00000 */
.L_x_29:
[----:B------:R0:W1:Y:S01]  /*1220*/  LDC.64 R8, c[0x4][R2] ;  /* 0x0100000002087b82 */ /* 0x0000620000000a00 */
[----:B------:R-:W2:Y:S01]  /*1230*/  LDCU.64 UR6, c[0x4][0x8] ;  /* 0x01000100ff0677ac */ /* 0x000ea20008000a00 */
[----:B------:R-:W-:Y:S01]  /*1240*/  CS2R R6, SRZ ;  /* 0x0000000000067805 */ /* 0x000fe2000001ff00 */
[----:B------:R-:W3:Y:S01]  /*1250*/  LDCU UR4, c[0x0][0x380] ;  /* 0x00007000ff0477ac */ /* 0x000ee20008000800 */
[----:B--2---:R-:W-:Y:S02]  /*1260*/  IMAD.U32 R4, RZ, RZ, UR6 ;  /* 0x00000006ff047e24 */ /* 0x004fe4000f8e00ff */
[----:B------:R-:W-:Y:S01]  /*1270*/  IMAD.U32 R5, RZ, RZ, UR7 ;  /* 0x00000007ff057e24 */ /* 0x000fe2000f8e00ff */
[----:B0--3--:R-:W-:-:S07]  /*1280*/  I2FP.F32.S32.RZ R27, UR4 ;  /* 0x00000004001b7c45 */ /* 0x009fce000820d400 */
[----:B------:R-:W-:-:S07]  /*1290*/  LEPC R20, `(.L_x_30) ;  /* 0x000000001014794e */ /* 0x000fce0000000000 */
[----:B-1----:R-:W-:Y:S05]  /*12a0*/  CALL.ABS.NOINC R8 ;  /* 0x0000000008007343 */ /* 0x002fea0003c00000 */
.L_x_30:
        /* <DEDUP_REMOVED lines=10> */
.L_x_31:
        /* <DEDUP_REMOVED lines=11> */
.L_x_32:
        /* <DEDUP_REMOVED lines=11> */
.L_x_33:
        /* <DEDUP_REMOVED lines=10> */
.L_x_34:
[----:B------:R0:W1:Y:S01]  /*1550*/  LDC.64 R8, c[0x4][R2] ;  /* 0x0100000002087b82 */ /* 0x0000620000000a00 */
[----:B------:R-:W2:Y:S01]  /*1560*/  LDCU.64 UR4, c[0x4][0x18] ;  /* 0x01000300ff0477ac */ /* 0x000ea20008000a00 */
[----:B------:R-:W-:Y:S02]  /*1570*/  CS2R R6, SRZ ;  /* 0x0000000000067805 */ /* 0x000fe4000001ff00 */
[----:B--2---:R-:W-:Y:S01]  /*1580*/  MOV R4, UR4 ;  /* 0x0000000400047c02 */ /* 0x004fe20008000f00 */
[----:B0-----:R-:W-:-:S07]  /*1590*/  IMAD.U32 R5, RZ, RZ, UR5 ;  /* 0x00000005ff057e24 */ /* 0x001fce000f8e00ff */
[----:B------:R-:W-:-:S07]  /*15a0*/  LEPC R20, `(.L_x_35) ;  /* 0x000000001014794e */ /* 0x000fce0000000000 */
[----:B-1----:R-:W-:Y:S05]  /*15b0*/  CALL.ABS.NOINC R8 ;  /* 0x0000000008007343 */ /* 0x002fea0003c00000 */
.L_x_35:
[----:B------:R0:W1:Y:S01]  /*15c0*/  LDC.64 R8, c[0x4][R2] ;  /* 0x0100000002087b82 */ /* 0x0000620000000a00 */
[----:B------:R-:W2:Y:S01]  /*15d0*/  LDCU.64 UR4, c[0x4][0x190] ;  /* 0x01003200ff0477ac */ /* 0x000ea20008000a00 */
[----:B------:R-:W-:Y:S01]  /*15e0*/  CS2R R6, SRZ ;  /* 0x0000000000067805 */ /* 0x000fe2000001ff00 */
[----:B--2---:R-:W-:Y:S02]  /*15f0*/  IMAD.U32 R4, RZ, RZ, UR4 ;  /* 0x00000004ff047e24 */ /* 0x004fe4000f8e00ff */
[----:B0-----:R-:W-:-:S07]  /*1600*/  IMAD.U32 R5, RZ, RZ, UR5 ;  /* 0x00000005ff057e24 */ /* 0x001fce000f8e00ff */
[----:B------:R-:W-:-:S07]  /*1610*/  LEPC R20, `(.L_x_36) ;  /* 0x000000001014794e */ /* 0x000fce0000000000 */
[----:B-1----:R-:W-:Y:S05]  /*1620*/  CALL.ABS.NOINC R8 ;  /* 0x0000000008007343 */ /* 0x002fea0003c00000 */
.L_x_36:
[----:B------:R-:W0:Y:S01]  /*1630*/  LDCU UR4, c[0x0][0x380] ;  /* 0x00007000ff0477ac */ /* 0x000e220008000800 */
[----:B------:R1:W2:Y:S01]  /*1640*/  LDC.64 R8, c[0x4][R2] ;  /* 0x0100000002087b82 */ /* 0x0002a20000000a00 */
[----:B------:R-:W-:Y:S01]  /*1650*/  CS2R R6, SRZ ;  /* 0x0000000000067805 */ /* 0x000fe2000001ff00 */
[----:B------:R-:W3:Y:S01]  /*1660*/  LDCU.64 UR6, c[0x4][0x8] ;  /* 0x01000100ff0677ac */ /* 0x000ee20008000a00 */
[----:B0-----:R-:W0:Y:S01]  /*1670*/  I2F.F64 R28, UR4 ;  /* 0x00000004001c7d12 */ /* 0x001e220008201c00 */
[----:B---3--:R-:W-:Y:S01]  /*1680*/  MOV R4, UR6 ;  /* 0x0000000600047c02 */ /* 0x008fe20008000f00 */
[----:B-1----:R-:W-:-:S07]  /*1690*/  IMAD.U32 R5, RZ, RZ, UR7 ;  /* 0x00000007ff057e24 */ /* 0x002fce000f8e00ff */
[----:B------:R-:W-:-:S07]  /*16a0*/  LEPC R20, `(.L_x_37) ;  /* 0x000000001014794e */ /* 0x000fce0000000000 */
[----:B0-2---:R-:W-:Y:S05]  /*16b0*/  CALL.ABS.NOINC R8 ;  /* 0x0000000008007343 */ /* 0x005fea0003c00000 */
.L_x_37:
[----:B------:R-:W-:Y:S01]  /*16c0*/  SHF.R.U32.HI R0, RZ, 0x18, R29 ;  /* 0x00000018ff007819 */ /* 0x000fe2000001161d */
[----:B------:R0:W1:Y:S01]  /*16d0*/  LDC.64 R8, c[0x4][R2] ;  /* 0x0100000002087b82 */ /* 0x0000620000000a00 */
[----:B------:R-:W2:Y:S01]  /*16e0*/  LDCU.64 UR4, c[0x4][0x10] ;  /* 0x01000200ff0477ac */ /* 0x000ea20008000a00 */
[----:B------:R-:W-:Y:S02]  /*16f0*/  VIADD R25, R23, 0x8 ;  /* 0x0000000817197836 */ /* 0x000fe40000000000 */
[----:B------:R0:W-:Y:S01]  /*1700*/  STL [R1+0x8], R0 ;  /* 0x0000080001007387 */ /* 0x0001e20000100800 */
[----:B------:R-:W-:Y:S02]  /*1710*/  IMAD.MOV.U32 R7, RZ, RZ, R16 ;  /* 0x000000ffff077224 */ /* 0x000fe400078e0010 */
[----:B------:R-:W-:Y:S02]  /*1720*/  IMAD.MOV.U32 R6, RZ, RZ, R25 ;  /* 0x000000ffff067224 */ /* 0x000fe400078e0019 */
[----:B--2---:R-:W-:Y:S01]  /*1730*/  IMAD.U32 R4, RZ, RZ, UR4 ;  /* 0x00000004ff047e24 */ /* 0x004fe2000f8e00ff */
[----:B0-----:R-:W-:-:S07]  /*1740*/  MOV R5, UR5 ;  /* 0x0000000500057c02 */ /* 0x001fce0008000f00 */
[----:B------:R-:W-:-:S07]  /*1750*/  LEPC R20, `(.L_x_38) ;  /* 0x000000001014794e */ /* 0x000fce0000000000 */
[----:B-1----:R-:W-:Y:S05]  /*1760*/  CALL.ABS.NOINC R8 ;  /* 0x0000000008007343 */ /* 0x002fea0003c00000 */
.L_x_38:
[----:B------:R-:W-:Y:S01]  /*1770*/  SHF.R.U32.HI R0, RZ, 0x10, R29 ;  /* 0x00000010ff007819 */ /* 0x000fe2000001161d */
[----:B------:R0:W1:Y:S01]  /*1780*/  LDC.64 R8, c[0x4][R2] ;  /* 0x0100000002087b82 */ /* 0x0000620000000a00 */
[----:B------:R-:W2:Y:S01]  /*1790*/  LDCU.64 UR4, c[0x4][0x10] ;  /* 0x01000200ff0477ac */ /* 0x000ea20008000a00 */
[----:B------:R-:W-:Y:S01]  /*17a0*/  IMAD.MOV.U32 R6, RZ, RZ, R25 ;  /* 0x000000ffff067224 */ /* 0x000fe200078e0019 */
[----:B------:R-:W-:Y:S01]  /*17b0*/  LOP3.LUT R0, R0, 0xff, RZ, 0xc0, !PT ;  /* 0x000000ff00007812 */ /* 0x000fe200078ec0ff */
[----:B------:R-:W-:-:S04]  /*17c0*/  IMAD.MOV.U32 R7, RZ, RZ, R16 ;  /* 0x000000ffff077224 */ /* 0x000fc800078e0010 */
[----:B------:R0:W-:Y:S01]  /*17d0*/  STL [R1+0x8], R0 ;  /* 0x0000080001007387 */ /* 0x0001e20000100800 */
[----:B--2---:R-:W-:Y:S01]  /*17e0*/  IMAD.U32 R4, RZ, RZ, UR4 ;  /* 0x00000004ff047e24 */ /* 0x004fe2000f8e00ff */
[----:B0-----:R-:W-:-:S07]  /*17f0*/  MOV R5, UR5 ;  /* 0x0000000500057c02 */ /* 0x001fce0008000f00 */
[----:B------:R-:W-:-:S07]  /*1800*/  LEPC R20, `(.L_x_39) ;  /* 0x000000001014794e */ /* 0x000fce0000000000 */
[----:B-1----:R-:W-:Y:S05]  /*1810*/  CALL.ABS.NOINC R8 ;  /* 0x0000000008007343 */ /* 0x002fea0003c00000 */
.L_x_39:
        /* <DEDUP_REMOVED lines=11> */
.L_x_40:
[----:B------:R-:W-:Y:S01]  /*18d0*/  LOP3.LUT R0, R29, 0xff, RZ, 0xc0, !PT ;  /* 0x000000ff1d007812 */ /* 0x000fe200078ec0ff */
[----:B------:R0:W1:Y:S01]  /*18e0*/  LDC.64 R8, c[0x4][R2] ;  /* 0x0100000002087b82 */ /* 0x0000620000000a00 */
[----:B------:R-:W2:Y:S01]  /*18f0*/  LDCU.64 UR4, c[0x4][0x10] ;  /* 0x01000200ff0477ac */ /* 0x000ea20008000a00 */
[----:B------:R-:W-:Y:S02]  /*1900*/  IMAD.MOV.U32 R6, RZ, RZ, R25 ;  /* 0x000000ffff067224 */ /* 0x000fe400078e0019 */
[----:B------:R0:W-:Y:S01]  /*1910*/  STL [R1+0x8], R0 ;  /* 0x0000080001007387 */ /* 0x0001e20000100800 */
[----:B------:R-:W-:Y:S02]  /*1920*/  IMAD.MOV.U32 R7, RZ, RZ, R16 ;  /* 0x000000ffff077224 */ /* 0x000fe400078e0010 */
[----:B--2---:R-:W-:Y:S01]  /*1930*/  IMAD.U32 R4, RZ, RZ, UR4 ;  /* 0x00000004ff047e24 */ /* 0x004fe2000f8e00ff */
[----:B0-----:R-:W-:-:S07]  /*1940*/  MOV R5, UR5 ;  /* 0x0000000500057c02 */ /* 0x001fce0008000f00 */
[----:B------:R-:W-:-:S07]  /*1950*/  LEPC R20, `(.L_x_41) ;  /* 0x000000001014794e */ /* 0x000fce0000000000 */
[----:B-1----:R-:W-:Y:S05]  /*1960*/  CALL.ABS.NOINC R8 ;  /* 0x0000000008007343 */ /* 0x002fea0003c00000 */
.L_x_41:
[----:B------:R-:W-:Y:S01]  /*1970*/  SHF.R.U32.HI R0, RZ, 0x18, R28 ;  /* 0x00000018ff007819 */ /* 0x000fe2000001161c */
        /* <DEDUP_REMOVED lines=9> */
.L_x_42:
        /* <DEDUP_REMOVED lines=11> */
.L_x_43:
        /* <DEDUP_REMOVED lines=11> */
.L_x_44:
        /* <DEDUP_REMOVED lines=10> */
.L_x_45:
[----:B------:R0:W1:Y:S01]  /*1c10*/  LDC.64 R8, c[0x4][R2] ;  /* 0x0100000002087b82 */ /* 0x0000620000000a00 */
[----:B------:R-:W2:Y:S01]  /*1c20*/  LDCU.64 UR4, c[0x4][0x18] ;  /* 0x01000300ff0477ac */ /* 0x000ea20008000a00 */
[----:B------:R-:W-:Y:S01]  /*1c30*/  CS2R R6, SRZ ;  /* 0x0000000000067805 */ /* 0x000fe2000001ff00 */
[----:B--2---:R-:W-:Y:S01]  /*1c40*/  IMAD.U32 R4, RZ, RZ, UR4 ;  /* 0x00000004ff047e24 */ /* 0x004fe2000f8e00ff */
[----:B0-----:R-:W-:-:S07]  /*1c50*/  MOV R5, UR5 ;  /* 0x0000000500057c02 */ /* 0x001fce0008000f00 */
[----:B------:R-:W-:-:S07]  /*1c60*/  LEPC R20, `(.L_x_46) ;  /* 0x000000001014794e */ /* 0x000fce0000000000 */
[----:B-1----:R-:W-:Y:S05]  /*1c70*/  CALL.ABS.NOINC R8 ;  /* 0x0000000008007343 */ /* 0x002fea0003c00000 */
.L_x_46:
[----:B------:R0:W1:Y:S01]  /*1c80*/  LDC.64 R8, c[0x4][R2] ;  /* 0x0100000002087b82 */ /* 0x0000620000000a00 */
[----:B------:R-:W2:Y:S01]  /*1c90*/  LDCU.64 UR4, c[0x4][0x198] ;  /* 0x01003300ff0477ac */ /* 0x000ea20008000a00 */
[----:B------:R-:W-:Y:S01]  /*1ca0*/  CS2R R6, SRZ ;  /* 0x0000000000067805 */ /* 0x000fe2000001ff00 */
[----:B--2---:R-:W-:Y:S02]  /*1cb0*/  IMAD.U32 R4, RZ, RZ, UR4 ;  /* 0x00000004ff047e24 */ /* 0x004fe4000f8e00ff */
[----:B0-----:R-:W-:-:S07]  /*1cc0*/  IMAD.U32 R5, RZ, RZ, UR5 ;  /* 0x00000005ff057e24 */ /* 0x001fce000f8e00ff */
[----:B------:R-:W-:-:S07]  /*1cd0*/  LEPC R20, `(.L_x_47) ;  /* 0x000000001014794e */ /* 0x000fce0000000000 */
[----:B-1----:R-:W-:Y:S05]  /*1ce0*/  CALL.ABS.NOINC R8 ;  /* 0x0000000008007343 */ /* 0x002fea0003c00000 */
.L_x_47:
[----:B------:R0:W1:Y:S01]  /*1cf0*/  LDC.64 R8, c[0x4][R2] ;  /* 0x0100000002087b82 */ /* 0x0000620000000a00 */
[----:B------:R-:W2:Y:S01]  /*1d00*/  LDCU.64 UR4, c[0x4][0x8] ;  /* 0x01000100ff0477ac */ /* 0x000ea20008000a00 */
[----:B------:R-:W-:Y:S01]  /*1d10*/  CS2R R6, SRZ ;  /* 0x0000000000067805 */ /* 0x000fe2000001ff00 */
[----:B--2---:R-:W-:Y:S01]  /*1d20*/  IMAD.U32 R4, RZ, RZ, UR4 ;  /* 0x00000004ff047e24 */ /* 0x004fe2000f8e00ff */
[----:B0-----:R-:W-:-:S07]  /*1d30*/  MOV R5, UR5 ;  /* 0x0000000500057c02 */ /* 0x001fce0008000f00 */
[----:B------:R-:W-:-:S07]  /*1d40*/  LEPC R20, `(.L_x_48) ;  /* 0x000000001014794e */ /* 0x000fce0000000000 */
[----:B-1----:R-:W-:Y:S05]  /*1d50*/  CALL.ABS.NOINC R8 ;  /* 0x0000000008007343 */ /* 0x002fea0003c00000 */
.L_x_48:
[----:B------:R0:W-:Y:S01]  /*1d60*/  STL [R1+0x8], R26 ;  /* 0x0000081a01007387 */ /* 0x0001e20000100800 */
[----:B------:R0:W1:Y:S01]  /*1d70*/  LDC.64 R8, c[0x4][R2] ;  /* 0x0100000002087b82 */ /* 0x0000620000000a00 */
[----:B------:R-:W2:Y:S01]  /*1d80*/  LDCU.64 UR4, c[0x4][0x10] ;  /* 0x01000200ff0477ac */ /* 0x000ea20008000a00 */
[----:B------:R-:W-:Y:S01]  /*1d90*/  VIADD R25, R23, 0x8 ;  /* 0x0000000817197836 */ /* 0x000fe20000000000 */
[----:B------:R-:W-:-:S03]  /*1da0*/  MOV R7, R16 ;  /* 0x0000001000077202 */ /* 0x000fc60000000f00 */
[----:B------:R-:W-:Y:S02]  /*1db0*/  IMAD.MOV.U32 R6, RZ, RZ, R25 ;  /* 0x000000ffff067224 */ /* 0x000fe400078e0019 */
[----:B--2---:R-:W-:Y:S02]  /*1dc0*/  IMAD.U32 R4, RZ, RZ, UR4 ;  /* 0x00000004ff047e24 */ /* 0x004fe4000f8e00ff */
[----:B0-----:R-:W-:-:S07]  /*1dd0*/  IMAD.U32 R5, RZ, RZ, UR5 ;  /* 0x00000005ff057e24 */ /* 0x001fce000f8e00ff */
[----:B------:R-:W-:-:S07]  /*1de0*/  LEPC R20, `(.L_x_49) ;  /* 0x000000001014794e */ /* 0x000fce0000000000 */
[----:B-1----:R-:W-:Y:S05]  /*1df0*/  CALL.ABS.NOINC R8 ;  /* 0x0000000008007343 */ /* 0x002fea0003c00000 */
.L_x_49:
[----:B------:R0:W-:Y:S01]  /*1e00*/  STL [R1+0x8], R24 ;  /* 0x0000081801007387 */ /* 0x0001e20000100800 */
[----:B------:R0:W1:Y:S01]  /*1e10*/  LDC.64 R8, c[0x4][R2] ;  /* 0x0100000002087b82 */ /* 0x0000620000000a00 */
[----:B------:R-:W2:Y:S01]  /*1e20*/  LDCU.64 UR4, c[0x4][0x10] ;  /* 0x01000200ff0477ac */ /* 0x000ea20008000a00 */
[----:B------:R-:W-:Y:S01]  /*1e30*/  MOV R6, R25 ;  /* 0x0000001900067202 */ /* 0x000fe20000000f00 */
[----:B------:R-:W-:Y:S02]  /*1e40*/  IMAD.MOV.U32 R7, RZ, RZ, R16 ;  /* 0x000000ffff077224 */ /* 0x000fe400078e0010 */
[----:B--2---:R-:W-:Y:S02]  /*1e50*/  IMAD.U32 R4, RZ, RZ, UR4 ;  /* 0x00000004ff047e24 */ /* 0x004fe4000f8e00ff */
[----:B0-----:R-:W-:-:S07]  /*1e60*/  IMAD.U32 R5, RZ, RZ, UR5 ;  /* 0x00000005ff057e24 */ /* 0x001fce000f8e00ff */
[----:B------:R-:W-:-:S07]  /*1e70*/  LEPC R20, `(.L_x_50) ;  /* 0x000000001014794e */ /* 0x000fce0000000000 */
[----:B-1----:R-:W-:Y:S05]  /*1e80*/  CALL.ABS.NOINC R8 ;  /* 0x0000000008007343 */ /* 0x002fea0003c00000 */
.L_x_50:
        /* <DEDUP_REMOVED lines=9> */
.L_x_51:
        /* <DEDUP_REMOVED lines=9> */
.L_x_52:
[----:B------:R0:W1:Y:S01]  /*1fb0*/  LDC.64 R8, c[0x4][R2] ;  /* 0x0100000002087b82 */ /* 0x0000620000000a00 */
[----:B------:R-:W2:Y:S01]  /*1fc0*/  LDCU.64 UR4, c[0x4][0x18] ;  /* 0x01000300ff0477ac */ /* 0x000ea20008000a00 */
[----:B------:R-:W-:Y:S01]  /*1fd0*/  CS2R R6, SRZ ;  /* 0x0000000000067805 */ /* 0x000fe2000001ff00 */
[----:B--2---:R-:W-:Y:S02]  /*1fe0*/  IMAD.U32 R4, RZ, RZ, UR4 ;  /* 0x00000004ff047e24 */ /* 0x004fe4000f8e00ff */
[----:B0-----:R-:W-:-:S07]  /*1ff0*/  IMAD.U32 R5, RZ, RZ, UR5 ;  /* 0x00000005ff057e24 */ /* 0x001fce000f8e00ff */
[----:B------:R-:W-:-:S07]  /*2000*/  LEPC R20, `(.L_x_53) ;  /* 0x000000001014794e */ /* 0x000fce0000000000 */
[----:B-1----:R-:W-:Y:S05]  /*2010*/  CALL.ABS.NOINC R8 ;  /* 0x0000000008007343 */ /* 0x002fea0003c00000 */
.L_x_53:
[----:B------:R-:W-:Y:S02]  /*2020*/  HFMA2 R10, -RZ, RZ, 0, 0 ;  /* 0x00000000ff0a7431 */ /* 0x000fe400000001ff */
[----:B------:R-:W-:Y:S01]  /*2030*/  IMAD.MOV.U32 R11, RZ, RZ, -0x40080000 ;  /* 0xbff80000ff0b7424 */ /* 0x000fe200078e00ff */
[----:B------:R0:W1:Y:S01]  /*2040*/  LDC.64 R8, c[0x4][R2] ;  /* 0x0100000002087b82 */ /* 0x0000620000000a00 */
[----:B------:R-:W2:Y:S01]  /*2050*/  LDCU.64 UR4, c[0x4][0x1a0] ;  /* 0x01003400ff0477ac */ /* 0x000ea20008000a00 */
[----:B------:R-:W-:Y:S02]  /*2060*/  VIADD R18, R23, 0x10 ;  /* 0x0000001017127836 */ /* 0x000fe40000000000 */
[----:B------:R-:W-:Y:S01]  /*2070*/  IMAD.MOV.U32 R7, RZ, RZ, R17 ;  /* 0x000000ffff077224 */ /* 0x000fe200078e0011 */
[----:B------:R0:W-:Y:S01]  /*2080*/  STL.64 [R1+0x10], R10 ;  /* 0x0000100a01007387 */ /* 0x0001e20000100a00 */
[----:B------:R-:W-:Y:S02]  /*2090*/  IMAD.MOV.U32 R6, RZ, RZ, R18 ;  /* 0x000000ffff067224 */ /* 0x000fe400078e0012 */
[----:B--2---:R-:W-:Y:S01]  /*20a0*/  IMAD.U32 R4, RZ, RZ, UR4 ;  /* 0x00000004ff047e24 */ /* 0x004fe2000f8e00ff */
[----:B0-----:R-:W-:-:S07]  /*20b0*/  MOV R5, UR5 ;  /* 0x0000000500057c02 */ /* 0x001fce0008000f00 */
[----:B------:R-:W-:-:S07]  /*20c0*/  LEPC R20, `(.L_x_54) ;  /* 0x000000001014794e */ /* 0x000fce0000000000 */
[----:B-1----:R-:W-:Y:S05]  /*20d0*/  CALL.ABS.NOINC R8 ;  /* 0x0000000008007343 */ /* 0x002fea0003c00000 */
.L_x_54:
[----:B------:R0:W1:Y:S01]  /*20e0*/  LDC.64 R8, c[0x4][R2] ;  /* 0x0100000002087b82 */ /* 0x0000620000000a00 */
[----:B------:R-:W2:Y:S01]  /*20f0*/  LDCU.64 UR4, c[0x4][0x1a8] ;  /* 0x01003500ff0477ac */ /* 0x000ea20008000a00 */
[----:B------:R-:W-:Y:S01]  /*2100*/  CS2R R6, SRZ ;  /* 0x0000000000067805 */ /* 0x000fe2000001ff00 */
[----:B--2---:R-:W-:Y:S01]  /*2110*/  IMAD.U32 R4, RZ, RZ, UR4 ;  /* 0x00000004ff047e24 */ /* 0x004fe2000f8e00ff */
[----:B0-----:R-:W-:-:S07]  /*2120*/  MOV R5, UR5 ;  /* 0x0000000500057c02 */ /* 0x001fce0008000f00 */
[----:B------:R-:W-:-:S07]  /*2130*/  LEPC R20, `(.L_x_55) ;  /* 0x000000001014794e */ /* 0x000fce0000000000 */
[----:B-1----:R-:W-:Y:S05]  /*2140*/  CALL.ABS.NOINC R8 ;  /* 0x0000000008007343 */ /* 0x002fea0003c00000 */
.L_x_55:
[----:B------:R0:W1:Y:S01]  /*2150*/  LDC.64 R8, c[0x4][R2] ;  /* 0x0100000002087b82 */ /* 0x0000620000000a00 */
[----:B------:R-:W2:Y:S01]  /*2160*/  LDCU.64 UR4, c[0x4][0x8] ;  /* 0x01000100ff0477ac */ /* 0x000ea20008000a00 */
[----:B------:R-:W-:Y:S01]  /*2170*/  CS2R R6, SRZ ;  /* 0x0000000000067805 */ /* 0x000fe2000001ff00 */
[----:B--2---:R-:W-:Y:S02]  /*2180*/  IMAD.U32 R4, RZ, RZ, UR4 ;  /* 0x00000004ff047e24 */ /* 0x004fe4000f8e00ff */
[----:B0-----:R-:W-:-:S07]  /*2190*/  IMAD.U32 R5, RZ, RZ, UR5 ;  /* 0x00000005ff057e24 */ /* 0x001fce000f8e00ff */
[----:B------:R-:W-:-:S07]  /*21a0*/  LEPC R20, `(.L_x_56) ;  /* 0x000000001014794e */ /* 0x000fce0000000000 */
[----:B-1----:R-:W-:Y:S05]  /*21b0*/  CALL.ABS.NOINC R8 ;  /* 0x0000000008007343 */ /* 0x002fea0003c00000 */
.L_x_56:
[----:B------:R-:W-:Y:S01]  /*21c0*/  IMAD.MOV.U32 R0, RZ, RZ, 0xbf ;  /* 0x000000bfff007424 */ /* 0x000fe200078e00ff */
        /* <DEDUP_REMOVED lines=9> */
.L_x_57:
[----:B------:R-:W-:Y:S01]  /*2260*/  HFMA2 R0, -RZ, RZ, 0, 1.1444091796875e-05 ;  /* 0x000000c0ff007431 */ /* 0x000fe200000001ff */
[----:B------:R0:W1:Y:S01]  /*2270*/  LDC.64 R8, c[0x4][R2] ;  /* 0x0100000002087b82 */ /* 0x0000620000000a00 */
[----:B------:R-:W2:Y:S01]  /*2280*/  LDCU.64 UR4, c[0x4][0x10] ;  /* 0x01000200ff0477ac */ /* 0x000ea20008000a00 */
[----:B------:R-:W-:Y:S01]  /*2290*/  IMAD.MOV.U32 R6, RZ, RZ, R25 ;  /* 0x000000ffff067224 */ /* 0x000fe200078e0019 */
[----:B------:R-:W-:Y:S01]  /*22a0*/  MOV R7, R16 ;  /* 0x0000001000077202 */ /* 0x000fe20000000f00 */
[----:B------:R0:W-:Y:S01]  /*22b0*/  STL [R1+0x8], R0 ;  /* 0x0000080001007387 */ /* 0x0001e20000100800 */
[----:B--2---:R-:W-:Y:S02]  /*22c0*/  IMAD.U32 R4, RZ, RZ, UR4 ;  /* 0x00000004ff047e24 */ /* 0x004fe4000f8e00ff */
[----:B0-----:R-:W-:-:S07]  /*22d0*/  IMAD.U32 R5, RZ, RZ, UR5 ;  /* 0x00000005ff057e24 */ /* 0x001fce000f8e00ff */
[----:B------:R-:W-:-:S07]  /*22e0*/  LEPC R20, `(.L_x_58) ;  /* 0x000000001014794e */ /* 0x000fce0000000000 */
[----:B-1----:R-:W-:Y:S05]  /*22f0*/  CALL.ABS.NOINC R8 ;  /* 0x0000000008007343 */ /* 0x002fea0003c00000 */
.L_x_58:
[----:B------:R0:W-:Y:S01]  /*2300*/  STL [R1+0x8], RZ ;  /* 0x000008ff01007387 */ /* 0x0001e20000100800 */
[----:B------:R0:W1:Y:S01]  /*2310*/  LDC.64 R8, c[0x4][R2] ;  /* 0x0100000002087b82 */ /* 0x0000620000000a00 */
[----:B------:R-:W2:Y:S01]  /*2320*/  LDCU.64 UR4, c[0x4][0x10] ;  /* 0x01000200ff0477ac */ /* 0x000ea20008000a00 */
[----:B------:R-:W-:Y:S01]  /*2330*/  IMAD.MOV.U32 R6, RZ, RZ, R25 ;  /* 0x000000ffff067224 */ /* 0x000fe200078e0019 */
[----:B------:R-:W-:Y:S01]  /*2340*/  MOV R7, R16 ;  /* 0x0000001000077202 */ /* 0x000fe20000000f00 */
[----:B--2---:R-:W-:Y:S02]  /*2350*/  IMAD.U32 R4, RZ, RZ, UR4 ;  /* 0x00000004ff047e24 */ /* 0x004fe4000f8e00ff */
[----:B0-----:R-:W-:-:S07]  /*2360*/  IMAD.U32 R5, RZ, RZ, UR5 ;  /* 0x00000005ff057e24 */ /* 0x001fce000f8e00ff */
[----:B------:R-:W-:-:S07]  /*2370*/  LEPC R20, `(.L_x_59) ;  /* 0x000000001014794e */ /* 0x000fce0000000000 */
[----:B-1----:R-:W-:Y:S05]  /*2380*/  CALL.ABS.NOINC R8 ;  /* 0x0000000008007343 */ /* 0x002fea0003c00000 */
.L_x_59:
        /* <DEDUP_REMOVED lines=9> */
.L_x_60:
[----:B------:R0:W1:Y:S01]  /*2420*/  LDC.64 R8, c[0x4][R2] ;  /* 0x0100000002087b82 */ /* 0x0000620000000a00 */
[----:B------:R-:W2:Y:S01]  /*2430*/  LDCU.64 UR4, c[0x4][0x18] ;  /* 0x01000300ff0477ac */ /* 0x000ea20008000a00 */
[----:B------:R-:W-:Y:S01]  /*2440*/  CS2R R6, SRZ ;  /* 0x0000000000067805 */ /* 0x000fe2000001ff00 */
[----:B--2---:R-:W-:Y:S02]  /*2450*/  IMAD.U32 R4, RZ, RZ, UR4 ;  /* 0x00000004ff047e24 */ /* 0x004fe4000f8e00ff */
[----:B0-----:R-:W-:-:S07]  /*2460*/  IMAD.U32 R5, RZ, RZ, UR5 ;  /* 0x00000005ff057e24 */ /* 0x001fce000f8e00ff */
[----:B------:R-:W-:-:S07]  /*2470*/  LEPC R20, `(.L_x_61) ;  /* 0x000000001014794e */ /* 0x000fce0000000000 */
[----:B-1----:R-:W-:Y:S05]  /*2480*/  CALL.ABS.NOINC R8 ;  /* 0x0000000008007343 */ /* 0x002fea0003c00000 */
.L_x_61:
[----:B------:R-:W-:Y:S01]  /*2490*/  IMAD.MOV.U32 R0, RZ, RZ, -0x2 ;  /* 0xfffffffeff007424 */ /* 0x000fe200078e00ff */
        /* <DEDUP_REMOVED lines=9> */
.L_x_62:
[----:B------:R0:W1:Y:S01]  /*2530*/  LDC.64 R8, c[0x4][R2] ;  /* 0x0100000002087b82 */ /* 0x0000620000000a00 */
[----:B------:R-:W2:Y:S01]  /*2540*/  LDCU.64 UR4, c[0x4][0x8] ;  /* 0x01000100ff0477ac */ /* 0x000ea20008000a00 */
[----:B------:R-:W-:Y:S02]  /*2550*/  CS2R R6, SRZ ;  /* 0x0000000000067805 */ /* 0x000fe4000001ff00 */
[----:B--2---:R-:W-:Y:S01]  /*2560*/  MOV R4, UR4 ;  /* 0x0000000400047c02 */ /* 0x004fe20008000f00 */
[----:B0-----:R-:W-:-:S07]  /*2570*/  IMAD.U32 R5, RZ, RZ, UR5 ;  /* 0x00000005ff057e24 */ /* 0x001fce000f8e00ff */
[----:B------:R-:W-:-:S07]  /*2580*/  LEPC R20, `(.L_x_63) ;  /* 0x000000001014794e */ /* 0x000fce0000000000 */
[----:B-1----:R-:W-:Y:S05]  /*2590*/  CALL.ABS.NOINC R8 ;  /* 0x0000000008007343 */ /* 0x002fea0003c00000 */
.L_x_63:
[----:B------:R-:W-:Y:S01]  /*25a0*/  IMAD.MOV.U32 R0, RZ, RZ, 0xff ;  /* 0x000000ffff007424 */ /* 0x000fe200078e00ff */
        /* <DEDUP_REMOVED lines=9> */
.L_x_64:
        /* <DEDUP_REMOVED lines=10> */
.L_x_65:
[----:B------:R-:W-:Y:S01]  /*26e0*/  HFMA2 R0, -RZ, RZ, 0, 1.5199184417724609375e-05 ;  /* 0x000000ffff007431 */ /* 0x000fe200000001ff */
        /* <DEDUP_REMOVED lines=9> */
.L_x_66:
[----:B------:R-:W-:Y:S01]  /*2780*/  IMAD.MOV.U32 R0, RZ, RZ, 0xfe ;  /* 0x000000feff007424 */ /* 0x000fe200078e00ff */
        /* <DEDUP_REMOVED lines=9> */
.L_x_67:
[----:B------:R0:W1:Y:S01]  /*2820*/  LDC.64 R8, c[0x4][R2] ;  /* 0x0100000002087b82 */ /* 0x0000620000000a00 */
[----:B------:R-:W2:Y:S01]  /*2830*/  LDCU.64 UR4, c[0x4][0x18] ;  /* 0x01000300ff0477ac */ /* 0x000ea20008000a00 */
[----:B------:R-:W-:Y:S01]  /*2840*/  CS2R R6, SRZ ;  /* 0x0000000000067805 */ /* 0x000fe2000001ff00 */
[----:B--2---:R-:W-:Y:S02]  /*2850*/  IMAD.U32 R4, RZ, RZ, UR4 ;  /* 0x00000004ff047e24 */ /* 0x004fe4000f8e00ff */
[----:B0-----:R-:W-:-:S07]  /*2860*/  IMAD.U32 R5, RZ, RZ, UR5 ;  /* 0x00000005ff057e24 */ /* 0x001fce000f8e00ff */
[----:B------:R-:W-:-:S07]  /*2870*/  LEPC R20, `(.L_x_68) ;  /* 0x000000001014794e */ /* 0x000fce0000000000 */
[----:B-1----:R-:W-:Y:S05]  /*2880*/  CALL.ABS.NOINC R8 ;  /* 0x0000000008007343 */ /* 0x002fea0003c00000 */
.L_x_68:
[----:B------:R-:W-:Y:S01]  /*2890*/  MOV R0, 0xffffffff ;  /* 0xffffffff00007802 */ /* 0x000fe20000000f00 */
        /* <DEDUP_REMOVED lines=9> */
.L_x_69:
[----:B------:R0:W1:Y:S01]  /*2930*/  LDC.64 R8, c[0x4][R2] ;  /* 0x0100000002087b82 */ /* 0x0000620000000a00 */
[----:B------:R-:W2:Y:S01]  /*2940*/  LDCU.64 UR4, c[0x4][0x8] ;  /* 0x01000100ff0477ac */ /* 0x000ea20008000a00 */
[----:B------:R-:W-:Y:S01]  /*2950*/  CS2R R6, SRZ ;  /* 0x0000000000067805 */ /* 0x000fe2000001ff00 */
[----:B--2---:R-:W-:Y:S02]  /*2960*/  IMAD.U32 R4, RZ, RZ, UR4 ;  /* 0x00000004ff047e24 */ /* 0x004fe4000f8e00ff */
[----:B0-----:R-:W-:-:S07]  /*2970*/  IMAD.U32 R5, RZ, RZ, UR5 ;  /* 0x00000005ff057e24 */ /* 0x001fce000f8e00ff */
[----:B------:R-:W-:-:S07]  /*2980*/  LEPC R20, `(.L_x_70) ;  /* 0x000000001014794e */ /* 0x000fce0000000000 */
[----:B-1----:R-:W-:Y:S05]  /*2990*/  CALL.ABS.NOINC R8 ;  /* 0x0000000008007343 */ /* 0x002fea0003c00000 */
.L_x_70:
        /* <DEDUP_REMOVED lines=10> */
.L_x_71:
        /* <DEDUP_REMOVED lines=10> */
.L_x_72:
        /* <DEDUP_REMOVED lines=10> */
.L_x_73:
        /* <DEDUP_REMOVED lines=10> */
.L_x_74:
[----:B------:R0:W1:Y:S01]  /*2c20*/  LDC.64 R8, c[0x4][R2] ;  /* 0x0100000002087b82 */ /* 0x0000620000000a00 */
[----:B------:R-:W2:Y:S01]  /*2c30*/  LDCU.64 UR4, c[0x4][0x18] ;  /* 0x01000300ff0477ac */ /* 0x000ea20008000a00 */
[----:B------:R-:W-:Y:S01]  /*2c40*/  CS2R R6, SRZ ;  /* 0x0000000000067805 */ /* 0x000fe2000001ff00 */
[----:B--2---:R-:W-:Y:S01]  /*2c50*/  IMAD.U32 R4, RZ, RZ, UR4 ;  /* 0x00000004ff047e24 */ /* 0x004fe2000f8e00ff */
[----:B0-----:R-:W-:-:S07]  /*2c60*/  MOV R5, UR5 ;  /* 0x0000000500057c02 */ /* 0x001fce0008000f00 */
[----:B------:R-:W-:-:S07]  /*2c70*/  LEPC R20, `(.L_x_75) ;  /* 0x000000001014794e */ /* 0x000fce0000000000 */
[----:B-1----:R-:W-:Y:S05]  /*2c80*/  CALL.ABS.NOINC R8 ;  /* 0x0000000008007343 */ /* 0x002fea0003c00000 */
.L_x_75:
[----:B------:R-:W-:Y:S01]  /*2c90*/  IMAD.MOV.U32 R0, RZ, RZ, -0x2 ;  /* 0xfffffffeff007424 */ /* 0x000fe200078e00ff */
        /* <DEDUP_REMOVED lines=9> */
.L_x_76:
[----:B------:R0:W1:Y:S01]  /*2d30*/  LDC.64 R8, c[0x4][R2] ;  /* 0x0100000002087b82 */ /* 0x0000620000000a00 */
[----:B------:R-:W2:Y:S01]  /*2d40*/  LDCU.64 UR4, c[0x4][0x8] ;  /* 0x01000100ff0477ac */ /* 0x000ea20008000a00 */
[----:B------:R-:W-:Y:S01]  /*2d50*/  CS2R R6, SRZ ;  /* 0x0000000000067805 */ /* 0x000fe2000001ff00 */
[----:B--2---:R-:W-:Y:S02]  /*2d60*/  IMAD.U32 R4, RZ, RZ, UR4 ;  /* 0x00000004ff047e24 */ /* 0x004fe4000f8e00ff */
[----:B0-----:R-:W-:-:S07]  /*2d70*/  IMAD.U32 R5, RZ, RZ, UR5 ;  /* 0x00000005ff057e24 */ /* 0x001fce000f8e00ff */
[----:B------:R-:W-:-:S07]  /*2d80*/  LEPC R20, `(.L_x_77) ;  /* 0x000000001014794e */ /* 0x000fce0000000000 */
[----:B-1----:R-:W-:Y:S05]  /*2d90*/  CALL.ABS.NOINC R8 ;  /* 0x0000000008007343 */ /* 0x002fea0003c00000 */
.L_x_77:
        /* <DEDUP_REMOVED lines=10> */
.L_x_78:
        /* <DEDUP_REMOVED lines=10> */
.L_x_79:
        /* <DEDUP_REMOVED lines=10> */
.L_x_80:
        /* <DEDUP_REMOVED lines=10> */
.L_x_81:
[----:B------:R0:W1:Y:S01]  /*3020*/  LDC.64 R8, c[0x4][R2] ;  /* 0x0100000002087b82 */ /* 0x0000620000000a00 */
[----:B------:R-:W2:Y:S01]  /*3030*/  LDCU.64 UR4, c[0x4][0x18] ;  /* 0x01000300ff0477ac */ /* 0x000ea20008000a00 */
[----:B------:R-:W-:Y:S02]  /*3040*/  CS2R R6, SRZ ;  /* 0x0000000000067805 */ /* 0x000fe4000001ff00 */
[----:B--2---:R-:W-:Y:S01]  /*3050*/  MOV R4, UR4 ;  /* 0x0000000400047c02 */ /* 0x004fe20008000f00 */
[----:B0-----:R-:W-:-:S07]  /*3060*/  IMAD.U32 R5, RZ, RZ, UR5 ;  /* 0x00000005ff057e24 */ /* 0x001fce000f8e00ff */
[----:B------:R-:W-:-:S07]  /*3070*/  LEPC R20, `(.L_x_82) ;  /* 0x000000001014794e */ /* 0x000fce0000000000 */
[----:B-1----:R-:W-:Y:S05]  /*3080*/  CALL.ABS.NOINC R8 ;  /* 0x0000000008007343 */ /* 0x002fea0003c00000 */
.L_x_82:
[----:B------:R-:W-:Y:S01]  /*3090*/  IMAD.MOV.U32 R0, RZ, RZ, -0x1 ;  /* 0xffffffffff007424 */ /* 0x000fe200078e00ff */
        /* <DEDUP_REMOVED lines=9> */
.L_x_83:
[----:B------:R0:W1:Y:S01]  /*3130*/  LDC.64 R8, c[0x4][R2] ;  /* 0x0100000002087b82 */ /* 0x0000620000000a00 */
[----:B------:R-:W2:Y:S01]  /*3140*/  LDCU.64 UR4, c[0x4][0x8] ;  /* 0x01000100ff0477ac */ /* 0x000ea20008000a00 */
[----:B------:R-:W-:Y:S01]  /*3150*/  CS2R R6, SRZ ;  /* 0x0000000000067805 */ /* 0x000fe2000001ff00 */
[----:B--2---:R-:W-:Y:S01]  /*3160*/  IMAD.U32 R4, RZ, RZ, UR4 ;  /* 0x00000004ff047e24 */ /* 0x004fe2000f8e00ff */
[----:B0-----:R-:W-:-:S07]  /*3170*/  MOV R5, UR5 ;  /* 0x0000000500057c02 */ /* 0x001fce0008000f00 */
[----:B------:R-:W-:-:S07]  /*3180*/  LEPC R20, `(.L_x_84) ;  /* 0x000000001014794e */ /* 0x000fce0000000000 */
[----:B-1----:R-:W-:Y:S05]  /*3190*/  CALL.ABS.NOINC R8 ;  /* 0x0000000008007343 */ /* 0x002fea0003c00000 */
.L_x_84:
        /* <DEDUP_REMOVED lines=10> */
.L_x_85:
        /* <DEDUP_REMOVED lines=10> */
.L_x_86:
        /* <DEDUP_REMOVED lines=10> */
.L_x_87:
        /* <DEDUP_REMOVED lines=10> */
.L_x_88:
[----:B------:R0:W1:Y:S01]  /*3420*/  LDC.64 R8, c[0x4][R2] ;  /* 0x0100000002087b82 */ /* 0x0000620000000a00 */
[----:B------:R-:W2:Y:S01]  /*3430*/  LDCU.64 UR4, c[0x4][0x18] ;  /* 0x01000300ff0477ac */ /* 0x000ea20008000a00 */
[----:B------:R-:W-:Y:S01]  /*3440*/  CS2R R6, SRZ ;  /* 0x0000000000067805 */ /* 0x000fe2000001ff00 */
[----:B--2---:R-:W-:Y:S02]  /*3450*/  IMAD.U32 R4, RZ, RZ, UR4 ;  /* 0x00000004ff047e24 */ /* 0x004fe4000f8e00ff */
[----:B0-----:R-:W-:-:S07]  /*3460*/  IMAD.U32 R5, RZ, RZ, UR5 ;  /* 0x00000005ff057e24 */ /* 0x001fce000f8e00ff */
[----:B------:R-:W-:-:S07]  /*3470*/  LEPC R20, `(.L_x_89) ;  /* 0x000000001014794e */ /* 0x000fce0000000000 */
[----:B-1----:R-:W-:Y:S05]  /*3480*/  CALL.ABS.NOINC R8 ;  /* 0x0000000008007343 */ /* 0x002fea0003c00000 */
.L_x_89:
        /* <DEDUP_REMOVED lines=10> */
.L_x_90:
[----:B------:R0:W1:Y:S01]  /*3530*/  LDC.64 R8, c[0x4][R2] ;  /* 0x0100000002087b82 */ /* 0x0000620000000a00 */
[----:B------:R-:W2:Y:S01]  /*3540*/  LDCU.64 UR4, c[0x4][0x1a8] ;  /* 0x01003500ff0477ac */ /* 0x000ea20008000a00 */
[----:B------:R-:W-:Y:S02]  /*3550*/  CS2R R6, SRZ ;  /* 0x0000000000067805 */ /* 0x000fe4000001ff00 */
[----:B--2---:R-:W-:Y:S01]  /*3560*/  MOV R4, UR4 ;  /* 0x0000000400047c02 */ /* 0x004fe20008000f00 */
[----:B0-----:R-:W-:-:S07]  /*3570*/  IMAD.U32 R5, RZ, RZ, UR5 ;  /* 0x00000005ff057e24 */ /* 0x001fce000f8e00ff */
[----:B------:R-:W-:-:S07]  /*3580*/  LEPC R20, `(.L_x_91) ;  /* 0x000000001014794e */ /* 0x000fce0000000000 */
[----:B-1----:R-:W-:Y:S05]  /*3590*/  CALL.ABS.NOINC R8 ;  /* 0x0000000008007343 */ /* 0x002fea0003c00000 */
.L_x_91:
[----:B------:R0:W1:Y:S01]  /*35a0*/  LDC.64 R8, c[0x4][R2] ;  /* 0x0100000002087b82 */ /* 0x0000620000000a00 */
[----:B------:R-:W2:Y:S01]  /*35b0*/  LDCU.64 UR4, c[0x4][0x8] ;  /* 0x01000100ff0477ac */ /* 0x000ea20008000a00 */
[----:B------:R-:W-:Y:S01]  /*35c0*/  CS2R R6, SRZ ;  /* 0x0000000000067805 */ /* 0x000fe2000001ff00 */
[----:B--2---:R-:W-:Y:S02]  /*35d0*/  IMAD.U32 R4, RZ, RZ, UR4 ;  /* 0x00000004ff047e24 */ /* 0x004fe4000f8e00ff */
[----:B0-----:R-:W-:-:S07]  /*35e0*/  IMAD.U32 R5, RZ, RZ, UR5 ;  /* 0x00000005ff057e24 */ /* 0x001fce000f8e00ff */
[----:B------:R-:W-:-:S07]  /*35f0*/  LEPC R20, `(.L_x_92) ;  /* 0x000000001014794e */ /* 0x000fce0000000000 */
[----:B-1----:R-:W-:Y:S05]  /*3600*/  CALL.ABS.NOINC R8 ;  /* 0x0000000008007343 */ /* 0x002fea0003c00000 */
.L_x_92:
[----:B------:R0:W1:Y:S01]  /*3610*/  LDC.64 R8, c[0x4][R2] ;  /* 0x0100000002087b82 */ /* 0x0000620000000a00 */
[----:B------:R-:W2:Y:S01]  /*3620*/  LDCU.64 UR4, c[0x4][0x10] ;  /* 0x01000200ff0477ac */ /* 0x000ea20008000a00 */
[----:B------:R-:W-:Y:S02]  /*3630*/  IMAD.MOV.U32 R6, RZ, RZ, R25 ;  /* 0x000000ffff067224 */ /* 0x000fe400078e0019 */
[----:B------:R-:W-:Y:S01]  /*3640*/  IMAD.MOV.U32 R7, RZ, RZ, R16 ;  /* 0x000000ffff077224 */ /* 0x000fe200078e0010 */
[----:B--2---:R-:W-:Y:S01]  /*3650*/  MOV R4, UR4 ;  /* 0x0000000400047c02 */ /* 0x004fe20008000f00 */
[----:B0-----:R-:W-:-:S07]  /*3660*/  IMAD.U32 R5, RZ, RZ, UR5 ;  /* 0x00000005ff057e24 */ /* 0x001fce000f8e00ff */
[----:B------:R-:W-:-:S07]  /*3670*/  LEPC R20, `(.L_x_93) ;  /* 0x000000001014794e */ /* 0x000fce0000000000 */
[----:B-1----:R-:W-:Y:S05]  /*3680*/  CALL.ABS.NOINC R8 ;  /* 0x0000000008007343 */ /* 0x002fea0003c00000 */
.L_x_93:
        /* <DEDUP_REMOVED lines=8> */
.L_x_94:
        /* <DEDUP_REMOVED lines=8> */
.L_x_95:
        /* <DEDUP_REMOVED lines=8> */
.L_x_96:
[----:B------:R-:W-:Y:S01]  /*3810*/  HFMA2 R0, -RZ, RZ, 0, 4.17232513427734375e-07 ;  /* 0x00000007ff007431 */ /* 0x000fe200000001ff */
        /* <DEDUP_REMOVED lines=9> */
.L_x_97:
        /* <DEDUP_REMOVED lines=10> */
.L_x_98:
[----:B------:R-:W-:Y:S01]  /*3950*/  HFMA2 R0, -RZ, RZ, 0, 1.2218952178955078125e-05 ;  /* 0x000000cdff007431 */ /* 0x000fe200000001ff */
        /* <DEDUP_REMOVED lines=9> */
.L_x_99:
[----:B------:R-:W-:Y:S01]  /*39f0*/  IMAD.MOV.U32 R0, RZ, RZ, 0x15 ;  /* 0x00000015ff007424 */ /* 0x000fe200078e00ff */
[----:B------:R0:W1:Y:S01]  /*3a00*/  LDC.64 R8, c[0x4][R2] ;  /* 0x0100000002087b82 */ /* 0x0000620000000a00 */
[----:B------:R-:W2:Y:S01]  /*3a10*/  LDCU.64 UR4, c[0x4][0x10] ;  /* 0x01000200ff0477ac */ /* 0x000ea20008000a00 */
[----:B------:R-:W-:Y:S01]  /*3a20*/  IMAD.MOV.U32 R6, RZ, RZ, R25 ;  /* 0x000000ffff067224 */ /* 0x000fe200078e0019 */
[----:B------:R-:W-:Y:S01]  /*3a30*/  MOV R7, R16 ;  /* 0x0000001000077202 */ /* 0x000fe20000000f00 */
[----:B------:R0:W-:Y:S01]  /*3a40*/  STL [R1+0x8], R0 ;  /* 0x0000080001007387 */ /* 0x0001e20000100800 */
[----:B--2---:R-:W-:Y:S01]  /*3a50*/  MOV R4, UR4 ;  /* 0x0000000400047c02 */ /* 0x004fe20008000f00 */
[----:B0-----:R-:W-:-:S07]  /*3a60*/  IMAD.U32 R5, RZ, RZ, UR5 ;  /* 0x00000005ff057e24 */ /* 0x001fce000f8e00ff */
[----:B------:R-:W-:-:S07]  /*3a70*/  LEPC R20, `(.L_x_100) ;  /* 0x000000001014794e */ /* 0x000fce0000000000 */
[----:B-1----:R-:W-:Y:S05]  /*3a80*/  CALL.ABS.NOINC R8 ;  /* 0x0000000008007343 */ /* 0x002fea0003c00000 */
.L_x_100:
[----:B------:R0:W1:Y:S01]  /*3a90*/  LDC.64 R8, c[0x4][R2] ;  /* 0x0100000002087b82 */ /* 0x0000620000000a00 */
[----:B------:R-:W2:Y:S01]  /*3aa0*/  LDCU.64 UR4, c[0x4][0x18] ;  /* 0x01000300ff0477ac */ /* 0x000ea20008000a00 */
[----:B------:R-:W-:Y:S01]  /*3ab0*/  CS2R R6, SRZ ;  /* 0x0000000000067805 */ /* 0x000fe2000001ff00 */
[----:B--2---:R-:W-:Y:S02]  /*3ac0*/  IMAD.U32 R4, RZ, RZ, UR4 ;  /* 0x00000004ff047e24 */ /* 0x004fe4000f8e00ff */
[----:B0-----:R-:W-:-:S07]  /*3ad0*/  IMAD.U32 R5, RZ, RZ, UR5 ;  /* 0x00000005ff057e24 */ /* 0x001fce000f8e00ff */
[----:B------:R-:W-:-:S07]  /*3ae0*/  LEPC R20, `(.L_x_101) ;  /* 0x000000001014794e */ /* 0x000fce0000000000 */
[----:B-1----:R-:W-:Y:S05]  /*3af0*/  CALL.ABS.NOINC R8 ;  /* 0x0000000008007343 */ /* 0x002fea0003c00000 */
.L_x_101:
[----:B------:R-:W-:Y:S02]  /*3b00*/  HFMA2 R10, -RZ, RZ, 512, 0 ;  /* 0x60000000ff0a7431 */ /* 0x000fe400000001ff */
[----:B------:R-:W-:Y:S01]  /*3b10*/  IMAD.MOV.U32 R11, RZ, RZ, 0x419d6f34 ;  /* 0x419d6f34ff0b7424 */ /* 0x000fe200078e00ff */
[----:B------:R0:W1:Y:S01]  /*3b20*/  LDC.64 R8, c[0x4][R2] ;  /* 0x0100000002087b82 */ /* 0x0000620000000a00 */
[----:B------:R-:W2:Y:S01]  /*3b30*/  LDCU.64 UR4, c[0x4][0x1d8] ;  /* 0x01003b00ff0477ac */ /* 0x000ea20008000a00 */
[----:B------:R-:W-:Y:S02]  /*3b40*/  IMAD.MOV.U32 R6, RZ, RZ, R18 ;  /* 0x000000ffff067224 */ /* 0x000fe400078e0012 */
[----:B------:R-:W-:Y:S01]  /*3b50*/  IMAD.MOV.U32 R7, RZ, RZ, R17 ;  /* 0x000000ffff077224 */ /* 0x000fe200078e0011 */
[----:B------:R0:W-:Y:S01]  /*3b60*/  STL.64 [R1+0x10], R10 ;  /* 0x0000100a01007387 */ /* 0x0001e20000100a00 */
[----:B--2---:R-:W-:Y:S01]  /*3b70*/  IMAD.U32 R4, RZ, RZ, UR4 ;  /* 0x00000004ff047e24 */ /* 0x004fe2000f8e00ff */
[----:B0-----:R-:W-:-:S07]  /*3b80*/  MOV R5, UR5 ;  /* 0x0000000500057c02 */ /* 0x001fce0008000f00 */
[----:B------:R-:W-:-:S07]  /*3b90*/  LEPC R20, `(.L_x_102) ;  /* 0x000000001014794e */ /* 0x000fce0000000000 */
[----:B-1----:R-:W-:Y:S05]  /*3ba0*/  CALL.ABS.NOINC R8 ;  /* 0x0000000008007343 */ /* 0x002fea0003c00000 */
.L_x_102:
[----:B------:R-:W0:Y:S01]  /*3bb0*/  I2F.RP R0, 0x75bcd15 ;  /* 0x075bcd1500007906 */ /* 0x000e220000209400 */
[----:B------:R1:W2:Y:S01]  /*3bc0*/  LDC.64 R8, c[0x4][R2] ;  /* 0x0100000002087b82 */ /* 0x0002a20000000a00 */
[----:B------:R-:W3:Y:S01]  /*3bd0*/  LDCU.64 UR4, c[0x4][0x1e0] ;  /* 0x01003c00ff0477ac */ /* 0x000ee20008000a00 */
[----:B------:R-:W-:Y:S01]  /*3be0*/  IMAD.MOV.U32 R6, RZ, RZ, R18 ;  /* 0x000000ffff067224 */ /* 0x000fe200078e0012 */
[----:B------:R-:W-:-:S04]  /*3bf0*/  MOV R7, R17 ;  /* 0x0000001100077202 */ /* 0x000fc80000000f00 */
[----:B0-----:R-:W0:Y:S01]  /*3c00*/  F2F.F64.F32 R10, R0 ;  /* 0x00000000000a7310 */ /* 0x001e220000201800 */
[----:B---3--:R-:W-:Y:S01]  /*3c10*/  MOV R4, UR4 ;  /* 0x0000000400047c02 */ /* 0x008fe20008000f00 */
[----:B------:R-:W-:Y:S01]  /*3c20*/  IMAD.U32 R5, RZ, RZ, UR5 ;  /* 0x00000005ff057e24 */ /* 0x000fe2000f8e00ff */
[----:B0-----:R1:W-:Y:S06]  /*3c30*/  STL.64 [R1+0x10], R10 ;  /* 0x0000100a01007387 */ /* 0x0013ec0000100a00 */
[----:B------:R-:W-:-:S07]  /*3c40*/  LEPC R20, `(.L_x_103) ;  /* 0x000000001014794e */ /* 0x000fce0000000000 */
[----:B-12---:R-:W-:Y:S05]  /*3c50*/  CALL.ABS.NOINC R8 ;  /* 0x0000000008007343 */ /* 0x006fea0003c00000 */
.L_x_103:
[----:B------:R-:W0:Y:S01]  /*3c60*/  I2F.RM R0, 0x75bcd15 ;  /* 0x075bcd1500007906 */ /* 0x000e220000205400 */
[----:B------:R1:W2:Y:S01]  /*3c70*/  LDC.64 R8, c[0x4][R2] ;  /* 0x0100000002087b82 */ /* 0x0002a20000000a00 */
[----:B------:R-:W3:Y:S01]  /*3c80*/  LDCU.64 UR4, c[0x4][0x1e8] ;  /* 0x01003d00ff0477ac */ /* 0x000ee20008000a00 */
[----:B------:R-:W-:Y:S01]  /*3c90*/  MOV R6, R18 ;  /* 0x0000001200067202 */ /* 0x000fe20000000f00 */
[----:B------:R-:W-:-:S04]  /*3ca0*/  IMAD.MOV.U32 R7, RZ, RZ, R17 ;  /* 0x000000ffff077224 */ /* 0x000fc800078e0011 */
[----:B0-----:R-:W0:Y:S01]  /*3cb0*/  F2F.F64.F32 R10, R0 ;  /* 0x00000000000a7310 */ /* 0x001e220000201800 */
[----:B---3--:R-:W-:Y:S02]  /*3cc0*/  IMAD.U32 R4, RZ, RZ, UR4 ;  /* 0x00000004ff047e24 */ /* 0x008fe4000f8e00ff */
[----:B------:R-:W-:Y:S01]  /*3cd0*/  IMAD.U32 R5, RZ, RZ, UR5 ;  /* 0x00000005ff057e24 */ /* 0x000fe2000f8e00ff */
[----:B0-----:R1:W-:Y:S06]  /*3ce0*/  STL.64 [R1+0x10], R10 ;  /* 0x0000100a01007387 */ /* 0x0013ec0000100a00 */
[----:B------:R-:W-:-:S07]  /*3cf0*/  LEPC R20, `(.L_x_104) ;  /* 0x000000001014794e */ /* 0x000fce0000000000 */
[----:B-12---:R-:W-:Y:S05]  /*3d00*/  CALL.ABS.NOINC R8 ;  /* 0x0000000008007343 */ /* 0x006fea0003c00000 */
.L_x_104:
[----:B------:R-:W-:Y:S01]  /*3d10*/  I2FP.F32.S32.RZ R0, 0x75bcd15 ;  /* 0x075bcd1500007845 */ /* 0x000fe2000020d400 */
[----:B------:R0:W1:Y:S01]  /*3d20*/  LDC.64 R8, c[0x4][R2] ;  /* 0x0100000002087b82 */ /* 0x0000620000000a00 */
[----:B------:R-:W2:Y:S01]  /*3d30*/  LDCU.64 UR4, c[0x4][0x1f0] ;  /* 0x01003e00ff0477ac */ /* 0x000ea20008000a00 */
[----:B------:R-:W-:Y:S01]  /*3d40*/  IMAD.MOV.U32 R6, RZ, RZ, R18 ;  /* 0x000000ffff067224 */ /* 0x000fe200078e0012 */
[----:B------:R-:W3:Y:S01]  /*3d50*/  F2F.F64.F32 R10, R0 ;  /* 0x00000000000a7310 */ /* 0x000ee20000201800 */
[----:B------:R-:W-:Y:S01]  /*3d60*/  IMAD.MOV.U32 R7, RZ, RZ, R17 ;  /* 0x000000ffff077224 */ /* 0x000fe200078e0011 */
[----:B---3--:R0:W-:Y:S01]  /*3d70*/  STL.64 [R1+0x10], R10 ;  /* 0x0000100a01007387 */ /* 0x0081e20000100a00 */
[----:B--2---:R-:W-:Y:S01]  /*3d80*/  IMAD.U32 R4, RZ, RZ, UR4 ;  /* 0x00000004ff047e24 */ /* 0x004fe2000f8e00ff */
[----:B------:R-:W-:-:S07]  /*3d90*/  MOV R5, UR5 ;  /* 0x0000000500057c02 */ /* 0x000fce0008000f00 */
[----:B------:R-:W-:-:S07]  /*3da0*/  LEPC R20, `(.L_x_105) ;  /* 0x000000001014794e */ /* 0x000fce0000000000 */
[----:B01----:R-:W-:Y:S05]  /*3db0*/  CALL.ABS.NOINC R8 ;  /* 0x0000000008007343 */ /* 0x003fea0003c00000 */
.L_x_105:
[----:B------:R0:W1:Y:S01]  /*3dc0*/  LDC.64 R8, c[0x4][R2] ;  /* 0x0100000002087b82 */ /* 0x0000620000000a00 */
[----:B------:R-:W2:Y:S01]  /*3dd0*/  LDCU.64 UR4, c[0x4][0x1f8] ;  /* 0x01003f00ff0477ac */ /* 0x000ea20008000a00 */
[----:B------:R-:W-:Y:S02]  /*3de0*/  CS2R R6, SRZ ;  /* 0x0000000000067805 */ /* 0x000fe4000001ff00 */
[----:B--2---:R-:W-:Y:S01]  /*3df0*/  MOV R4, UR4 ;  /* 0x0000000400047c02 */ /* 0x004fe20008000f00 */
[----:B0-----:R-:W-:-:S07]  /*3e00*/  IMAD.U32 R5, RZ, RZ, UR5 ;  /* 0x00000005ff057e24 */ /* 0x001fce000f8e00ff */
[----:B------:R-:W-:-:S07]  /*3e10*/  LEPC R20, `(.L_x_106) ;  /* 0x000000001014794e */ /* 0x000fce0000000000 */
[----:B-1----:R-:W-:Y:S05]  /*3e20*/  CALL.ABS.NOINC R8 ;  /* 0x0000000008007343 */ /* 0x002fea0003c00000 */
.L_x_106:
[----:B------:R0:W1:Y:S01]  /*3e30*/  LDC.64 R8, c[0x4][R2] ;  /* 0x0100000002087b82 */ /* 0x0000620000000a00 */
[----:B------:R-:W2:Y:S01]  /*3e40*/  LDCU.64 UR4, c[0x4][0x8] ;  /* 0x01000100ff0477ac */ /* 0x000ea20008000a00 */
[----:B------:R-:W-:Y:S01]  /*3e50*/  CS2R R6, SRZ ;  /* 0x0000000000067805 */ /* 0x000fe2000001ff00 */
[----:B--2---:R-:W-:Y:S01]  /*3e60*/  IMAD.U32 R4, RZ, RZ, UR4 ;  /* 0x00000004ff047e24 */ /* 0x004fe2000f8e00ff */
[----:B0-----:R-:W-:-:S07]  /*3e70*/  MOV R5, UR5 ;  /* 0x0000000500057c02 */ /* 0x001fce0008000f00 */
[----:B------:R-:W-:-:S07]  /*3e80*/  LEPC R20, `(.L_x_107) ;  /* 0x000000001014794e */ /* 0x000fce0000000000 */
[----:B-1----:R-:W-:Y:S05]  /*3e90*/  CALL.ABS.NOINC R8 ;  /* 0x0000000008007343 */ /* 0x002fea0003c00000 */
.L_x_107:
        /* <DEDUP_REMOVED lines=10> */
.L_x_108:
[----:B------:R0:W-:Y:S01]  /*3f40*/  STL [R1+0x8], RZ ;  /* 0x000008ff01007387 */ /* 0x0001e20000100800 */
[----:B------:R0:W1:Y:S01]  /*3f50*/  LDC.64 R8, c[0x4][R2] ;  /* 0x0100000002087b82 */ /* 0x0000620000000a00 */
[----:B------:R-:W2:Y:S01]  /*3f60*/  LDCU.64 UR4, c[0x4][0x10] ;  /* 0x01000200ff0477ac */ /* 0x000ea20008000a00 */
[----:B------:R-:W-:Y:S01]  /*3f70*/  IMAD.MOV.U32 R6, RZ, RZ, R25 ;  /* 0x000000ffff067224 */ /* 0x000fe200078e0019 */
[----:B------:R-:W-:Y:S02]  /*3f80*/  MOV R7, R16 ;  /* 0x0000001000077202 */ /* 0x000fe40000000f00 */
[----:B--2---:R-:W-:Y:S01]  /*3f90*/  MOV R4, UR4 ;  /* 0x0000000400047c02 */ /* 0x004fe20008000f00 */
[----:B0-----:R-:W-:-:S07]  /*3fa0*/  IMAD.U32 R5, RZ, RZ, UR5 ;  /* 0x00000005ff057e24 */ /* 0x001fce000f8e00ff */
[----:B------:R-:W-:-:S07]  /*3fb0*/  LEPC R20, `(.L_x_109) ;  /* 0x000000001014794e */ /* 0x000fce0000000000 */
[----:B-1----:R-:W-:Y:S05]  /*3fc0*/  CALL.ABS.NOINC R8 ;  /* 0x0000000008007343 */ /* 0x002fea0003c00000 */
.L_x_109:
[----:B------:R0:W-:Y:S01]  /*3fd0*/  STL [R1+0x8], RZ ;  /* 0x000008ff01007387 */ /* 0x0001e20000100800 */
        /* <DEDUP_REMOVED lines=8> */
.L_x_110:
[----:B------:R0:W-:Y:S01]  /*4060*/  STL [R1+0x8], RZ ;  /* 0x000008ff01007387 */ /* 0x0001e20000100800 */
[----:B------:R0:W1:Y:S01]  /*4070*/  LDC.64 R8, c[0x4][R2] ;  /* 0x0100000002087b82 */ /* 0x0000620000000a00 */
[----:B------:R-:W2:Y:S01]  /*4080*/  LDCU.64 UR4, c[0x4][0x10] ;  /* 0x01000200ff0477ac */ /* 0x000ea20008000a00 */
[----:B------:R-:W-:Y:S02]  /*4090*/  IMAD.MOV.U32 R6, RZ, RZ, R25 ;  /* 0x000000ffff067224 */ /* 0x000fe400078e0019 */
[----:B------:R-:W-:Y:S02]  /*40a0*/  IMAD.MOV.U32 R7, RZ, RZ, R16 ;  /* 0x000000ffff077224 */ /* 0x000fe400078e0010 */
[----:B--2---:R-:W-:Y:S01]  /*40b0*/  IMAD.U32 R4, RZ, RZ, UR4 ;  /* 0x00000004ff047e24 */ /* 0x004fe2000f8e00ff */
[----:B0-----:R-:W-:-:S07]  /*40c0*/  MOV R5, UR5 ;  /* 0x0000000500057c02 */ /* 0x001fce0008000f00 */
[----:B------:R-:W-:-:S07]  /*40d0*/  LEPC R20, `(.L_x_111) ;  /* 0x000000001014794e */ /* 0x000fce0000000000 */
[----:B-1----:R-:W-:Y:S05]  /*40e0*/  CALL.ABS.NOINC R8 ;  /* 0x0000000008007343 */ /* 0x002fea0003c00000 */
.L_x_111:
        /* <DEDUP_REMOVED lines=9> */
.L_x_112:
        /* <DEDUP_REMOVED lines=9> */
.L_x_113:
        /* <DEDUP_REMOVED lines=9> */
.L_x_114:
        /* <DEDUP_REMOVED lines=9> */
.L_x_115:
[----:B------:R0:W1:Y:S01]  /*4330*/  LDC.64 R8, c[0x4][R2] ;  /* 0x0100000002087b82 */ /* 0x0000620000000a00 */
[----:B------:R-:W2:Y:S01]  /*4340*/  LDCU.64 UR4, c[0x4][0x18] ;  /* 0x01000300ff0477ac */ /* 0x000ea20008000a00 */
[----:B------:R-:W-:Y:S01]  /*4350*/  CS2R R6, SRZ ;  /* 0x0000000000067805 */ /* 0x000fe2000001ff00 */
[----:B--2---:R-:W-:Y:S02]  /*4360*/  IMAD.U32 R4, RZ, RZ, UR4 ;  /* 0x00000004ff047e24 */ /* 0x004fe4000f8e00ff */
[----:B0-----:R-:W-:-:S07]  /*4370*/  IMAD.U32 R5, RZ, RZ, UR5 ;  /* 0x00000005ff057e24 */ /* 0x001fce000f8e00ff */
[----:B------:R-:W-:-:S07]  /*4380*/  LEPC R20, `(.L_x_116) ;  /* 0x000000001014794e */ /* 0x000fce0000000000 */
[----:B-1----:R-:W-:Y:S05]  /*4390*/  CALL.ABS.NOINC R8 ;  /* 0x0000000008007343 */ /* 0x002fea0003c00000 */
.L_x_116:
[----:B------:R-:W-:Y:S02]  /*43a0*/  HFMA2 R8, -RZ, RZ, 0, 0 ;  /* 0x00000000ff087431 */ /* 0x000fe400000001ff */
[----:B------:R-:W-:Y:S01]  /*43b0*/  IMAD.MOV.U32 R9, RZ, RZ, -0x80000000 ;  /* 0x80000000ff097424 */ /* 0x000fe200078e00ff */
        /* <DEDUP_REMOVED lines=9> */
.L_x_117:
[----:B------:R0:W1:Y:S01]  /*4450*/  LDC.64 R8, c[0x4][R2] ;  /* 0x0100000002087b82 */ /* 0x0000620000000a00 */
[----:B------:R-:W2:Y:S01]  /*4460*/  LDCU.64 UR4, c[0x4][0x1f8] ;  /* 0x01003f00ff0477ac */ /* 0x000ea20008000a00 */
[----:B------:R-:W-:Y:S02]  /*4470*/  CS2R R6, SRZ ;  /* 0x0000000000067805 */ /* 0x000fe4000001ff00 */
[----:B--2---:R-:W-:Y:S01]  /*4480*/  MOV R4, UR4 ;  /* 0x0000000400047c02 */ /* 0x004fe20008000f00 */
[----:B0-----:R-:W-:-:S07]  /*4490*/  IMAD.U32 R5, RZ, RZ, UR5 ;  /* 0x00000005ff057e24 */ /* 0x001fce000f8e00ff */
[----:B------:R-:W-:-:S07]  /*44a0*/  LEPC R20, `(.L_x_118) ;  /* 0x000000001014794e */ /* 0x000fce0000000000 */
[----:B-1----:R-:W-:Y:S05]  /*44b0*/  CALL.ABS.NOINC R8 ;  /* 0x0000000008007343 */ /* 0x002fea0003c00000 */
.L_x_118:
[----:B------:R0:W1:Y:S01]  /*44c0*/  LDC.64 R8, c[0x4][R2] ;  /* 0x0100000002087b82 */ /* 0x0000620000000a00 */
[----:B------:R-:W2:Y:S01]  /*44d0*/  LDCU.64 UR4, c[0x4][0x8] ;  /* 0x01000100ff0477ac */ /* 0x000ea20008000a00 */
[----:B------:R-:W-:Y:S01]  /*44e0*/  CS2R R6, SRZ ;  /* 0x0000000000067805 */ /* 0x000fe2000001ff00 */
[----:B--2---:R-:W-:Y:S01]  /*44f0*/  IMAD.U32 R4, RZ, RZ, UR4 ;  /* 0x00000004ff047e24 */ /* 0x004fe2000f8e00ff */
[----:B0-----:R-:W-:-:S07]  /*4500*/  MOV R5, UR5 ;  /* 0x0000000500057c02 */ /* 0x001fce0008000f00 */
[----:B------:R-:W-:-:S07]  /*4510*/  LEPC R20, `(.L_x_119) ;  /* 0x000000001014794e */ /* 0x000fce0000000000 */
[----:B-1----:R-:W-:Y:S05]  /*4520*/  CALL.ABS.NOINC R8 ;  /* 0x0000000008007343 */ /* 0x002fea0003c00000 */
.L_x_119:
[----:B------:R0:W-:Y:S01]  /*4530*/  STL [R1], RZ ;  /* 0x000000ff01007387 */ /* 0x0001e20000100800 */
        /* <DEDUP_REMOVED lines=8> */
.L_x_120:
[----:B------:R0:W-:Y:S01]  /*45c0*/  STL [R1], RZ ;  /* 0x000000ff01007387 */ /* 0x0001e20000100800 */
        /* <DEDUP_REMOVED lines=8> */
.L_x_121:
[----:B------:R0:W-:Y:S01]  /*4650*/  STL [R1], RZ ;  /* 0x000000ff01007387 */ /* 0x0001e20000100800 */
        /* <DEDUP_REMOVED lines=8> */
.L_x_122:
        /* <DEDUP_REMOVED lines=9> */
.L_x_123:
        /* <DEDUP_REMOVED lines=9> */
.L_x_124:
        /* <DEDUP_REMOVED lines=9> */
.L_x_125:
        /* <DEDUP_REMOVED lines=9> */
.L_x_126:
        /* <DEDUP_REMOVED lines=9> */
.L_x_127:
[----:B------:R0:W1:Y:S01]  /*49b0*/  LDC.64 R8, c[0x4][R2] ;  /* 0x0100000002087b82 */ /* 0x0000620000000a00 */
[----:B------:R-:W2:Y:S01]  /*49c0*/  LDCU.64 UR4, c[0x4][0x18] ;  /* 0x01000300ff0477ac */ /* 0x000ea20008000a00 */
[----:B------:R-:W-:Y:S02]  /*49d0*/  CS2R R6, SRZ ;  /* 0x0000000000067805 */ /* 0x000fe4000001ff00 */
[----:B--2---:R-:W-:Y:S01]  /*49e0*/  MOV R4, UR4 ;  /* 0x0000000400047c02 */ /* 0x004fe20008000f00 */
[----:B0-----:R-:W-:-:S07]  /*49f0*/  IMAD.U32 R5, RZ, RZ, UR5 ;  /* 0x00000005ff057e24 */ /* 0x001fce000f8e00ff */
[----:B------:R-:W-:-:S07]  /*4a00*/  LEPC R20, `(.L_x_128) ;  /* 0x000000001014794e */ /* 0x000fce0000000000 */
[----:B-1----:R-:W-:Y:S05]  /*4a10*/  CALL.ABS.NOINC R8 ;  /* 0x0000000008007343 */ /* 0x002fea0003c00000 */
.L_x_128:
[----:B------:R0:W-:Y:S01]  /*4a20*/  STL.64 [R1+0x10], RZ ;  /* 0x000010ff01007387 */ /* 0x0001e20000100a00 */
        /* <DEDUP_REMOVED lines=8> */
.L_x_129:
[----:B------:R-:W0:Y:S01]  /*4ab0*/  LDC.64 R2, c[0x4][R2] ;  /* 0x0100000002027b82 */ /* 0x000e220000000a00 */
[----:B------:R-:W1:Y:S01]  /*4ac0*/  LDCU.64 UR4, c[0x4][0x1f8] ;  /* 0x01003f00ff0477ac */ /* 0x000e620008000a00 */
[----:B------:R-:W-:Y:S02]  /*4ad0*/  CS2R R6, SRZ ;  /* 0x0000000000067805 */ /* 0x000fe4000001ff00 */
[----:B-1----:R-:W-:Y:S01]  /*4ae0*/  MOV R4, UR4 ;  /* 0x0000000400047c02 */ /* 0x002fe20008000f00 */
[----:B------:R-:W-:-:S07]  /*4af0*/  IMAD.U32 R5, RZ, RZ, UR5 ;  /* 0x00000005ff057e24 */ /* 0x000fce000f8e00ff */
[----:B------:R-:W-:-:S07]  /*4b00*/  LEPC R20, `(.L_x_130) ;  /* 0x000000001014794e */ /* 0x000fce0000000000 */
[----:B0-----:R-:W-:Y:S05]  /*4b10*/  CALL.ABS.NOINC R2 ;  /* 0x0000000002007343 */ /* 0x001fea0003c00000 */
.L_x_130:
[----:B------:R-:W-:Y:S05]  /*4b20*/  EXIT ;  /* 0x000000000000794d */ /* 0x000fea0003800000 */
.L_x_131:
[----:B------:R-:W-:-:S00]  /*4b30*/  BRA `(.L_x_131) ;  /* 0xfffffffc00fc7947 */ /* 0x000fc0000383ffff */
[----:B------:R-:W-:-:S00]  /*4b40*/  NOP ;  /* 0x0000000000007918 */ /* 0x000fc00000000000 */
        /* <DEDUP_REMOVED lines=11> */
.L_x_684:


//--------------------- .text._Z20test_float_type_castf --------------------------
	.section	.text._Z20test_float_type_castf,"ax",@progbits
	.align	128
        .global         _Z20test_float_type_castf
        .type           _Z20test_float_type_castf,@function
        .size           _Z20test_float_type_castf,(.L_x_685 - _Z20test_float_type_castf)
        .other          _Z20test_float_type_castf,@"STO_CUDA_ENTRY STV_DEFAULT"
_Z20test_float_type_castf:
.text._Z20test_float_type_castf:
[----:B------:R-:W0:Y:S01]  /*0000*/  LDC R1, c[0x0][0x37c] ;  /* 0x0000df00ff017b82 */ /* 0x000e220000000800 */
[----:B------:R-:W-:Y:S01]  /*0010*/  MOV R77, 0x0 ;  /* 0x00000000004d7802 */ /* 0x000fe20000000f00 */
[----:B------:R-:W1:Y:S01]  /*0020*/  LDCU UR4, c[0x0][0x2f8] ;  /* 0x00005f00ff0477ac */ /* 0x000e620008000800 */
[----:B0-----:R-:W-:Y:S01]  /*0030*/  VIADD R1, R1, 0xfffffff0 ;  /* 0xfffffff001017836 */ /* 0x001fe20000000000 */
[----:B------:R-:W-:-:S04]  /*0040*/  CS2R R6, SRZ ;  /* 0x0000000000067805 */ /* 0x000fc8000001ff00 */
[----:B------:R0:W2:Y:S01]  /*0050*/  LDC.64 R2, c[0x4][R77] ;  /* 0x010000004d027b82 */ /* 0x0000a20000000a00 */
[----:B------:R-:W3:Y:S01]  /*0060*/  LDCU.64 UR6, c[0x4][0xe8] ;  /* 0x01001d00ff0677ac */ /* 0x000ee20008000a00 */
[----:B------:R-:W4:Y:S01]  /*0070*/  LDCU UR5, c[0x0][0x2fc] ;  /* 0x00005f80ff0577ac */ /* 0x000f220008000800 */
[----:B-1----:R-:W-:Y:S01]  /*0080*/  IADD3 R75, P0, PT, R1, UR4, RZ ;  /* 0x00000004014b7c10 */ /* 0x002fe2000ff1e0ff */
[----:B---3--:R-:W-:Y:S02]  /*0090*/  IMAD.U32 R4, RZ, RZ, UR6 ;  /* 0x00000006ff047e24 */ /* 0x008fe4000f8e00ff */
[----:B------:R-:W-:Y:S02]  /*00a0*/  IMAD.U32 R5, RZ, RZ, UR7 ;  /* 0x00000007ff057e24 */ /* 0x000fe4000f8e00ff */
[----:B0---4-:R-:W-:-:S08]  /*00b0*/  IMAD.X R73, RZ, RZ, UR5, P0 ;  /* 0x00000005ff497e24 */ /* 0x011fd000080e06ff */
[----:B------:R-:W-:-:S07]  /*00c0*/  LEPC R20, `(.L_x_132) ;  /* 0x000000001014794e */ /* 0x000fce0000000000 */
[----:B--2---:R-:W-:Y:S05]  /*00d0*/  CALL.ABS.NOINC R2 ;  /* 0x0000000002007343 */ /* 0x004fea0003c00000 */
.L_x_132:
[----:B------:R-:W0:Y:S01]  /*00e0*/  LDCU UR4, c[0x0][0x380] ;  /* 0x00007000ff0477ac */ /* 0x000e220008000800 */
[----:B------:R1:W2:Y:S01]  /*00f0*/  LDC.64 R2, c[0x4][R77] ;  /* 0x010000004d027b82 */ /* 0x0002a20000000a00 */
[----:B------:R-:W-:Y:S01]  /*0100*/  CS2R R6, SRZ ;  /* 0x0000000000067805 */ /* 0x000fe2000001ff00 */
[----:B------:R-:W3:Y:S01]  /*0110*/  LDCU.64 UR6, c[0x4][0x8] ;  /* 0x01000100ff0677ac */ /* 0x000ee20008000a00 */
[----:B0-----:R-:W0:Y:S01]  /*0120*/  F2I.FLOOR.NTZ R65, UR4 ;  /* 0x0000000400417d05 */ /* 0x001e220008207100 */
[----:B---3--:R-:W-:Y:S01]  /*0130*/  MOV R4, UR6 ;  /* 0x0000000600047c02 */ /* 0x008fe20008000f00 */
[----:B------:R-:W-:Y:S01]  /*0140*/  IMAD.U32 R5, RZ, RZ, UR7 ;  /* 0x00000007ff057e24 */ /* 0x000fe2000f8e00ff */
[----:B01----:R-:W-:-:S07]  /*0150*/  SHF.R.U32.HI R71, RZ, 0x18, R65 ;  /* 0x00000018ff477819 */ /* 0x003fce0000011641 */
[----:B------:R-:W-:-:S07]  /*0160*/  LEPC R20, `(.L_x_133) ;  /* 0x000000001014794e */ /* 0x000fce0000000000 */
[----:B--2---:R-:W-:Y:S05]  /*0170*/  CALL.ABS.NOINC R2 ;  /* 0x0000000002007343 */ /* 0x004fea0003c00000 */
.L_x_133:
[----:B------:R0:W-:Y:S01]  /*0180*/  STL [R1], R71 ;  /* 0x0000004701007387 */ /* 0x0001e20000100800 */
[----:B------:R0:W1:Y:S01]  /*0190*/  LDC.64 R2, c[0x4][R77] ;  /* 0x010000004d027b82 */ /* 0x0000620000000a00 */
[----:B------:R-:W2:Y:S01]  /*01a0*/  LDCU.64 UR4, c[0x4][0x10] ;  /* 0x01000200ff0477ac */ /* 0x000ea20008000a00 */
[----:B------:R-:W-:Y:S01]  /*01b0*/  IMAD.MOV.U32 R6, RZ, RZ, R75 ;  /* 0x000000ffff067224 */ /* 0x000fe200078e004b */
[----:B------:R-:W-:Y:S02]  /*01c0*/  MOV R7, R73 ;  /* 0x0000004900077202 */ /* 0x000fe40000000f00 */
[----:B------:R-:W-:Y:S01]  /*01d0*/  SHF.R.U32.HI R69, RZ, 0x10, R65 ;  /* 0x00000010ff457819 */ /* 0x000fe20000011641 */
[----:B--2---:R-:W-:Y:S02]  /*01e0*/  IMAD.U32 R4, RZ, RZ, UR4 ;  /* 0x00000004ff047e24 */ /* 0x004fe4000f8e00ff */
[----:B0-----:R-:W-:-:S07]  /*01f0*/  IMAD.U32 R5, RZ, RZ, UR5 ;  /* 0x00000005ff057e24 */ /* 0x001fce000f8e00ff */
[----:B------:R-:W-:-:S07]  /*0200*/  LEPC R20, `(.L_x_134) ;  /* 0x000000001014794e */ /* 0x000fce0000000000 */
[----:B-1----:R-:W-:Y:S05]  /*0210*/  CALL.ABS.NOINC R2 ;  /* 0x0000000002007343 */ /* 0x002fea0003c00000 */
.L_x_134:
[----:B------:R-:W-:Y:S01]  /*0220*/  LOP3.LUT R69, R69, 0xff, RZ, 0xc0, !PT ;  /* 0x000000ff45457812 */ /* 0x000fe200078ec0ff */
[----:B------:R0:W1:Y:S01]  /*0230*/  LDC.64 R2, c[0x4][R77] ;  /* 0x010000004d027b82 */ /* 0x0000620000000a00 */
[----:B------:R-:W2:Y:S01]  /*0240*/  LDCU.64 UR4, c[0x4][0x10] ;  /* 0x01000200ff0477ac */ /* 0x000ea20008000a00 */
[----:B------:R-:W-:Y:S01]  /*0250*/  IMAD.MOV.U32 R6, RZ, RZ, R75 ;  /* 0x000000ffff067224 */ /* 0x000fe200078e004b */
[----:B------:R-:W-:Y:S01]  /*0260*/  SHF.R.U32.HI R67, RZ, 0x8, R65 ;  /* 0x00000008ff437819 */ /* 0x000fe20000011641 */
[----:B------:R0:W-:Y:S01]  /*0270*/  STL [R1], R69 ;  /* 0x0000004501007387 */ /* 0x0001e20000100800 */
[----:B------:R-:W-:Y:S02]  /*0280*/  IMAD.MOV.U32 R7, RZ, RZ, R73 ;  /* 0x000000ffff077224 */ /* 0x000fe400078e0049 */
[----:B--2---:R-:W-:Y:S02]  /*0290*/  IMAD.U32 R4, RZ, RZ, UR4 ;  /* 0x00000004ff047e24 */ /* 0x004fe4000f8e00ff */
[----:B0-----:R-:W-:-:S07]  /*02a0*/  IMAD.U32 R5, RZ, RZ, UR5 ;  /* 0x00000005ff057e24 */ /* 0x001fce000f8e00ff */
[----:B------:R-:W-:-:S07]  /*02b0*/  LEPC R20, `(.L_x_135) ;  /* 0x000000001014794e */ /* 0x000fce0000000000 */
[----:B-1----:R-:W-:Y:S05]  /*02c0*/  CALL.ABS.NOINC R2 ;  /* 0x0000000002007343 */ /* 0x002fea0003c00000 */
.L_x_135:
[----:B------:R-:W-:Y:S01]  /*02d0*/  LOP3.LUT R67, R67, 0xff, RZ, 0xc0, !PT ;  /* 0x000000ff43437812 */ /* 0x000fe200078ec0ff */
[----:B------:R0:W1:Y:S01]  /*02e0*/  LDC.64 R2, c[0x4][R77] ;  /* 0x010000004d027b82 */ /* 0x0000620000000a00 */
[----:B------:R-:W2:Y:S01]  /*02f0*/  LDCU.64 UR4, c[0x4][0x10] ;  /* 0x01000200ff0477ac */ /* 0x000ea20008000a00 */
[----:B------:R-:W-:Y:S02]  /*0300*/  IMAD.MOV.U32 R6, RZ, RZ, R75 ;  /* 0x000000ffff067224 */ /* 0x000fe400078e004b */
[----:B------:R0:W-:Y:S01]  /*0310*/  STL [R1], R67 ;  /* 0x0000004301007387 */ /* 0x0001e20000100800 */
[----:B------:R-:W-:Y:S01]  /*0320*/  IMAD.MOV.U32 R7, RZ, RZ, R73 ;  /* 0x000000ffff077224 */ /* 0x000fe200078e0049 */
[----:B--2---:R-:W-:Y:S01]  /*0330*/  MOV R4, UR4 ;  /* 0x0000000400047c02 */ /* 0x004fe20008000f00 */
[----:B0-----:R-:W-:-:S07]  /*0340*/  IMAD.U32 R5, RZ, RZ, UR5 ;  /* 0x00000005ff057e24 */ /* 0x001fce000f8e00ff */
[----:B------:R-:W-:-:S07]  /*0350*/  LEPC R20, `(.L_x_136) ;  /* 0x000000001014794e */ /* 0x000fce0000000000 */
[----:B-1----:R-:W-:Y:S05]  /*0360*/  CALL.ABS.NOINC R2 ;  /* 0x0000000002007343 */ /* 0x002fea0003c00000 */
.L_x_136:
[----:B------:R-:W-:Y:S01]  /*0370*/  LOP3.LUT R65, R65, 0xff, RZ, 0xc0, !PT ;  /* 0x000000ff41417812 */ /* 0x000fe200078ec0ff */
[----:B------:R0:W1:Y:S01]  /*0380*/  LDC.64 R2, c[0x4][R77] ;  /* 0x010000004d027b82 */ /* 0x0000620000000a00 */
[----:B------:R-:W2:Y:S01]  /*0390*/  LDCU.64 UR4, c[0x4][0x10] ;  /* 0x01000200ff0477ac */ /* 0x000ea20008000a00 */
[----:B------:R-:W-:Y:S02]  /*03a0*/  IMAD.MOV.U32 R6, RZ, RZ, R75 ;  /* 0x000000ffff067224 */ /* 0x000fe400078e004b */
[----:B------:R0:W-:Y:S01]  /*03b0*/  STL [R1], R65 ;  /* 0x0000004101007387 */ /* 0x0001e20000100800 */
[----:B------:R-:W-:Y:S02]  /*03c0*/  IMAD.MOV.U32 R7, RZ, RZ, R73 ;  /* 0x000000ffff077224 */ /* 0x000fe400078e0049 */
[----:B--2---:R-:W-:Y:S01]  /*03d0*/  IMAD.U32 R4, RZ, RZ, UR4 ;  /* 0x00000004ff047e24 */ /* 0x004fe2000f8e00ff */
[----:B0-----:R-:W-:-:S07]  /*03e0*/  MOV R5, UR5 ;  /* 0x0000000500057c02 */ /* 0x001fce0008000f00 */
[----:B------:R-:W-:-:S07]  /*03f0*/  LEPC R20, `(.L_x_137) ;  /* 0x000000001014794e */ /* 0x000fce0000000000 */
[----:B-1----:R-:W-:Y:S05]  /*0400*/  CALL.ABS.NOINC R2 ;  /* 0x0000000002007343 */ /* 0x002fea0003c00000 */
.L_x_137:
[----:B------:R0:W1:Y:S01]  /*0410*/  LDC.64 R2, c[0x4][R77] ;  /* 0x010000004d027b82 */ /* 0x0000620000000a00 */
[----:B------:R-:W2:Y:S01]  /*0420*/  LDCU.64 UR4, c[0x4][0x18] ;  /* 0x01000300ff0477ac */ /* 0x000ea20008000a00 */
[----:B------:R-:W-:Y:S01]  /*0430*/  CS2R R6, SRZ ;  /* 0x0000000000067805 */ /* 0x000fe2000001ff00 */
[----:B--2---:R-:W-:Y:S02]  /*0440*/  IMAD.U32 R4, RZ, RZ, UR4 ;  /* 0x00000004ff047e24 */ /* 0x004fe4000f8e00ff */
[----:B0-----:R-:W-:-:S07]  /*0450*/  IMAD.U32 R5, RZ, RZ, UR5 ;  /* 0x00000005ff057e24 */ /* 0x001fce000f8e00ff */
[----:B------:R-:W-:-:S07]  /*0460*/  LEPC R20, `(.L_x_138) ;  /* 0x000000001014794e */ /* 0x000fce0000000000 */
[----:B-1----:R-:W-:Y:S05]  /*0470*/  CALL.ABS.NOINC R2 ;  /* 0x0000000002007343 */ /* 0x002fea0003c00000 */
.L_x_138:
[----:B------:R0:W1:Y:S01]  /*0480*/  LDC.64 R2, c[0x4][R77] ;  /* 0x010000004d027b82 */ /* 0x0000620000000a00 */
[----:B------:R-:W2:Y:S01]  /*0490*/  LDCU.64 UR4, c[0x4][0xf0] ;  /* 0x01001e00ff0477ac */ /* 0x000ea20008000a00 */
[----:B------:R-:W-:Y:S02]  /*04a0*/  CS2R R6, SRZ ;  /* 0x0000000000067805 */ /* 0x000fe4000001ff00 */
[----:B--2---:R-:W-:Y:S01]  /*04b0*/  MOV R4, UR4 ;  /* 0x0000000400047c02 */ /* 0x004fe20008000f00 */
[----:B0-----:R-:W-:-:S07]  /*04c0*/  IMAD.U32 R5, RZ, RZ, UR5 ;  /* 0x00000005ff057e24 */ /* 0x001fce000f8e00ff */
[----:B------:R-:W-:-:S07]  /*04d0*/  LEPC R20, `(.L_x_139) ;  /* 0x000000001014794e */ /* 0x000fce0000000000 */
[----:B-1----:R-:W-:Y:S05]  /*04e0*/  CALL.ABS.NOINC R2 ;  /* 0x0000000002007343 */ /* 0x002fea0003c00000 */
.L_x_139:
[----:B------:R-:W0:Y:S01]  /*04f0*/  LDCU UR4, c[0x0][0x380] ;  /* 0x00007000ff0477ac */ /* 0x000e220008000800 */
[----:B------:R1:W2:Y:S01]  /*0500*/  LDC.64 R2, c[0x4][R77] ;  /* 0x010000004d027b82 */ /* 0x0002a20000000a00 */
[----:B------:R-:W-:Y:S02]  /*0510*/  IADD3 R63, P0, PT, R75, 0x8, RZ ;  /* 0x000000084b3f7810 */ /* 0x000fe40007f1e0ff */
[----:B------:R-:W-:Y:S01]  /*0520*/  CS2R R6, SRZ ;  /* 0x0000000000067805 */ /* 0x000fe2000001ff00 */
[----:B------:R-:W3:Y:S02]  /*0530*/  LDCU.64 UR6, c[0x4][0x8] ;  /* 0x01000100ff0677ac */ /* 0x000ee40008000a00 */
[----:B------:R-:W-:Y:S01]  /*0540*/  IMAD.X R61, RZ, RZ, R73, P0 ;  /* 0x000000ffff3d7224 */ /* 0x000fe200000e0649 */
[----:B0-----:R-:W0:Y:S01]  /*0550*/  F2I.NTZ R53, UR4 ;  /* 0x0000000400357d05 */ /* 0x001e220008203100 */
[----:B---3--:R-:W-:Y:S02]  /*0560*/  IMAD.U32 R4, RZ, RZ, UR6 ;  /* 0x00000006ff047e24 */ /* 0x008fe4000f8e00ff */
[----:B------:R-:W-:Y:S01]  /*0570*/  IMAD.U32 R5, RZ, RZ, UR7 ;  /* 0x00000007ff057e24 */ /* 0x000fe2000f8e00ff */
[----:B01----:R-:W-:-:S07]  /*0580*/  SHF.R.U32.HI R59, RZ, 0x18, R53 ;  /* 0x00000018ff3b7819 */ /* 0x003fce0000011635 */
[----:B------:R-:W-:-:S07]  /*0590*/  LEPC R20, `(.L_x_140) ;  /* 0x000000001014794e */ /* 0x000fce0000000000 */
[----:B--2---:R-:W-:Y:S05]  /*05a0*/  CALL.ABS.NOINC R2 ;  /* 0x0000000002007343 */ /* 0x004fea0003c00000 */
.L_x_140:
[----:B------:R0:W-:Y:S01]  /*05b0*/  STL [R1+0x8], R59 ;  /* 0x0000083b01007387 */ /* 0x0001e20000100800 */
[----:B------:R0:W1:Y:S01]  /*05c0*/  LDC.64 R2, c[0x4][R77] ;  /* 0x010000004d027b82 */ /* 0x0000620000000a00 */
[----:B------:R-:W2:Y:S01]  /*05d0*/  LDCU.64 UR4, c[0x4][0x10] ;  /* 0x01000200ff0477ac */ /* 0x000ea20008000a00 */
[----:B------:R-:W-:Y:S01]  /*05e0*/  IMAD.MOV.U32 R6, RZ, RZ, R63 ;  /* 0x000000ffff067224 */ /* 0x000fe200078e003f */
[----:B------:R-:W-:Y:S01]  /*05f0*/  SHF.R.U32.HI R57, RZ, 0x10, R53 ;  /* 0x00000010ff397819 */ /* 0x000fe20000011635 */
[----:B------:R-:W-:Y:S01]  /*0600*/  IMAD.MOV.U32 R7, RZ, RZ, R61 ;  /* 0x000000ffff077224 */ /* 0x000fe200078e003d */
[----:B--2---:R-:W-:Y:S01]  /*0610*/  MOV R4, UR4 ;  /* 0x0000000400047c02 */ /* 0x004fe20008000f00 */
[----:B0-----:R-:W-:-:S07]  /*0620*/  IMAD.U32 R5, RZ, RZ, UR5 ;  /* 0x00000005ff057e24 */ /* 0x001fce000f8e00ff */
[----:B------:R-:W-:-:S07]  /*0630*/  LEPC R20, `(.L_x_141) ;  /* 0x000000001014794e */ /* 0x000fce0000000000 */
[----:B-1----:R-:W-:Y:S05]  /*0640*/  CALL.ABS.NOINC R2 ;  /* 0x0000000002007343 */ /* 0x002fea0003c00000 */
.L_x_141:
[----:B------:R-:W-:Y:S01]  /*0650*/  LOP3.LUT R57, R57, 0xff, RZ, 0xc0, !PT ;  /* 0x000000ff39397812 */ /* 0x000fe200078ec0ff */
[----:B------:R0:W1:Y:S01]  /*0660*/  LDC.64 R2, c[0x4][R77] ;  /* 0x010000004d027b82 */ /* 0x0000620000000a00 */
[----:B------:R-:W2:Y:S01]  /*0670*/  LDCU.64 UR4, c[0x4][0x10] ;  /* 0x01000200ff0477ac */ /* 0x000ea20008000a00 */
[----:B------:R-:W-:Y:S01]  /*0680*/  IMAD.MOV.U32 R6, RZ, RZ, R63 ;  /* 0x000000ffff067224 */ /* 0x000fe200078e003f */
[----:B------:R-:W-:Y:S01]  /*0690*/  SHF.R.U32.HI R55, RZ, 0x8, R53 ;  /* 0x00000008ff377819 */ /* 0x000fe20000011635 */
[----:B------:R0:W-:Y:S01]  /*06a0*/  STL [R1+0x8], R57 ;  /* 0x0000083901007387 */ /* 0x0001e20000100800 */
[----:B------:R-:W-:Y:S02]  /*06b0*/  IMAD.MOV.U32 R7, RZ, RZ, R61 ;  /* 0x000000ffff077224 */ /* 0x000fe400078e003d */
[----:B--2---:R-:W-:Y:S01]  /*06c0*/  IMAD.U32 R4, RZ, RZ, UR4 ;  /* 0x00000004ff047e24 */ /* 0x004fe2000f8e00ff */
[----:B0-----:R-:W-:-:S07]  /*06d0*/  MOV R5, UR5 ;  /* 0x0000000500057c02 */ /* 0x001fce0008000f00 */
[----:B------:R-:W-:-:S07]  /*06e0*/  LEPC R20, `(.L_x_142) ;  /* 0x000000001014794e */ /* 0x000fce0000000000 */
[----:B-1----:R-:W-:Y:S05]  /*06f0*/  CALL.ABS.NOINC R2 ;  /* 0x0000000002007343 */ /* 0x002fea0003c00000 */
.L_x_142:
        /* <DEDUP_REMOVED lines=10> */
.L_x_143:
[----:B------:R-:W-:Y:S01]  /*07a0*/  LOP3.LUT R53, R53, 0xff, RZ, 0xc0, !PT ;  /* 0x000000ff35357812 */ /* 0x000fe200078ec0ff */
        /* <DEDUP_REMOVED lines=9> */
.L_x_144:
[----:B------:R0:W1:Y:S01]  /*0840*/  LDC.64 R2, c[0x4][R77] ;  /* 0x010000004d027b82 */ /* 0x0000620000000a00 */
[----:B------:R-:W2:Y:S01]  /*0850*/  LDCU.64 UR4, c[0x4][0x18] ;  /* 0x01000300ff0477ac */ /* 0x000ea20008000a00 */
[----:B------:R-:W-:Y:S01]  /*0860*/  CS2R R6, SRZ ;  /* 0x0000000000067805 */ /* 0x000fe2000001ff00 */
[----:B--2---:R-:W-:Y:S02]  /*0870*/  IMAD.U32 R4, RZ, RZ, UR4 ;  /* 0x00000004ff047e24 */ /* 0x004fe4000f8e00ff */
[----:B0-----:R-:W-:-:S07]  /*0880*/  IMAD.U32 R5, RZ, RZ, UR5 ;  /* 0x00000005ff057e24 */ /* 0x001fce000f8e00ff */
[----:B------:R-:W-:-:S07]  /*0890*/  LEPC R20, `(.L_x_145) ;  /* 0x000000001014794e */ /* 0x000fce0000000000 */
[----:B-1----:R-:W-:Y:S05]  /*08a0*/  CALL.ABS.NOINC R2 ;  /* 0x0000000002007343 */ /* 0x002fea0003c00000 */
.L_x_145:
[----:B------:R0:W1:Y:S01]  /*08b0*/  LDC.64 R2, c[0x4][R77] ;  /* 0x010000004d027b82 */ /* 0x0000620000000a00 */
[----:B------:R-:W2:Y:S01]  /*08c0*/  LDCU.64 UR4, c[0x4][0xf8] ;  /* 0x01001f00ff0477ac */ /* 0x000ea20008000a00 */
[----:B------:R-:W-:Y:S01]  /*08d0*/  CS2R R6, SRZ ;  /* 0x0000000000067805 */ /* 0x000fe2000001ff00 */
[----:B--2---:R-:W-:Y:S02]  /*08e0*/  IMAD.U32 R4, RZ, RZ, UR4 ;  /* 0x00000004ff047e24 */ /* 0x004fe4000f8e00ff */
[----:B0-----:R-:W-:-:S07]  /*08f0*/  IMAD.U32 R5, RZ, RZ, UR5 ;  /* 0x00000005ff057e24 */ /* 0x001fce000f8e00ff */
[----:B------:R-:W-:-:S07]  /*0900*/  LEPC R20, `(.L_x_146) ;  /* 0x000000001014794e */ /* 0x000fce0000000000 */
[----:B-1----:R-:W-:Y:S05]  /*0910*/  CALL.ABS.NOINC R2 ;  /* 0x0000000002007343 */ /* 0x002fea0003c00000 */
.L_x_146:
[----:B------:R-:W0:Y:S01]  /*0920*/  LDCU UR4, c[0x0][0x380] ;  /* 0x00007000ff0477ac */ /* 0x000e220008000800 */
[----:B------:R1:W2:Y:S01]  /*0930*/  LDC.64 R2, c[0x4][R77] ;  /* 0x010000004d027b82 */ /* 0x0002a20000000a00 */
[----:B------:R-:W-:Y:S01]  /*0940*/  CS2R R6, SRZ ;  /* 0x0000000000067805 */ /* 0x000fe2000001ff00 */
[----:B------:R-:W3:Y:S01]  /*0950*/  LDCU.64 UR6, c[0x4][0x8] ;  /* 0x01000100ff0677ac */ /* 0x000ee20008000a00 */
[----:B0-----:R-:W0:Y:S01]  /*0960*/  F2I.CEIL.NTZ R45, UR4 ;  /* 0x00000004002d7d05 */ /* 0x001e22000820b100 */
[----:B---3--:R-:W-:Y:S01]  /*0970*/  MOV R4, UR6 ;  /* 0x0000000600047c02 */ /* 0x008fe20008000f00 */
[----:B------:R-:W-:Y:S01]  /*0980*/  IMAD.U32 R5, RZ, RZ, UR7 ;  /* 0x00000007ff057e24 */ /* 0x000fe2000f8e00ff */
[----:B01----:R-:W-:-:S07]  /*0990*/  SHF.R.U32.HI R51, RZ, 0x18, R45 ;  /* 0x00000018ff337819 */ /* 0x003fce000001162d */
[----:B------:R-:W-:-:S07]  /*09a0*/  LEPC R20, `(.L_x_147) ;  /* 0x000000001014794e */ /* 0x000fce0000000000 */
[----:B--2---:R-:W-:Y:S05]  /*09b0*/  CALL.ABS.NOINC R2 ;  /* 0x0000000002007343 */ /* 0x004fea0003c00000 */
.L_x_147:
[----:B------:R0:W-:Y:S01]  /*09c0*/  STL [R1+0x8], R51 ;  /* 0x0000083301007387 */ /* 0x0001e20000100800 */
        /* <DEDUP_REMOVED lines=9> */
.L_x_148:
[----:B------:R-:W-:Y:S01]  /*0a60*/  LOP3.LUT R49, R49, 0xff, RZ, 0xc0, !PT ;  /* 0x000000ff31317812 */ /* 0x000fe200078ec0ff */
[----:B------:R0:W1:Y:S01]  /*0a70*/  LDC.64 R2, c[0x4][R77] ;  /* 0x010000004d027b82 */ /* 0x0000620000000a00 */
[----:B------:R-:W2:Y:S01]  /*0a80*/  LDCU.64 UR4, c[0x4][0x10] ;  /* 0x01000200ff0477ac */ /* 0x000ea20008000a00 */
[----:B------:R-:W-:Y:S01]  /*0a90*/  IMAD.MOV.U32 R6, RZ, RZ, R63 ;  /* 0x000000ffff067224 */ /* 0x000fe200078e003f */
[----:B------:R-:W-:Y:S01]  /*0aa0*/  SHF.R.U32.HI R47, RZ, 0x8, R45 ;  /* 0x00000008ff2f7819 */ /* 0x000fe2000001162d */
[----:B------:R0:W-:Y:S01]  /*0ab0*/  STL [R1+0x8], R49 ;  /* 0x0000083101007387 */ /* 0x0001e20000100800 */
[----:B------:R-:W-:Y:S02]  /*0ac0*/  IMAD.MOV.U32 R7, RZ, RZ, R61 ;  /* 0x000000ffff077224 */ /* 0x000fe400078e003d */
[----:B--2---:R-:W-:Y:S02]  /*0ad0*/  IMAD.U32 R4, RZ, RZ, UR4 ;  /* 0x00000004ff047e24 */ /* 0x004fe4000f8e00ff */
[----:B0-----:R-:W-:-:S07]  /*0ae0*/  IMAD.U32 R5, RZ, RZ, UR5 ;  /* 0x00000005ff057e24 */ /* 0x001fce000f8e00ff */
[----:B------:R-:W-:-:S07]  /*0af0*/  LEPC R20, `(.L_x_149) ;  /* 0x000000001014794e */ /* 0x000fce0000000000 */
[----:B-1----:R-:W-:Y:S05]  /*0b00*/  CALL.ABS.NOINC R2 ;  /* 0x0000000002007343 */ /* 0x002fea0003c00000 */
.L_x_149:
        /* <DEDUP_REMOVED lines=10> */
.L_x_150:
        /* <DEDUP_REMOVED lines=10> */
.L_x_151:
[----:B------:R0:W1:Y:S01]  /*0c50*/  LDC.64 R2, c[0x4][R77] ;  /* 0x010000004d027b82 */ /* 0x0000620000000a00 */
[----:B------:R-:W2:Y:S01]  /*0c60*/  LDCU.64 UR4, c[0x4][0x18] ;  /* 0x01000300ff0477ac */ /* 0x000ea20008000a00 */
[----:B------:R-:W-:Y:S01]  /*0c70*/  CS2R R6, SRZ ;  /* 0x0000000000067805 */ /* 0x000fe2000001ff00 */
[----:B--2---:R-:W-:Y:S02]  /*0c80*/  IMAD.U32 R4, RZ, RZ, UR4 ;  /* 0x00000004ff047e24 */ /* 0x004fe4000f8e00ff */
[----:B0-----:R-:W-:-:S07]  /*0c90*/  IMAD.U32 R5, RZ, RZ, UR5 ;  /* 0x00000005ff057e24 */ /* 0x001fce000f8e00ff */
[----:B------:R-:W-:-:S07]  /*0ca0*/  LEPC R20, `(.L_x_152) ;  /* 0x000000001014794e */ /* 0x000fce0000000000 */
[----:B-1----:R-:W-:Y:S05]  /*0cb0*/  CALL.ABS.NOINC R2 ;  /* 0x0000000002007343 */ /* 0x002fea0003c00000 */
.L_x_152:
[----:B------:R0:W1:Y:S01]  /*0cc0*/  LDC.64 R2, c[0x4][R77] ;  /* 0x010000004d027b82 */ /* 0x0000620000000a00 */
[----:B------:R-:W2:Y:S01]  /*0cd0*/  LDCU.64 UR4, c[0x4][0x100] ;  /* 0x01002000ff0477ac */ /* 0x000ea20008000a00 */
[----:B------:R-:W-:Y:S02]  /*0ce0*/  CS2R R6, SRZ ;  /* 0x0000000000067805 */ /* 0x000fe4000001ff00 */
[----:B--2---:R-:W-:Y:S01]  /*0cf0*/  MOV R4, UR4 ;  /* 0x0000000400047c02 */ /* 0x004fe20008000f00 */
[----:B0-----:R-:W-:-:S07]  /*0d00*/  IMAD.U32 R5, RZ, RZ, UR5 ;  /* 0x00000005ff057e24 */ /* 0x001fce000f8e00ff */
[----:B------:R-:W-:-:S07]  /*0d10*/  LEPC R20, `(.L_x_153) ;  /* 0x000000001014794e */ /* 0x000fce0000000000 */
[----:B-1----:R-:W-:Y:S05]  /*0d20*/  CALL.ABS.NOINC R2 ;  /* 0x0000000002007343 */ /* 0x002fea0003c00000 */
.L_x_153:
[----:B------:R-:W0:Y:S01]  /*0d30*/  LDCU UR4, c[0x0][0x380] ;  /* 0x00007000ff0477ac */ /* 0x000e220008000800 */
[----:B------:R1:W2:Y:S01]  /*0d40*/  LDC.64 R2, c[0x4][R77] ;  /* 0x010000004d027b82 */ /* 0x0002a20000000a00 */
[----:B------:R-:W-:Y:S01]  /*0d50*/  CS2R R6, SRZ ;  /* 0x0000000000067805 */ /* 0x000fe2000001ff00 */
[----:B------:R-:W3:Y:S01]  /*0d60*/  LDCU.64 UR6, c[0x4][0x8] ;  /* 0x01000100ff0677ac */ /* 0x000ee20008000a00 */
[----:B0-----:R-:W0:Y:S01]  /*0d70*/  F2I.TRUNC.NTZ R37, UR4 ;  /* 0x0000000400257d05 */ /* 0x001e22000820f100 */
[----:B---3--:R-:W-:Y:S02]  /*0d80*/  IMAD.U32 R4, RZ, RZ, UR6 ;  /* 0x00000006ff047e24 */ /* 0x008fe4000f8e00ff */
[----:B------:R-:W-:Y:S01]  /*0d90*/  IMAD.U32 R5, RZ, RZ, UR7 ;  /* 0x00000007ff057e24 */ /* 0x000fe2000f8e00ff */
[----:B01----:R-:W-:-:S07]  /*0da0*/  SHF.R.U32.HI R43, RZ, 0x18, R37 ;  /* 0x00000018ff2b7819 */ /* 0x003fce0000011625 */
[----:B------:R-:W-:-:S07]  /*0db0*/  LEPC R20, `(.L_x_154) ;  /* 0x000000001014794e */ /* 0x000fce0000000000 */
[----:B--2---:R-:W-:Y:S05]  /*0dc0*/  CALL.ABS.NOINC R2 ;  /* 0x0000000002007343 */ /* 0x004fea0003c00000 */
.L_x_154:
[----:B------:R0:W-:Y:S01]  /*0dd0*/  STL [R1+0x8], R43 ;  /* 0x0000082b01007387 */ /* 0x0001e20000100800 */
[----:B------:R0:W1:Y:S01]  /*0de0*/  LDC.64 R2, c[0x4][R77] ;  /* 0x010000004d027b82 */ /* 0x0000620000000a00 */
[----:B------:R-:W2:Y:S01]  /*0df0*/  LDCU.64 UR4, c[0x4][0x10] ;  /* 0x01000200ff0477ac */ /* 0x000ea20008000a00 */
[----:B------:R-:W-:Y:S01]  /*0e00*/  IMAD.MOV.U32 R6, RZ, RZ, R63 ;  /* 0x000000ffff067224 */ /* 0x000fe200078e003f */
[----:B------:R-:W-:Y:S01]  /*0e10*/  SHF.R.U32.HI R41, RZ, 0x10, R37 ;  /* 0x00000010ff297819 */ /* 0x000fe20000011625 */
[----:B------:R-:W-:Y:S02]  /*0e20*/  IMAD.MOV.U32 R7, RZ, RZ, R61 ;  /* 0x000000ffff077224 */ /* 0x000fe400078e003d */
[----:B--2---:R-:W-:Y:S01]  /*0e30*/  IMAD.U32 R4, RZ, RZ, UR4 ;  /* 0x00000004ff047e24 */ /* 0x004fe2000f8e00ff */
[----:B0-----:R-:W-:-:S07]  /*0e40*/  MOV R5, UR5 ;  /* 0x0000000500057c02 */ /* 0x001fce0008000f00 */
[----:B------:R-:W-:-:S07]  /*0e50*/  LEPC R20, `(.L_x_155) ;  /* 0x000000001014794e */ /* 0x000fce0000000000 */
[----:B-1----:R-:W-:Y:S05]  /*0e60*/  CALL.ABS.NOINC R2 ;  /* 0x0000000002007343 */ /* 0x002fea0003c00000 */
.L_x_155:
[----:B------:R-:W-:Y:S01]  /*0e70*/  LOP3.LUT R41, R41, 0xff, RZ, 0xc0, !PT ;  /* 0x000000ff29297812 */ /* 0x000fe200078ec0ff */
[----:B------:R0:W1:Y:S01]  /*0e80*/  LDC.64 R2, c[0x4][R77] ;  /* 0x010000004d027b82 */ /* 0x0000620000000a00 */
[----:B------:R-:W2:Y:S01]  /*0e90*/  LDCU.64 UR4, c[0x4][0x10] ;  /* 0x01000200ff0477ac */ /* 0x000ea20008000a00 */
[----:B------:R-:W-:Y:S01]  /*0ea0*/  MOV R6, R63 ;  /* 0x0000003f00067202 */ /* 0x000fe20000000f00 */
[----:B------:R-:W-:Y:S01]  /*0eb0*/  IMAD.MOV.U32 R7, RZ, RZ, R61 ;  /* 0x000000ffff077224 */ /* 0x000fe200078e003d */
[----:B------:R0:W-:Y:S01]  /*0ec0*/  STL [R1+0x8], R41 ;  /* 0x0000082901007387 */ /* 0x0001e20000100800 */
[----:B------:R-:W-:Y:S01]  /*0ed0*/  SHF.R.U32.HI R39, RZ, 0x8, R37 ;  /* 0x00000008ff277819 */ /* 0x000fe20000011625 */
[----:B--2---:R-:W-:Y:S02]  /*0ee0*/  IMAD.U32 R4, RZ, RZ, UR4 ;  /* 0x00000004ff047e24 */ /* 0x004fe4000f8e00ff */
[----:B0-----:R-:W-:-:S07]  /*0ef0*/  IMAD.U32 R5, RZ, RZ, UR5 ;  /* 0x00000005ff057e24 */ /* 0x001fce000f8e00ff */
[----:B------:R-:W-:-:S07]  /*0f00*/  LEPC R20, `(.L_x_156) ;  /* 0x000000001014794e */ /* 0x000fce0000000000 */
[----:B-1----:R-:W-:Y:S05]  /*0f10*/  CALL.ABS.NOINC R2 ;  /* 0x0000000002007343 */ /* 0x002fea0003c00000 */
.L_x_156:
        /* <DEDUP_REMOVED lines=10> */
.L_x_157:
[----:B------:R-:W-:Y:S01]  /*0fc0*/  LOP3.LUT R37, R37, 0xff, RZ, 0xc0, !PT ;  /* 0x000000ff25257812 */ /* 0x000fe200078ec0ff */
[----:B------:R0:W1:Y:S01]  /*0fd0*/  LDC.64 R2, c[0x4][R77] ;  /* 0x010000004d027b82 */ /* 0x0000620000000a00 */
[----:B------:R-:W2:Y:S01]  /*0fe0*/  LDCU.64 UR4, c[0x4][0x10] ;  /* 0x01000200ff0477ac */ /* 0x000ea20008000a00 */
[----:B------:R-:W-:Y:S02]  /*0ff0*/  IMAD.MOV.U32 R6, RZ, RZ, R63 ;  /* 0x000000ffff067224 */ /* 0x000fe400078e003f */
[----:B------:R0:W-:Y:S01]  /*1000*/  STL [R1+0x8], R37 ;  /* 0x0000082501007387 */ /* 0x0001e20000100800 */
[----:B------:R-:W-:Y:S02]  /*1010*/  IMAD.MOV.U32 R7, RZ, RZ, R61 ;  /* 0x000000ffff077224 */ /* 0x000fe400078e003d */
[----:B--2---:R-:W-:Y:S02]  /*1020*/  IMAD.U32 R4, RZ, RZ, UR4 ;  /* 0x00000004ff047e24 */ /* 0x004fe4000f8e00ff */
[----:B0-----:R-:W-:-:S07]  /*1030*/  IMAD.U32 R5, RZ, RZ, UR5 ;  /* 0x00000005ff057e24 */ /* 0x001fce000f8e00ff */
[----:B------:R-:W-:-:S07]  /*1040*/  LEPC R20, `(.L_x_158) ;  /* 0x000000001014794e */ /* 0x000fce0000000000 */
[----:B-1----:R-:W-:Y:S05]  /*1050*/  CALL.ABS.NOINC R2 ;  /* 0x0000000002007343 */ /* 0x002fea0003c00000 */
.L_x_158:
[----:B------:R0:W1:Y:S01]  /*1060*/  LDC.64 R2, c[0x4][R77] ;  /* 0x010000004d027b82 */ /* 0x0000620000000a00 */
[----:B------:R-:W2:Y:S01]  /*1070*/  LDCU.64 UR4, c[0x4][0x18] ;  /* 0x01000300ff0477ac */ /* 0x000ea20008000a00 */
[----:B------:R-:W-:Y:S02]  /*1080*/  CS2R R6, SRZ ;  /* 0x0000000000067805 */ /* 0x000fe4000001ff00 */
[----:B--2---:R-:W-:Y:S01]  /*1090*/  MOV R4, UR4 ;  /* 0x0000000400047c02 */ /* 0x004fe20008000f00 */
[----:B0-----:R-:W-:-:S07]  /*10a0*/  IMAD.U32 R5, RZ, RZ, UR5 ;  /* 0x00000005ff057e24 */ /* 0x001fce000f8e00ff */
[----:B------:R-:W-:-:S07]  /*10b0*/  LEPC R20, `(.L_x_159) ;  /* 0x000000001014794e */ /* 0x000fce0000000000 */
[----:B-1----:R-:W-:Y:S05]  /*10c0*/  CALL.ABS.NOINC R2 ;  /* 0x0000000002007343 */ /* 0x002fea0003c00000 */
.L_x_159:
[----:B------:R0:W1:Y:S01]  /*10d0*/  LDC.64 R2, c[0x4][R77] ;  /* 0x010000004d027b82 */ /* 0x0000620000000a00 */
[----:B------:R-:W2:Y:S01]  /*10e0*/  LDCU.64 UR4, c[0x4][0x108] ;  /* 0x01002100ff0477ac */ /* 0x000ea20008000a00 */
[----:B------:R-:W-:Y:S01]  /*10f0*/  CS2R R6, SRZ ;  /* 0x0000000000067805 */ /* 0x000fe2000001ff00 */
[----:B--2---:R-:W-:Y:S02]  /*1100*/  IMAD.U32 R4, RZ, RZ, UR4 ;  /* 0x00000004ff047e24 */ /* 0x004fe4000f8e00ff */
[----:B0-----:R-:W-:-:S07]  /*1110*/  IMAD.U32 R5, RZ, RZ, UR5 ;  /* 0x00000005ff057e24 */ /* 0x001fce000f8e00ff */
[----:B------:R-:W-:-:S07]  /*1120*/  LEPC R20, `(.L_x_160) ;  /* 0x000000001014794e */ /* 0x000fce0000000000 */
[----:B-1----:R-:W-:Y:S05]  /*1130*/  CALL.ABS.NOINC R2 ;  /* 0x0000000002007343 */ /* 0x002fea0003c00000 */
.L_x_160:
[----:B------:R-:W0:Y:S01]  /*1140*/  LDCU UR4, c[0x0][0x380] ;  /* 0x00007000ff0477ac */ /* 0x000e220008000800 */
[----:B------:R1:W2:Y:S01]  /*1150*/  LDC.64 R8, c[0x4][R77] ;  /* 0x010000004d087b82 */ /* 0x0002a20000000a00 */
[----:B------:R-:W-:Y:S01]  /*1160*/  CS2R R6, SRZ ;  /* 0x0000000000067805 */ /* 0x000fe2000001ff00 */
[----:B------:R-:W3:Y:S01]  /*1170*/  LDCU.64 UR6, c[0x4][0x8] ;  /* 0x01000100ff0677ac */ /* 0x000ee20008000a00 */
[----:B0-----:R-:W0:Y:S01]  /*1180*/  F2I.U32.FLOOR.NTZ R16, UR4 ;  /* 0x0000000400107d05 */ /* 0x001e220008207000 */
[----:B---3--:R-:W-:Y:S01]  /*1190*/  IMAD.U32 R4, RZ, RZ, UR6 ;  /* 0x00000006ff047e24 */ /* 0x008fe2000f8e00ff */
[----:B------:R-:W-:Y:S02]  /*11a0*/  MOV R5, UR7 ;  /* 0x0000000700057c02 */ /* 0x000fe40008000f00 */
[----:B01----:R-:W-:-:S07]  /*11b0*/  SHF.R.U32.HI R2, RZ, 0x18, R16 ;  /* 0x00000018ff027819 */ /* 0x003fce0000011610 */
[----:B------:R-:W-:-:S07]  /*11c0*/  LEPC R20, `(.L_x_161) ;  /* 0x000000001014794e */ /* 0x000fce0000000000 */
[----:B--2---:R-:W-:Y:S05]  /*11d0*/  CALL.ABS.NOINC R8 ;  /* 0x0000000008007343 */ /* 0x004fea0003c00000 */
.L_x_161:
[----:B------:R0:W-:Y:S01]  /*11e0*/  STL [R1+0x8], R2 ;  /* 0x0000080201007387 */ /* 0x0001e20000100800 */
[----:B------:R0:W1:Y:S01]  /*11f0*/  LDC.64 R8, c[0x4][R77] ;  /* 0x010000004d087b82 */ /* 0x0000620000000a00 */
[----:B------:R-:W2:Y:S01]  /*1200*/  LDCU.64 UR4, c[0x4][0x10] ;  /* 0x01000200ff0477ac */ /* 0x000ea20008000a00 */
[----:B------:R-:W-:Y:S01]  /*1210*/  IMAD.MOV.U32 R6, RZ, RZ, R63 ;  /* 0x000000ffff067224 */ /* 0x000fe200078e003f */
[----:B------:R-:W-:Y:S01]  /*1220*/  SHF.R.U32.HI R35, RZ, 0x10, R16 ;  /* 0x00000010ff237819 */ /* 0x000fe20000011610 */
[----:B------:R-:W-:Y:S02]  /*1230*/  IMAD.MOV.U32 R7, RZ, RZ, R61 ;  /* 0x000000ffff077224 */ /* 0x000fe400078e003d */
[----:B--2---:R-:W-:Y:S02]  /*1240*/  IMAD.U32 R4, RZ, RZ, UR4 ;  /* 0x00000004ff047e24 */ /* 0x004fe4000f8e00ff */
[----:B0-----:R-:W-:-:S07]  /*1250*/  IMAD.U32 R5, RZ, RZ, UR5 ;  /* 0x00000005ff057e24 */ /* 0x001fce000f8e00ff */
[----:B------:R-:W-:-:S07]  /*1260*/  LEPC R20, `(.L_x_162) ;  /* 0x000000001014794e */ /* 0x000fce0000000000 */
[----:B-1----:R-:W-:Y:S05]  /*1270*/  CALL.ABS.NOINC R8 ;  /* 0x0000000008007343 */ /* 0x002fea0003c00000 */
.L_x_162:
[----:B------:R-:W-:Y:S01]  /*1280*/  LOP3.LUT R35, R35, 0xff, RZ, 0xc0, !PT ;  /* 0x000000ff23237812 */ /* 0x000fe200078ec0ff */
[----:B------:R0:W1:Y:S01]  /*1290*/  LDC.64 R2, c[0x4][R77] ;  /* 0x010000004d027b82 */ /* 0x0000620000000a00 */
[----:B------:R-:W2:Y:S01]  /*12a0*/  LDCU.64 UR4, c[0x4][0x10] ;  /* 0x01000200ff0477ac */ /* 0x000ea20008000a00 */
[----:B------:R-:W-:Y:S01]  /*12b0*/  IMAD.MOV.U32 R6, RZ, RZ, R63 ;  /* 0x000000ffff067224 */ /* 0x000fe200078e003f */
[----:B------:R-:W-:Y:S01]  /*12c0*/  SHF.R.U32.HI R33, RZ, 0x8, R16 ;  /* 0x00000008ff217819 */ /* 0x000fe20000011610 */
[----:B------:R0:W-:Y:S01]  /*12d0*/  STL [R1+0x8], R35 ;  /* 0x0000082301007387 */ /* 0x0001e20000100800 */
[----:B------:R-:W-:Y:S01]  /*12e0*/  IMAD.MOV.U32 R7, RZ, RZ, R61 ;  /* 0x000000ffff077224 */ /* 0x000fe200078e003d */
[----:B--2---:R-:W-:Y:S01]  /*12f0*/  MOV R4, UR4 ;  /* 0x0000000400047c02 */ /* 0x004fe20008000f00 */
[----:B0-----:R-:W-:-:S07]  /*1300*/  IMAD.U32 R5, RZ, RZ, UR5 ;  /* 0x00000005ff057e24 */ /* 0x001fce000f8e00ff */
[----:B------:R-:W-:-:S07]  /*1310*/  LEPC R20, `(.L_x_163) ;  /* 0x000000001014794e */ /* 0x000fce0000000000 */
[----:B-1----:R-:W-:Y:S05]  /*1320*/  CALL.ABS.NOINC R2 ;  /* 0x0000000002007343 */ /* 0x002fea0003c00000 */
.L_x_163:
        /* <DEDUP_REMOVED lines=10> */
.L_x_164:
        /* <DEDUP_REMOVED lines=10> */
.L_x_165:
[----:B------:R0:W1:Y:S01]  /*1470*/  LDC.64 R2, c[0x4][R77] ;  /* 0x010000004d027b82 */ /* 0x0000620000000a00 */
[----:B------:R-:W2:Y:S01]  /*1480*/  LDCU.64 UR4, c[0x4][0x18] ;  /* 0x01000300ff0477ac */ /* 0x000ea20008000a00 */
[----:B------:R-:W-:Y:S01]  /*1490*/  CS2R R6, SRZ ;  /* 0x0000000000067805 */ /* 0x000fe2000001ff00 */
[----:B--2---:R-:W-:Y:S02]  /*14a0*/  IMAD.U32 R4, RZ, RZ, UR4 ;  /* 0x00000004ff047e24 */ /* 0x004fe4000f8e00ff */
[----:B0-----:R-:W-:-:S07]  /*14b0*/  IMAD.U32 R5, RZ, RZ, UR5 ;  /* 0x00000005ff057e24 */ /* 0x001fce000f8e00ff */
[----:B------:R-:W-:-:S07]  /*14c0*/  LEPC R20, `(.L_x_166) ;  /* 0x000000001014794e */ /* 0x000fce0000000000 */
[----:B-1----:R-:W-:Y:S05]  /*14d0*/  CALL.ABS.NOINC R2 ;  /* 0x0000000002007343 */ /* 0x002fea0003c00000 */
.L_x_166:
[----:B------:R0:W1:Y:S01]  /*14e0*/  LDC.64 R2, c[0x4][R77] ;  /* 0x010000004d027b82 */ /* 0x0000620000000a00 */
[----:B------:R-:W2:Y:S01]  /*14f0*/  LDCU.64 UR4, c[0x4][0x110] ;  /* 0x01002200ff0477ac */ /* 0x000ea20008000a00 */
[----:B------:R-:W-:Y:S01]  /*1500*/  CS2R R6, SRZ ;  /* 0x0000000000067805 */ /* 0x000fe2000001ff00 */
[----:B--2---:R-:W-:Y:S01]  /*1510*/  IMAD.U32 R4, RZ, RZ, UR4 ;  /* 0x00000004ff047e24 */ /* 0x004fe2000f8e00ff */
[----:B0-----:R-:W-:-:S07]  /*1520*/  MOV R5, UR5 ;  /* 0x0000000500057c02 */ /* 0x001fce0008000f00 */
[----:B------:R-:W-:-:S07]  /*1530*/  LEPC R20, `(.L_x_167) ;  /* 0x000000001014794e */ /* 0x000fce0000000000 */
[----:B-1----:R-:W-:Y:S05]  /*1540*/  CALL.ABS.NOINC R2 ;  /* 0x0000000002007343 */ /* 0x002fea0003c00000 */
.L_x_167:
[----:B------:R-:W0:Y:S01]  /*1550*/  LDCU UR4, c[0x0][0x380] ;  /* 0x00007000ff0477ac */ /* 0x000e220008000800 */
[----:B------:R1:W2:Y:S01]  /*1560*/  LDC.64 R8, c[0x4][R77] ;  /* 0x010000004d087b82 */ /* 0x0002a20000000a00 */
[----:B------:R-:W-:Y:S01]  /*1570*/  CS2R R6, SRZ ;  /* 0x0000000000067805 */ /* 0x000fe2000001ff00 */
[----:B------:R-:W3:Y:S01]  /*1580*/  LDCU.64 UR6, c[0x4][0x8] ;  /* 0x01000100ff0677ac */ /* 0x000ee20008000a00 */
[----:B0-----:R-:W0:Y:S01]  /*1590*/  F2I.U32.NTZ R16, UR4 ;  /* 0x0000000400107d05 */ /* 0x001e220008203000 */
[----:B---3--:R-:W-:Y:S02]  /*15a0*/  IMAD.U32 R4, RZ, RZ, UR6 ;  /* 0x00000006ff047e24 */ /* 0x008fe4000f8e00ff */
[----:B------:R-:W-:Y:S01]  /*15b0*/  IMAD.U32 R5, RZ, RZ, UR7 ;  /* 0x00000007ff057e24 */ /* 0x000fe2000f8e00ff */
[----:B01----:R-:W-:-:S07]  /*15c0*/  SHF.R.U32.HI R2, RZ, 0x18, R16 ;  /* 0x00000018ff027819 */ /* 0x003fce0000011610 */
[----:B------:R-:W-:-:S07]  /*15d0*/  LEPC R20, `(.L_x_168) ;  /* 0x000000001014794e */ /* 0x000fce0000000000 */
[----:B--2---:R-:W-:Y:S05]  /*15e0*/  CALL.ABS.NOINC R8 ;  /* 0x0000000008007343 */ /* 0x004fea0003c00000 */
.L_x_168:
[----:B------:R0:W-:Y:S01]  /*15f0*/  STL [R1+0x8], R2 ;  /* 0x0000080201007387 */ /* 0x0001e20000100800 */
[----:B------:R0:W1:Y:S01]  /*1600*/  LDC.64 R8, c[0x4][R77] ;  /* 0x010000004d087b82 */ /* 0x0000620000000a00 */
[----:B------:R-:W2:Y:S01]  /*1610*/  LDCU.64 UR4, c[0x4][0x10] ;  /* 0x01000200ff0477ac */ /* 0x000ea20008000a00 */
[----:B------:R-:W-:Y:S01]  /*1620*/  MOV R6, R63 ;  /* 0x0000003f00067202 */ /* 0x000fe20000000f00 */
[----:B------:R-:W-:Y:S01]  /*1630*/  IMAD.MOV.U32 R7, RZ, RZ, R61 ;  /* 0x000000ffff077224 */ /* 0x000fe200078e003d */
[----:B------:R-:W-:Y:S01]  /*1640*/  SHF.R.U32.HI R31, RZ, 0x10, R16 ;  /* 0x00000010ff1f7819 */ /* 0x000fe20000011610 */
[----:B--2---:R-:W-:Y:S02]  /*1650*/  IMAD.U32 R4, RZ, RZ, UR4 ;  /* 0x00000004ff047e24 */ /* 0x004fe4000f8e00ff */
[----:B0-----:R-:W-:-:S07]  /*1660*/  IMAD.U32 R5, RZ, RZ, UR5 ;  /* 0x00000005ff057e24 */ /* 0x001fce000f8e00ff */
[----:B------:R-:W-:-:S07]  /*1670*/  LEPC R20, `(.L_x_169) ;  /* 0x000000001014794e */ /* 0x000fce0000000000 */
[----:B-1----:R-:W-:Y:S05]  /*1680*/  CALL.ABS.NOINC R8 ;  /* 0x0000000008007343 */ /* 0x002fea0003c00000 */
.L_x_169:
[----:B------:R-:W-:Y:S01]  /*1690*/  LOP3.LUT R31, R31, 0xff, RZ, 0xc0, !PT ;  /* 0x000000ff1f1f7812 */ /* 0x000fe200078ec0ff */
[----:B------:R0:W1:Y:S01]  /*16a0*/  LDC.64 R2, c[0x4][R77] ;  /* 0x010000004d027b82 */ /* 0x0000620000000a00 */
[----:B------:R-:W2:Y:S01]  /*16b0*/  LDCU.64 UR4, c[0x4][0x10] ;  /* 0x01000200ff0477ac */ /* 0x000ea20008000a00 */
[----:B------:R-:W-:Y:S01]  /*16c0*/  IMAD.MOV.U32 R6, RZ, RZ, R63 ;  /* 0x000000ffff067224 */ /* 0x000fe200078e003f */
[----:B------:R-:W-:Y:S01]  /*16d0*/  MOV R7, R61 ;  /* 0x0000003d00077202 */ /* 0x000fe20000000f00 */
[----:B------:R0:W-:Y:S01]  /*16e0*/  STL [R1+0x8], R31 ;  /* 0x0000081f01007387 */ /* 0x0001e20000100800 */
[----:B------:R-:W-:Y:S01]  /*16f0*/  SHF.R.U32.HI R29, RZ, 0x8, R16 ;  /* 0x00000008ff1d7819 */ /* 0x000fe20000011610 */
[----:B--2---:R-:W-:Y:S02]  /*1700*/  IMAD.U32 R4, RZ, RZ, UR4 ;  /* 0x00000004ff047e24 */ /* 0x004fe4000f8e00ff */
[----:B0-----:R-:W-:-:S07]  /*1710*/  IMAD.U32 R5, RZ, RZ, UR5 ;  /* 0x00000005ff057e24 */ /* 0x001fce000f8e00ff */
[----:B------:R-:W-:-:S07]  /*1720*/  LEPC R20, `(.L_x_170) ;  /* 0x000000001014794e */ /* 0x000fce0000000000 */
[----:B-1----:R-:W-:Y:S05]  /*1730*/  CALL.ABS.NOINC R2 ;  /* 0x0000000002007343 */ /* 0x002fea0003c00000 */
.L_x_170:
        /* <DEDUP_REMOVED lines=10> */
.L_x_171:
        /* <DEDUP_REMOVED lines=10> */
.L_x_172:
[----:B------:R0:W1:Y:S01]  /*1880*/  LDC.64 R2, c[0x4][R77] ;  /* 0x010000004d027b82 */ /* 0x0000620000000a00 */
[----:B------:R-:W2:Y:S01]  /*1890*/  LDCU.64 UR4, c[0x4][0x18] ;  /* 0x01000300ff0477ac */ /* 0x000ea20008000a00 */
[----:B------:R-:W-:Y:S01]  /*18a0*/  CS2R R6, SRZ ;  /* 0x0000000000067805 */ /* 0x000fe2000001ff00 */
[----:B--2---:R-:W-:Y:S01]  /*18b0*/  IMAD.U32 R4, RZ, RZ, UR4 ;  /* 0x00000004ff047e24 */ /* 0x004fe2000f8e00ff */
[----:B0-----:R-:W-:-:S07]  /*18c0*/  MOV R5, UR5 ;  /* 0x0000000500057c02 */ /* 0x001fce0008000f00 */
[----:B------:R-:W-:-:S07]  /*18d0*/  LEPC R20, `(.L_x_173) ;  /* 0x000000001014794e */ /* 0x000fce0000000000 */
[----:B-1----:R-:W-:Y:S05]  /*18e0*/  CALL.ABS.NOINC R2 ;  /* 0x0000000002007343 */ /* 0x002fea0003c00000 */
.L_x_173:
[----:B------:R0:W1:Y:S01]  /*18f0*/  LDC.64 R2, c[0x4][R77] ;  /* 0x010000004d027b82 */ /* 0x0000620000000a00 */
[----:B------:R-:W2:Y:S01]  /*1900*/  LDCU.64 UR4, c[0x4][0x118] ;  /* 0x01002300ff0477ac */ /* 0x000ea20008000a00 */
[----:B------:R-:W-:Y:S01]  /*1910*/  CS2R R6, SRZ ;  /* 0x0000000000067805 */ /* 0x000fe2000001ff00 */
[----:B--2---:R-:W-:Y:S02]  /*1920*/  IMAD.U32 R4, RZ, RZ, UR4 ;  /* 0x00000004ff047e24 */ /* 0x004fe4000f8e00ff */
[----:B0-----:R-:W-:-:S07]  /*1930*/  IMAD.U32 R5, RZ, RZ, UR5 ;  /* 0x00000005ff057e24 */ /* 0x001fce000f8e00ff */
[----:B------:R-:W-:-:S07]  /*1940*/  LEPC R20, `(.L_x_174) ;  /* 0x000000001014794e */ /* 0x000fce0000000000 */
[----:B-1----:R-:W-:Y:S05]  /*1950*/  CALL.ABS.NOINC R2 ;  /* 0x0000000002007343 */ /* 0x002fea0003c00000 */
.L_x_174:
[----:B------:R-:W0:Y:S01]  /*1960*/  LDCU UR4, c[0x0][0x380] ;  /* 0x00007000ff0477ac */ /* 0x000e220008000800 */
[----:B------:R1:W2:Y:S01]  /*1970*/  LDC.64 R8, c[0x4][R77] ;  /* 0x010000004d087b82 */ /* 0x0002a20000000a00 */
[----:B------:R-:W-:Y:S01]  /*1980*/  CS2R R6, SRZ ;  /* 0x0000000000067805 */ /* 0x000fe2000001ff00 */
[----:B------:R-:W3:Y:S01]  /*1990*/  LDCU.64 UR6, c[0x4][0x8] ;  /* 0x01000100ff0677ac */ /* 0x000ee20008000a00 */
[----:B0-----:R-:W0:Y:S01]  /*19a0*/  F2I.U32.CEIL.NTZ R16, UR4 ;  /* 0x0000000400107d05 */ /* 0x001e22000820b000 */
[----:B---3--:R-:W-:Y:S02]  /*19b0*/  IMAD.U32 R4, RZ, RZ, UR6 ;  /* 0x00000006ff047e24 */ /* 0x008fe4000f8e00ff */
[----:B------:R-:W-:Y:S01]  /*19c0*/  IMAD.U32 R5, RZ, RZ, UR7 ;  /* 0x00000007ff057e24 */ /* 0x000fe2000f8e00ff */
[----:B01----:R-:W-:-:S07]  /*19d0*/  SHF.R.U32.HI R2, RZ, 0x18, R16 ;  /* 0x00000018ff027819 */ /* 0x003fce0000011610 */
[----:B------:R-:W-:-:S07]  /*19e0*/  LEPC R20, `(.L_x_175) ;  /* 0x000000001014794e */ /* 0x000fce0000000000 */
[----:B--2---:R-:W-:Y:S05]  /*19f0*/  CALL.ABS.NOINC R8 ;  /* 0x0000000008007343 */ /* 0x004fea0003c00000 */
.L_x_175:
        /* <DEDUP_REMOVED lines=10> */
.L_x_176:
        /* <DEDUP_REMOVED lines=11> */
.L_x_177:
        /* <DEDUP_REMOVED lines=10> */
.L_x_178:
        /* <DEDUP_REMOVED lines=10> */
.L_x_179:
[----:B------:R0:W1:Y:S01]  /*1c90*/  LDC.64 R2, c[0x4][R77] ;  /* 0x010000004d027b82 */ /* 0x0000620000000a00 */
[----:B------:R-:W2:Y:S01]  /*1ca0*/  LDCU.64 UR4, c[0x4][0x18] ;  /* 0x01000300ff0477ac */ /* 0x000ea20008000a00 */
[----:B------:R-:W-:Y:S01]  /*1cb0*/  CS2R R6, SRZ ;  /* 0x0000000000067805 */ /* 0x000fe2000001ff00 */
[----:B--2---:R-:W-:Y:S02]  /*1cc0*/  IMAD.U32 R4, RZ, RZ, UR4 ;  /* 0x00000004ff047e24 */ /* 0x004fe4000f8e00ff */
[----:B0-----:R-:W-:-:S07]  /*1cd0*/  IMAD.U32 R5, RZ, RZ, UR5 ;  /* 0x00000005ff057e24 */ /* 0x001fce000f8e00ff */
[----:B------:R-:W-:-:S07]  /*1ce0*/  LEPC R20, `(.L_x_180) ;  /* 0x000000001014794e */ /* 0x000fce0000000000 */
[----:B-1----:R-:W-:Y:S05]  /*1cf0*/  CALL.ABS.NOINC R2 ;  /* 0x0000000002007343 */ /* 0x002fea0003c00000 */
.L_x_180:
[----:B------:R0:W1:Y:S01]  /*1d00*/  LDC.64 R2, c[0x4][R77] ;  /* 0x010000004d027b82 */ /* 0x0000620000000a00 */
[----:B------:R-:W2:Y:S01]  /*1d10*/  LDCU.64 UR4, c[0x4][0x120] ;  /* 0x01002400ff0477ac */ /* 0x000ea20008000a00 */
[----:B------:R-:W-:Y:S01]  /*1d20*/  CS2R R6, SRZ ;  /* 0x0000000000067805 */ /* 0x000fe2000001ff00 */
[----:B--2---:R-:W-:Y:S02]  /*1d30*/  IMAD.U32 R4, RZ, RZ, UR4 ;  /* 0x00000004ff047e24 */ /* 0x004fe4000f8e00ff */
[----:B0-----:R-:W-:-:S07]  /*1d40*/  IMAD.U32 R5, RZ, RZ, UR5 ;  /* 0x00000005ff057e24 */ /* 0x001fce000f8e00ff */
[----:B------:R-:W-:-:S07]  /*1d50*/  LEPC R20, `(.L_x_181) ;  /* 0x000000001014794e */ /* 0x000fce0000000000 */
[----:B-1----:R-:W-:Y:S05]  /*1d60*/  CALL.ABS.NOINC R2 ;  /* 0x0000000002007343 */ /* 0x002fea0003c00000 */
.L_x_181:
[----:B------:R-:W0:Y:S01]  /*1d70*/  LDCU UR4, c[0x0][0x380] ;  /* 0x00007000ff0477ac */ /* 0x000e220008000800 */
[----:B------:R1:W2:Y:S01]  /*1d80*/  LDC.64 R2, c[0x4][R77] ;  /* 0x010000004d027b82 */ /* 0x0002a20000000a00 */
[----:B------:R-:W-:Y:S01]  /*1d90*/  CS2R R6, SRZ ;  /* 0x0000000000067805 */ /* 0x000fe2000001ff00 */
[----:B------:R-:W3:Y:S01]  /*1da0*/  LDCU.64 UR6, c[0x4][0x8] ;  /* 0x01000100ff0677ac */ /* 0x000ee20008000a00 */
[----:B0-----:R-:W0:Y:S01]  /*1db0*/  F2I.U32.TRUNC.NTZ R16, UR4 ;  /* 0x0000000400107d05 */ /* 0x001e22000820f000 */
[----:B---3--:R-:W-:Y:S01]  /*1dc0*/  MOV R4, UR6 ;  /* 0x0000000600047c02 */ /* 0x008fe20008000f00 */
[----:B------:R-:W-:Y:S01]  /*1dd0*/  IMAD.U32 R5, RZ, RZ, UR7 ;  /* 0x00000007ff057e24 */ /* 0x000fe2000f8e00ff */
[----:B01----:R-:W-:-:S07]  /*1de0*/  SHF.R.U32.HI R23, RZ, 0x18, R16 ;  /* 0x00000018ff177819 */ /* 0x003fce0000011610 */
[----:B------:R-:W-:-:S07]  /*1df0*/  LEPC R20, `(.L_x_182) ;  /* 0x000000001014794e */ /* 0x000fce0000000000 */
[----:B--2---:R-:W-:Y:S05]  /*1e00*/  CALL.ABS.NOINC R2 ;  /* 0x0000000002007343 */ /* 0x004fea0003c00000 */
.L_x_182:
        /* <DEDUP_REMOVED lines=10> */
.L_x_183:
        /* <DEDUP_REMOVED lines=11> */
.L_x_184:
        /* <DEDUP_REMOVED lines=10> */
.L_x_185:
        /* <DEDUP_REMOVED lines=10> */
.L_x_186:
[----:B------:R0:W1:Y:S01]  /*20a0*/  LDC.64 R2, c[0x4][R77] ;  /* 0x010000004d027b82 */ /* 0x0000620000000a00 */
[----:B------:R-:W2:Y:S01]  /*20b0*/  LDCU.64 UR4, c[0x4][0x18] ;  /* 0x01000300ff0477ac */ /* 0x000ea20008000a00 */
[----:B------:R-:W-:Y:S01]  /*20c0*/  CS2R R6, SRZ ;  /* 0x0000000000067805 */ /* 0x000fe2000001ff00 */
[----:B--2---:R-:W-:Y:S02]  /*20d0*/  IMAD.U32 R4, RZ, RZ, UR4 ;  /* 0x00000004ff047e24 */ /* 0x004fe4000f8e00ff */
[----:B0-----:R-:W-:-:S07]  /*20e0*/  IMAD.U32 R5, RZ, RZ, UR5 ;  /* 0x00000005ff057e24 */ /* 0x001fce000f8e00ff */
[----:B------:R-:W-:-:S07]  /*20f0*/  LEPC R20, `(.L_x_187) ;  /* 0x000000001014794e */ /* 0x000fce0000000000 */
[----:B-1----:R-:W-:Y:S05]  /*2100*/  CALL.ABS.NOINC R2 ;  /* 0x0000000002007343 */ /* 0x002fea0003c00000 */
.L_x_187:
[----:B------:R0:W1:Y:S01]  /*2110*/  LDC.64 R2, c[0x4][R77] ;  /* 0x010000004d027b82 */ /* 0x0000620000000a00 */
[----:B------:R-:W2:Y:S01]  /*2120*/  LDCU.64 UR4, c[0x4][0x128] ;  /* 0x01002500ff0477ac */ /* 0x000ea20008000a00 */
[----:B------:R-:W-:Y:S02]  /*2130*/  CS2R R6, SRZ ;  /* 0x0000000000067805 */ /* 0x000fe4000001ff00 */
[----:B--2---:R-:W-:Y:S01]  /*2140*/  MOV R4, UR4 ;  /* 0x0000000400047c02 */ /* 0x004fe20008000f00 */
[----:B0-----:R-:W-:-:S07]  /*2150*/  IMAD.U32 R5, RZ, RZ, UR5 ;  /* 0x00000005ff057e24 */ /* 0x001fce000f8e00ff */
[----:B------:R-:W-:-:S07]  /*2160*/  LEPC R20, `(.L_x_188) ;  /* 0x000000001014794e */ /* 0x000fce0000000000 */
[----:B-1----:R-:W-:Y:S05]  /*2170*/  CALL.ABS.NOINC R2 ;  /* 0x0000000002007343 */ /* 0x002fea0003c00000 */
.L_x_188:
[----:B------:R-:W0:Y:S01]  /*2180*/  LDCU UR4, c[0x0][0x380] ;  /* 0x00007000ff0477ac */ /* 0x000e220008000800 */
[----:B------:R1:W2:Y:S01]  /*2190*/  LDC.64 R8, c[0x4][R77] ;  /* 0x010000004d087b82 */ /* 0x0002a20000000a00 */
[----:B------:R-:W-:Y:S01]  /*21a0*/  CS2R R6, SRZ ;  /* 0x0000000000067805 */ /* 0x000fe2000001ff00 */
[----:B------:R-:W3:Y:S01]  /*21b0*/  LDCU.64 UR6, c[0x4][0x8] ;  /* 0x01000100ff0677ac */ /* 0x000ee20008000a00 */
[----:B0-----:R-:W0:Y:S01]  /*21c0*/  F2I.S64.FLOOR R2, UR4 ;  /* 0x0000000400027d11 */ /* 0x001e220008205900 */
[----:B---3--:R-:W-:Y:S02]  /*21d0*/  IMAD.U32 R4, RZ, RZ, UR6 ;  /* 0x00000006ff047e24 */ /* 0x008fe4000f8e00ff */
[----:B------:R-:W-:Y:S01]  /*21e0*/  IMAD.U32 R5, RZ, RZ, UR7 ;  /* 0x00000007ff057e24 */ /* 0x000fe2000f8e00ff */
[----:B01----:R-:W-:-:S07]  /*21f0*/  SHF.R.U32.HI R2, RZ, 0x18, R3 ;  /* 0x00000018ff027819 */ /* 0x003fce0000011603 */
[----:B------:R-:W-:-:S07]  /*2200*/  LEPC R20, `(.L_x_189) ;  /* 0x000000001014794e */ /* 0x000fce0000000000 */
[----:B--2---:R-:W-:Y:S05]  /*2210*/  CALL.ABS.NOINC R8 ;  /* 0x0000000008007343 */ /* 0x004fea0003c00000 */
.L_x_189:
[----:B------:R-:W0:Y:S01]  /*2220*/  LDCU UR6, c[0x0][0x380] ;  /* 0x00007000ff0677ac */ /* 0x000e220008000800 */
[----:B------:R1:W-:Y:S01]  /*2230*/  STL [R1+0x8], R2 ;  /* 0x0000080201007387 */ /* 0x0003e20000100800 */
[----:B------:R1:W2:Y:S01]  /*2240*/  LDC.64 R8, c[0x4][R77] ;  /* 0x010000004d087b82 */ /* 0x0002a20000000a00 */
[----:B------:R-:W-:Y:S01]  /*2250*/  IMAD.MOV.U32 R6, RZ, RZ, R63 ;  /* 0x000000ffff067224 */ /* 0x000fe200078e003f */
[----:B------:R-:W3:Y:S01]  /*2260*/  LDCU.64 UR4, c[0x4][0x10] ;  /* 0x01000200ff0477ac */ /* 0x000ee20008000a00 */
[----:B------:R-:W-:Y:S01]  /*2270*/  IMAD.MOV.U32 R7, RZ, RZ, R61 ;  /* 0x000000ffff077224 */ /* 0x000fe200078e003d */
[----:B0-----:R-:W0:Y:S01]  /*2280*/  F2I.S64.FLOOR R114, UR6 ;  /* 0x0000000600727d11 */ /* 0x001e220008205900 */
[----:B---3--:R-:W-:Y:S01]  /*2290*/  IMAD.U32 R4, RZ, RZ, UR4 ;  /* 0x00000004ff047e24 */ /* 0x008fe2000f8e00ff */
[----:B------:R-:W-:Y:S02]  /*22a0*/  MOV R5, UR5 ;  /* 0x0000000500057c02 */ /* 0x000fe40008000f00 */
[----:B01----:R-:W-:-:S07]  /*22b0*/  SHF.R.U32.HI R122, RZ, 0x10, R115 ;  /* 0x00000010ff7a7819 */ /* 0x003fce0000011673 */
[----:B------:R-:W-:-:S07]  /*22c0*/  LEPC R20, `(.L_x_190) ;  /* 0x000000001014794e */ /* 0x000fce0000000000 */
[----:B--2---:R-:W-:Y:S05]  /*22d0*/  CALL.ABS.NOINC R8 ;  /* 0x0000000008007343 */ /* 0x004fea0003c00000 */
.L_x_190:
        /* <DEDUP_REMOVED lines=11> */
.L_x_191:
        /* <DEDUP_REMOVED lines=10> */
.L_x_192:
        /* <DEDUP_REMOVED lines=11> */
.L_x_193:
        /* <DEDUP_REMOVED lines=10> */
.L_x_194:
        /* <DEDUP_REMOVED lines=11> */
.L_x_195:
        /* <DEDUP_REMOVED lines=10> */
.L_x_196:
        /* <DEDUP_REMOVED lines=10> */
.L_x_197:
[----:B------:R0:W1:Y:S01]  /*2770*/  LDC.64 R2, c[0x4][R77] ;  /* 0x010000004d027b82 */ /* 0x0000620000000a00 */
[----:B------:R-:W2:Y:S01]  /*2780*/  LDCU.64 UR4, c[0x4][0x18] ;  /* 0x01000300ff0477ac */ /* 0x000ea20008000a00 */
[----:B------:R-:W-:Y:S01]  /*2790*/  CS2R R6, SRZ ;  /* 0x0000000000067805 */ /* 0x000fe2000001ff00 */
[----:B--2---:R-:W-:Y:S02]  /*27a0*/  IMAD.U32 R4, RZ, RZ, UR4 ;  /* 0x00000004ff047e24 */ /* 0x004fe4000f8e00ff */
[----:B0-----:R-:W-:-:S07]  /*27b0*/  IMAD.U32 R5, RZ, RZ, UR5 ;  /* 0x00000005ff057e24 */ /* 0x001fce000f8e00ff */
[----:B------:R-:W-:-:S07]  /*27c0*/  LEPC R20, `(.L_x_198) ;  /* 0x000000001014794e */ /* 0x000fce0000000000 */
[----:B-1----:R-:W-:Y:S05]  /*27d0*/  CALL.ABS.NOINC R2 ;  /* 0x0000000002007343 */ /* 0x002fea0003c00000 */
.L_x_198:
[----:B------:R0:W1:Y:S01]  /*27e0*/  LDC.64 R2, c[0x4][R77] ;  /* 0x010000004d027b82 */ /* 0x0000620000000a00 */
[----:B------:R-:W2:Y:S01]  /*27f0*/  LDCU.64 UR4, c[0x4][0x130] ;  /* 0x01002600ff0477ac */ /* 0x000ea20008000a00 */
[----:B------:R-:W-:Y:S01]  /*2800*/  CS2R R6, SRZ ;  /* 0x0000000000067805 */ /* 0x000fe2000001ff00 */
[----:B--2---:R-:W-:Y:S02]  /*2810*/  IMAD.U32 R4, RZ, RZ, UR4 ;  /* 0x00000004ff047e24 */ /* 0x004fe4000f8e00ff */
[----:B0-----:R-:W-:-:S07]  /*2820*/  IMAD.U32 R5, RZ, RZ, UR5 ;  /* 0x00000005ff057e24 */ /* 0x001fce000f8e00ff */
[----:B------:R-:W-:-:S07]  /*2830*/  LEPC R20, `(.L_x_199) ;  /* 0x000000001014794e */ /* 0x000fce0000000000 */
[----:B-1----:R-:W-:Y:S05]  /*2840*/  CALL.ABS.NOINC R2 ;  /* 0x0000000002007343 */ /* 0x002fea0003c00000 */
.L_x_199:
[----:B------:R-:W0:Y:S01]  /*2850*/  LDCU UR4, c[0x0][0x380] ;  /* 0x00007000ff0477ac */ /* 0x000e220008000800 */
[----:B------:R1:W2:Y:S01]  /*2860*/  LDC.64 R2, c[0x4][R77] ;  /* 0x010000004d027b82 */ /* 0x0002a20000000a00 */
[----:B------:R-:W-:Y:S01]  /*2870*/  CS2R R6, SRZ ;  /* 0x0000000000067805 */ /* 0x000fe2000001ff00 */
[----:B------:R-:W3:Y:S01]  /*2880*/  LDCU.64 UR6, c[0x4][0x8] ;  /* 0x01000100ff0677ac */ /* 0x000ee20008000a00 */
[----:B0-----:R-:W0:Y:S01]  /*2890*/  F2I.S64 R112, UR4 ;  /* 0x0000000400707d11 */ /* 0x001e220008201900 */
[----:B---3--:R-:W-:Y:S01]  /*28a0*/  MOV R4, UR6 ;  /* 0x0000000600047c02 */ /* 0x008fe20008000f00 */
[----:B------:R-:W-:Y:S01]  /*28b0*/  IMAD.U32 R5, RZ, RZ, UR7 ;  /* 0x00000007ff057e24 */ /* 0x000fe2000f8e00ff */
[----:B01----:R-:W-:-:S07]  /*28c0*/  SHF.R.U32.HI R112, RZ, 0x18, R113 ;  /* 0x00000018ff707819 */ /* 0x003fce0000011671 */
[----:B------:R-:W-:-:S07]  /*28d0*/  LEPC R20, `(.L_x_200) ;  /* 0x000000001014794e */ /* 0x000fce0000000000 */
[----:B--2---:R-:W-:Y:S05]  /*28e0*/  CALL.ABS.NOINC R2 ;  /* 0x0000000002007343 */ /* 0x004fea0003c00000 */
.L_x_200:
[----:B------:R-:W0:Y:S01]  /*28f0*/  LDCU UR6, c[0x0][0x380] ;  /* 0x00007000ff0677ac */ /* 0x000e220008000800 */
[----:B------:R1:W-:Y:S01]  /*2900*/  STL [R1+0x8], R112 ;  /* 0x0000087001007387 */ /* 0x0003e20000100800 */
[----:B------:R1:W2:Y:S01]  /*2910*/  LDC.64 R2, c[0x4][R77] ;  /* 0x010000004d027b82 */ /* 0x0002a20000000a00 */
[----:B------:R-:W-:Y:S01]  /*2920*/  IMAD.MOV.U32 R6, RZ, RZ, R63 ;  /* 0x000000ffff067224 */ /* 0x000fe200078e003f */
[----:B------:R-:W3:Y:S01]  /*2930*/  LDCU.64 UR4, c[0x4][0x10] ;  /* 0x01000200ff0477ac */ /* 0x000ee20008000a00 */
[----:B------:R-:W-:Y:S01]  /*2940*/  MOV R7, R61 ;  /* 0x0000003d00077202 */ /* 0x000fe20000000f00 */
[----:B0-----:R-:W0:Y:S01]  /*2950*/  F2I.S64 R98, UR6 ;  /* 0x0000000600627d11 */ /* 0x001e220008201900 */
[----:B---3--:R-:W-:Y:S02]  /*2960*/  IMAD.U32 R4, RZ, RZ, UR4 ;  /* 0x00000004ff047e24 */ /* 0x008fe4000f8e00ff */
[----:B------:R-:W-:Y:S01]  /*2970*/  IMAD.U32 R5, RZ, RZ, UR5 ;  /* 0x00000005ff057e24 */ /* 0x000fe2000f8e00ff */
[----:B01----:R-:W-:-:S07]  /*2980*/  SHF.R.U32.HI R110, RZ, 0x10, R99 ;  /* 0x00000010ff6e7819 */ /* 0x003fce0000011663 */
[----:B------:R-:W-:-:S07]  /*2990*/  LEPC R20, `(.L_x_201) ;  /* 0x000000001014794e */ /* 0x000fce0000000000 */
[----:B--2---:R-:W-:Y:S05]  /*29a0*/  CALL.ABS.NOINC R2 ;  /* 0x0000000002007343 */ /* 0x004fea0003c00000 */
.L_x_201:
        /* <DEDUP_REMOVED lines=11> */
.L_x_202:
        /* <DEDUP_REMOVED lines=10> */
.L_x_203:
        /* <DEDUP_REMOVED lines=11> */
.L_x_204:
        /* <DEDUP_REMOVED lines=10> */
.L_x_205:
        /* <DEDUP_REMOVED lines=11> */
.L_x_206:
        /* <DEDUP_REMOVED lines=10> */
.L_x_207:
        /* <DEDUP_REMOVED lines=10> */
.L_x_208:
[----:B------:R0:W1:Y:S01]  /*2e40*/  LDC.64 R2, c[0x4][R77] ;  /* 0x010000004d027b82 */ /* 0x0000620000000a00 */
[----:B------:R-:W2:Y:S01]  /*2e50*/  LDCU.64 UR4, c[0x4][0x18] ;  /* 0x01000300ff0477ac */ /* 0x000ea20008000a00 */
[----:B------:R-:W-:Y:S01]  /*2e60*/  CS2R R6, SRZ ;  /* 0x0000000000067805 */ /* 0x000fe2000001ff00 */
[----:B--2---:R-:W-:Y:S01]  /*2e70*/  IMAD.U32 R4, RZ, RZ, UR4 ;  /* 0x00000004ff047e24 */ /* 0x004fe2000f8e00ff */
[----:B0-----:R-:W-:-:S07]  /*2e80*/  MOV R5, UR5 ;  /* 0x0000000500057c02 */ /* 0x001fce0008000f00 */
[----:B------:R-:W-:-:S07]  /*2e90*/  LEPC R20, `(.L_x_209) ;  /* 0x000000001014794e */ /* 0x000fce0000000000 */
[----:B-1----:R-:W-:Y:S05]  /*2ea0*/  CALL.ABS.NOINC R2 ;  /* 0x0000000002007343 */ /* 0x002fea0003c00000 */
.L_x_209:
[----:B------:R0:W1:Y:S01]  /*2eb0*/  LDC.64 R2, c[0x4][R77] ;  /* 0x010000004d027b82 */ /* 0x0000620000000a00 */
[----:B------:R-:W2:Y:S01]  /*2ec0*/  LDCU.64 UR4, c[0x4][0x138] ;  /* 0x01002700ff0477ac */ /* 0x000ea20008000a00 */
[----:B------:R-:W-:Y:S01]  /*2ed0*/  CS2R R6, SRZ ;  /* 0x0000000000067805 */ /* 0x000fe2000001ff00 */
[----:B--2---:R-:W-:Y:S02]  /*2ee0*/  IMAD.U32 R4, RZ, RZ, UR4 ;  /* 0x00000004ff047e24 */ /* 0x004fe4000f8e00ff */
[----:B0-----:R-:W-:-:S07]  /*2ef0*/  IMAD.U32 R5, RZ, RZ, UR5 ;  /* 0x00000005ff057e24 */ /* 0x001fce000f8e00ff */
[----:B------:R-:W-:-:S07]  /*2f00*/  LEPC R20, `(.L_x_210) ;  /* 0x000000001014794e */ /* 0x000fce0000000000 */
[----:B-1----:R-:W-:Y:S05]  /*2f10*/  CALL.ABS.NOINC R2 ;  /* 0x0000000002007343 */ /* 0x002fea0003c00000 */
.L_x_210:
[----:B------:R-:W0:Y:S01]  /*2f20*/  LDCU UR4, c[0x0][0x380] ;  /* 0x00007000ff0477ac */ /* 0x000e220008000800 */
[----:B------:R1:W2:Y:S01]  /*2f30*/  LDC.64 R2, c[0x4][R77] ;  /* 0x010000004d027b82 */ /* 0x0002a20000000a00 */
[----:B------:R-:W-:Y:S01]  /*2f40*/  CS2R R6, SRZ ;  /* 0x0000000000067805 */ /* 0x000fe2000001ff00 */
[----:B------:R-:W3:Y:S01]  /*2f50*/  LDCU.64 UR6, c[0x4][0x8] ;  /* 0x01000100ff0677ac */ /* 0x000ee20008000a00 */
[----:B0-----:R-:W0:Y:S01]  /*2f60*/  F2I.S64.CEIL R96, UR4 ;  /* 0x0000000400607d11 */ /* 0x001e220008209900 */
[----:B---3--:R-:W-:Y:S02]  /*2f70*/  IMAD.U32 R4, RZ, RZ, UR6 ;  /* 0x00000006ff047e24 */ /* 0x008fe4000f8e00ff */
[----:B------:R-:W-:Y:S01]  /*2f80*/  IMAD.U32 R5, RZ, RZ, UR7 ;  /* 0x00000007ff057e24 */ /* 0x000fe2000f8e00ff */
[----:B01----:R-:W-:-:S07]  /*2f90*/  SHF.R.U32.HI R96, RZ, 0x18, R97 ;  /* 0x00000018ff607819 */ /* 0x003fce0000011661 */
[----:B------:R-:W-:-:S07]  /*2fa0*/  LEPC R20, `(.L_x_211) ;  /* 0x000000001014794e */ /* 0x000fce0000000000 */
[----:B--2---:R-:W-:Y:S05]  /*2fb0*/  CALL.ABS.NOINC R2 ;  /* 0x0000000002007343 */ /* 0x004fea0003c00000 */
.L_x_211:
[----:B------:R-:W0:Y:S01]  /*2fc0*/  LDCU UR6, c[0x0][0x380] ;  /* 0x00007000ff0677ac */ /* 0x000e220008000800 */
[----:B------:R1:W-:Y:S01]  /*2fd0*/  STL [R1+0x8], R96 ;  /* 0x0000086001007387 */ /* 0x0003e20000100800 */
[----:B------:R1:W2:Y:S01]  /*2fe0*/  LDC.64 R2, c[0x4][R77] ;  /* 0x010000004d027b82 */ /* 0x0002a20000000a00 */
[----:B------:R-:W-:Y:S01]  /*2ff0*/  IMAD.MOV.U32 R6, RZ, RZ, R63 ;  /* 0x000000ffff067224 */ /* 0x000fe200078e003f */
[----:B------:R-:W3:Y:S01]  /*3000*/  LDCU.64 UR4, c[0x4][0x10] ;  /* 0x01000200ff0477ac */ /* 0x000ee20008000a00 */
[----:B------:R-:W-:Y:S01]  /*3010*/  IMAD.MOV.U32 R7, RZ, RZ, R61 ;  /* 0x000000ffff077224 */ /* 0x000fe200078e003d */
[----:B0-----:R-:W0:Y:S01]  /*3020*/  F2I.S64.CEIL R82, UR6 ;  /* 0x0000000600527d11 */ /* 0x001e220008209900 */
[----:B---3--:R-:W-:Y:S01]  /*3030*/  MOV R4, UR4 ;  /* 0x0000000400047c02 */ /* 0x008fe20008000f00 */
[----:B------:R-:W-:Y:S01]  /*3040*/  IMAD.U32 R5, RZ, RZ, UR5 ;  /* 0x00000005ff057e24 */ /* 0x000fe2000f8e00ff */
[----:B01----:R-:W-:-:S07]  /*3050*/  SHF.R.U32.HI R94, RZ, 0x10, R83 ;  /* 0x00000010ff5e7819 */ /* 0x003fce0000011653 */
[----:B------:R-:W-:-:S07]  /*3060*/  LEPC R20, `(.L_x_212) ;  /* 0x000000001014794e */ /* 0x000fce0000000000 */
[----:B--2---:R-:W-:Y:S05]  /*3070*/  CALL.ABS.NOINC R2 ;  /* 0x0000000002007343 */ /* 0x004fea0003c00000 */
.L_x_212:
        /* <DEDUP_REMOVED lines=11> */
.L_x_213:
        /* <DEDUP_REMOVED lines=10> */
.L_x_214:
        /* <DEDUP_REMOVED lines=11> */
.L_x_215:
        /* <DEDUP_REMOVED lines=10> */
.L_x_216:
        /* <DEDUP_REMOVED lines=11> */
.L_x_217:
        /* <DEDUP_REMOVED lines=10> */
.L_x_218:
        /* <DEDUP_REMOVED lines=10> */
.L_x_219:
[----:B------:R0:W1:Y:S01]  /*3510*/  LDC.64 R2, c[0x4][R77] ;  /* 0x010000004d027b82 */ /* 0x0000620000000a00 */
[----:B------:R-:W2:Y:S01]  /*3520*/  LDCU.64 UR4, c[0x4][0x18] ;  /* 0x01000300ff0477ac */ /* 0x000ea20008000a00 */
[----:B------:R-:W-:Y:S01]  /*3530*/  CS2R R6, SRZ ;  /* 0x0000000000067805 */ /* 0x000fe2000001ff00 */
[----:B--2---:R-:W-:Y:S02]  /*3540*/  IMAD.U32 R4, RZ, RZ, UR4 ;  /* 0x00000004ff047e24 */ /* 0x004fe4000f8e00ff */
[----:B0-----:R-:W-:-:S07]  /*3550*/  IMAD.U32 R5, RZ, RZ, UR5 ;  /* 0x00000005ff057e24 */ /* 0x001fce000f8e00ff */
[----:B------:R-:W-:-:S07]  /*3560*/  LEPC R20, `(.L_x_220) ;  /* 0x000000001014794e */ /* 0x000fce0000000000 */
[----:B-1----:R-:W-:Y:S05]  /*3570*/  CALL.ABS.NOINC R2 ;  /* 0x0000000002007343 */ /* 0x002fea0003c00000 */
.L_x_220:
[----:B------:R0:W1:Y:S01]  /*3580*/  LDC.64 R2, c[0x4][R77] ;  /* 0x010000004d027b82 */ /* 0x0000620000000a00 */
[----:B------:R-:W2:Y:S01]  /*3590*/  LDCU.64 UR4, c[0x4][0x140] ;  /* 0x01002800ff0477ac */ /* 0x000ea20008000a00 */
[----:B------:R-:W-:Y:S01]  /*35a0*/  CS2R R6, SRZ ;  /* 0x0000000000067805 */ /* 0x000fe2000001ff00 */
[----:B--2---:R-:W-:Y:S01]  /*35b0*/  IMAD.U32 R4, RZ, RZ, UR4 ;  /* 0x00000004ff047e24 */ /* 0x004fe2000f8e00ff */
[----:B0-----:R-:W-:-:S07]  /*35c0*/  MOV R5, UR5 ;  /* 0x0000000500057c02 */ /* 0x001fce0008000f00 */
[----:B------:R-:W-:-:S07]  /*35d0*/  LEPC R20, `(.L_x_221) ;  /* 0x000000001014794e */ /* 0x000fce0000000000 */
[----:B-1----:R-:W-:Y:S05]  /*35e0*/  CALL.ABS.NOINC R2 ;  /* 0x0000000002007343 */ /* 0x002fea0003c00000 */
.L_x_221:
[----:B------:R-:W0:Y:S01]  /*35f0*/  LDCU UR4, c[0x0][0x380] ;  /* 0x00007000ff0477ac */ /* 0x000e220008000800 */
[----:B------:R1:W2:Y:S01]  /*3600*/  LDC.64 R2, c[0x4][R77] ;  /* 0x010000004d027b82 */ /* 0x0002a20000000a00 */
[----:B------:R-:W-:Y:S01]  /*3610*/  CS2R R6, SRZ ;  /* 0x0000000000067805 */ /* 0x000fe2000001ff00 */
[----:B------:R-:W3:Y:S01]  /*3620*/  LDCU.64 UR6, c[0x4][0x8] ;  /* 0x01000100ff0677ac */ /* 0x000ee20008000a00 */
[----:B0-----:R-:W0:Y:S01]  /*3630*/  F2I.S64.TRUNC R80, UR4 ;  /* 0x0000000400507d11 */ /* 0x001e22000820d900 */
[----:B---3--:R-:W-:Y:S02]  /*3640*/  IMAD.U32 R4, RZ, RZ, UR6 ;  /* 0x00000006ff047e24 */ /* 0x008fe4000f8e00ff */
[----:B------:R-:W-:Y:S01]  /*3650*/  IMAD.U32 R5, RZ, RZ, UR7 ;  /* 0x00000007ff057e24 */ /* 0x000fe2000f8e00ff */
[----:B01----:R-:W-:-:S07]  /*3660*/  SHF.R.U32.HI R80, RZ, 0x18, R81 ;  /* 0x00000018ff507819 */ /* 0x003fce0000011651 */
[----:B------:R-:W-:-:S07]  /*3670*/  LEPC R20, `(.L_x_222) ;  /* 0x000000001014794e */ /* 0x000fce0000000000 */
[----:B--2---:R-:W-:Y:S05]  /*3680*/  CALL.ABS.NOINC R2 ;  /* 0x0000000002007343 */ /* 0x004fea0003c00000 */
.L_x_222:
[----:B------:R-:W0:Y:S01]  /*3690*/  LDCU UR6, c[0x0][0x380] ;  /* 0x00007000ff0677ac */ /* 0x000e220008000800 */
[----:B------:R1:W-:Y:S01]  /*36a0*/  STL [R1+0x8], R80 ;  /* 0x0000085001007387 */ /* 0x0003e20000100800 */
[----:B------:R1:W2:Y:S01]  /*36b0*/  LDC.64 R2, c[0x4][R77] ;  /* 0x010000004d027b82 */ /* 0x0002a20000000a00 */
[----:B------:R-:W-:Y:S01]  /*36c0*/  MOV R6, R63 ;  /* 0x0000003f00067202 */ /* 0x000fe20000000f00 */
[----:B------:R-:W3:Y:S01]  /*36d0*/  LDCU.64 UR4, c[0x4][0x10] ;  /* 0x01000200ff0477ac */ /* 0x000ee20008000a00 */
[----:B------:R-:W-:Y:S01]  /*36e0*/  IMAD.MOV.U32 R7, RZ, RZ, R61 ;  /* 0x000000ffff077224 */ /* 0x000fe200078e003d */
[----:B0-----:R-:W0:Y:S01]  /*36f0*/  F2I.S64.TRUNC R16, UR6 ;  /* 0x0000000600107d11 */ /* 0x001e22000820d900 */
[----:B---3--:R-:W-:Y:S02]  /*3700*/  IMAD.U32 R4, RZ, RZ, UR4 ;  /* 0x00000004ff047e24 */ /* 0x008fe4000f8e00ff */
[----:B------:R-:W-:Y:S01]  /*3710*/  IMAD.U32 R5, RZ, RZ, UR5 ;  /* 0x00000005ff057e24 */ /* 0x000fe2000f8e00ff */
[----:B01----:R-:W-:-:S07]  /*3720*/  SHF.R.U32.HI R78, RZ, 0x10, R17 ;  /* 0x00000010ff4e7819 */ /* 0x003fce0000011611 */
[----:B------:R-:W-:-:S07]  /*3730*/  LEPC R20, `(.L_x_223) ;  /* 0x000000001014794e */ /* 0x000fce0000000000 */
[----:B--2---:R-:W-:Y:S05]  /*3740*/  CALL.ABS.NOINC R2 ;  /* 0x0000000002007343 */ /* 0x004fea0003c00000 */
.L_x_223:
        /* <DEDUP_REMOVED lines=11> */
.L_x_224:
        /* <DEDUP_REMOVED lines=10> */
.L_x_225:
        /* <DEDUP_REMOVED lines=11> */
.L_x_226:
        /* <DEDUP_REMOVED lines=10> */
.L_x_227:
        /* <DEDUP_REMOVED lines=11> */
.L_x_228:
        /* <DEDUP_REMOVED lines=10> */
.L_x_229:
        /* <DEDUP_REMOVED lines=10> */
.L_x_230:
[----:B------:R0:W1:Y:S01]  /*3be0*/  LDC.64 R2, c[0x4][R77] ;  /* 0x010000004d027b82 */ /* 0x0000620000000a00 */
[----:B------:R-:W2:Y:S01]  /*3bf0*/  LDCU.64 UR4, c[0x4][0x18] ;  /* 0x01000300ff0477ac */ /* 0x000ea20008000a00 */
[----:B------:R-:W-:Y:S02]  /*3c00*/  CS2R R6, SRZ ;  /* 0x0000000000067805 */ /* 0x000fe4000001ff00 */
[----:B--2---:R-:W-:Y:S01]  /*3c10*/  MOV R4, UR4 ;  /* 0x0000000400047c02 */ /* 0x004fe20008000f00 */
[----:B0-----:R-:W-:-:S07]  /*3c20*/  IMAD.U32 R5, RZ, RZ, UR5 ;  /* 0x00000005ff057e24 */ /* 0x001fce000f8e00ff */
[----:B------:R-:W-:-:S07]  /*3c30*/  LEPC R20, `(.L_x_231) ;  /* 0x000000001014794e */ /* 0x000fce0000000000 */
[----:B-1----:R-:W-:Y:S05]  /*3c40*/  CALL.ABS.NOINC R2 ;  /* 0x0000000002007343 */ /* 0x002fea0003c00000 */
.L_x_231:
[----:B------:R0:W1:Y:S01]  /*3c50*/  LDC.64 R2, c[0x4][R77] ;  /* 0x010000004d027b82 */ /* 0x0000620000000a00 */
[----:B------:R-:W2:Y:S01]  /*3c60*/  LDCU.64 UR4, c[0x4][0x148] ;  /* 0x01002900ff0477ac */ /* 0x000ea20008000a00 */
[----:B------:R-:W-:Y:S01]  /*3c70*/  CS2R R6, SRZ ;  /* 0x0000000000067805 */ /* 0x000fe2000001ff00 */
[----:B--2---:R-:W-:Y:S02]  /*3c80*/  IMAD.U32 R4, RZ, RZ, UR4 ;  /* 0x00000004ff047e24 */ /* 0x004fe4000f8e00ff */
[----:B0-----:R-:W-:-:S07]  /*3c90*/  IMAD.U32 R5, RZ, RZ, UR5 ;  /* 0x00000005ff057e24 */ /* 0x001fce000f8e00ff */
[----:B------:R-:W-:-:S07]  /*3ca0*/  LEPC R20, `(.L_x_232) ;  /* 0x000000001014794e */ /* 0x000fce0000000000 */
[----:B-1----:R-:W-:Y:S05]  /*3cb0*/  CALL.ABS.NOINC R2 ;  /* 0x0000000002007343 */ /* 0x002fea0003c00000 */
.L_x_232:
[----:B------:R-:W0:Y:S01]  /*3cc0*/  LDCU UR4, c[0x0][0x380] ;  /* 0x00007000ff0477ac */ /* 0x000e220008000800 */
[----:B------:R1:W2:Y:S01]  /*3cd0*/  LDC.64 R2, c[0x4][R77] ;  /* 0x010000004d027b82 */ /* 0x0002a20000000a00 */
[----:B------:R-:W-:Y:S01]  /*3ce0*/  CS2R R6, SRZ ;  /* 0x0000000000067805 */ /* 0x000fe2000001ff00 */
[----:B------:R-:W3:Y:S01]  /*3cf0*/  LDCU.64 UR6, c[0x4][0x8] ;  /* 0x01000100ff0677ac */ /* 0x000ee20008000a00 */
[----:B0-----:R-:W0:Y:S02]  /*3d00*/  F2I.U64.FLOOR R4, UR4 ;  /* 0x0000000400047d11 */ /* 0x001e240008205800 */
[----:B0-----:R-:W-:Y:S01]  /*3d10*/  SHF.R.U32.HI R64, RZ, 0x18, R5 ;  /* 0x00000018ff407819 */ /* 0x001fe20000011605 */
[----:B---3--:R-:W-:Y:S01]  /*3d20*/  IMAD.U32 R4, RZ, RZ, UR6 ;  /* 0x00000006ff047e24 */ /* 0x008fe2000f8e00ff */
[----:B-1----:R-:W-:-:S07]  /*3d30*/  MOV R5, UR7 ;  /* 0x0000000700057c02 */ /* 0x002fce0008000f00 */
[----:B------:R-:W-:-:S07]  /*3d40*/  LEPC R20, `(.L_x_233) ;  /* 0x000000001014794e */ /* 0x000fce0000000000 */
[----:B--2---:R-:W-:Y:S05]  /*3d50*/  CALL.ABS.NOINC R2 ;  /* 0x0000000002007343 */ /* 0x004fea0003c00000 */
.L_x_233:
[----:B------:R-:W0:Y:S01]  /*3d60*/  LDCU UR6, c[0x0][0x380] ;  /* 0x00007000ff0677ac */ /* 0x000e220008000800 */
[----:B------:R1:W-:Y:S01]  /*3d70*/  STL [R1+0x8], R64 ;  /* 0x0000084001007387 */ /* 0x0003e20000100800 */
[----:B------:R1:W2:Y:S01]  /*3d80*/  LDC.64 R2, c[0x4][R77] ;  /* 0x010000004d027b82 */ /* 0x0002a20000000a00 */
[----:B------:R-:W-:Y:S01]  /*3d90*/  IMAD.MOV.U32 R6, RZ, RZ, R63 ;  /* 0x000000ffff067224 */ /* 0x000fe200078e003f */
[----:B------:R-:W3:Y:S01]  /*3da0*/  LDCU.64 UR4, c[0x4][0x10] ;  /* 0x01000200ff0477ac */ /* 0x000ee20008000a00 */
[----:B------:R-:W-:Y:S01]  /*3db0*/  IMAD.MOV.U32 R7, RZ, RZ, R61 ;  /* 0x000000ffff077224 */ /* 0x000fe200078e003d */
[----:B0-----:R-:W0:Y:S01]  /*3dc0*/  F2I.U64.FLOOR R16, UR6 ;  /* 0x0000000600107d11 */ /* 0x001e220008205800 */
[----:B---3--:R-:W-:Y:S02]  /*3dd0*/  IMAD.U32 R4, RZ, RZ, UR4 ;  /* 0x00000004ff047e24 */ /* 0x008fe4000f8e00ff */
[----:B------:R-:W-:Y:S01]  /*3de0*/  IMAD.U32 R5, RZ, RZ, UR5 ;  /* 0x00000005ff057e24 */ /* 0x000fe2000f8e00ff */
[----:B01----:R-:W-:-:S07]  /*3df0*/  SHF.R.U32.HI R62, RZ, 0x10, R17 ;  /* 0x00000010ff3e7819 */ /* 0x003fce0000011611 */
[----:B------:R-:W-:-:S07]  /*3e00*/  LEPC R20, `(.L_x_234) ;  /* 0x000000001014794e */ /* 0x000fce0000000000 */
[----:B--2---:R-:W-:Y:S05]  /*3e10*/  CALL.ABS.NOINC R2 ;  /* 0x0000000002007343 */ /* 0x004fea0003c00000 */
.L_x_234:
        /* <DEDUP_REMOVED lines=11> */
.L_x_235:
        /* <DEDUP_REMOVED lines=10> */
.L_x_236:
        /* <DEDUP_REMOVED lines=11> */
.L_x_237:
[----:B------:R0:W-:Y:S01]  /*4020*/  STL [R1+0x8], R56 ;  /* 0x0000083801007387 */ /* 0x0001e20000100800 */
        /* <DEDUP_REMOVED lines=8> */
.L_x_238:
[----:B------:R-:W-:Y:S01]  /*40b0*/  SHF.R.U32.HI R54, RZ, 0x10, R16 ;  /* 0x00000010ff367819 */ /* 0x000fe20000011610 */
[----:B------:R0:W1:Y:S01]  /*40c0*/  LDC.64 R2, c[0x4][R77] ;  /* 0x010000004d027b82 */ /* 0x0000620000000a00 */
[----:B------:R-:W2:Y:S01]  /*40d0*/  LDCU.64 UR4, c[0x4][0x10] ;  /* 0x01000200ff0477ac */ /* 0x000ea20008000a00 */
[----:B------:R-:W-:Y:S01]  /*40e0*/  IMAD.MOV.U32 R6, RZ, RZ, R63 ;  /* 0x000000ffff067224 */ /* 0x000fe200078e003f */
[----:B------:R-:W-:Y:S01]  /*40f0*/  LOP3.LUT R54, R54, 0xff, RZ, 0xc0, !PT ;  /* 0x000000ff36367812 */ /* 0x000fe200078ec0ff */
[----:B------:R-:W-:-:S04]  /*4100*/  IMAD.MOV.U32 R7, RZ, RZ, R61 ;  /* 0x000000ffff077224 */ /* 0x000fc800078e003d */
[----:B------:R0:W-:Y:S01]  /*4110*/  STL [R1+0x8], R54 ;  /* 0x0000083601007387 */ /* 0x0001e20000100800 */
[----:B--2---:R-:W-:Y:S02]  /*4120*/  IMAD.U32 R4, RZ, RZ, UR4 ;  /* 0x00000004ff047e24 */ /* 0x004fe4000f8e00ff */
[----:B0-----:R-:W-:-:S07]  /*4130*/  IMAD.U32 R5, RZ, RZ, UR5 ;  /* 0x00000005ff057e24 */ /* 0x001fce000f8e00ff */
[----:B------:R-:W-:-:S07]  /*4140*/  LEPC R20, `(.L_x_239) ;  /* 0x000000001014794e */ /* 0x000fce0000000000 */
[----:B-1----:R-:W-:Y:S05]  /*4150*/  CALL.ABS.NOINC R2 ;  /* 0x0000000002007343 */ /* 0x002fea0003c00000 */
.L_x_239:
        /* <DEDUP_REMOVED lines=11> */
.L_x_240:
        /* <DEDUP_REMOVED lines=10> */
.L_x_241:
[----:B------:R0:W1:Y:S01]  /*42b0*/  LDC.64 R2, c[0x4][R77] ;  /* 0x010000004d027b82 */ /* 0x0000620000000a00 */
[----:B------:R-:W2:Y:S01]  /*42c0*/  LDCU.64 UR4, c[0x4][0x18] ;  /* 0x01000300ff0477ac */ /* 0x000ea20008000a00 */
[----:B------:R-:W-:Y:S01]  /*42d0*/  CS2R R6, SRZ ;  /* 0x0000000000067805 */ /* 0x000fe2000001ff00 */
[----:B--2---:R-:W-:Y:S02]  /*42e0*/  IMAD.U32 R4, RZ, RZ, UR4 ;  /* 0x00000004ff047e24 */ /* 0x004fe4000f8e00ff */
[----:B0-----:R-:W-:-:S07]  /*42f0*/  IMAD.U32 R5, RZ, RZ, UR5 ;  /* 0x00000005ff057e24 */ /* 0x001fce000f8e00ff */
[----:B------:R-:W-:-:S07]  /*4300*/  LEPC R20, `(.L_x_242) ;  /* 0x000000001014794e */ /* 0x000fce0000000000 */
[----:B-1----:R-:W-:Y:S05]  /*4310*/  CALL.ABS.NOINC R2 ;  /* 0x0000000002007343 */ /* 0x002fea0003c00000 */
.L_x_242:
[----:B------:R0:W1:Y:S01]  /*4320*/  LDC.64 R2, c[0x4][R77] ;  /* 0x010000004d027b82 */ /* 0x0000620000000a00 */
[----:B------:R-:W2:Y:S01]  /*4330*/  LDCU.64 UR4, c[0x4][0x150] ;  /* 0x01002a00ff0477ac */ /* 0x000ea20008000a00 */
[----:B------:R-:W-:Y:S02]  /*4340*/  CS2R R6, SRZ ;  /* 0x0000000000067805 */ /* 0x000fe4000001ff00 */
[----:B--2---:R-:W-:Y:S01]  /*4350*/  MOV R4, UR4 ;  /* 0x0000000400047c02 */ /* 0x004fe20008000f00 */
[----:B0-----:R-:W-:-:S07]  /*4360*/  IMAD.U32 R5, RZ, RZ, UR5 ;  /* 0x00000005ff057e24 */ /* 0x001fce000f8e00ff */
[----:B------:R-:W-:-:S07]  /*4370*/  LEPC R20, `(.L_x_243) ;  /* 0x000000001014794e */ /* 0x000fce0000000000 */
[----:B-1----:R-:W-:Y:S05]  /*4380*/  CALL.ABS.NOINC R2 ;  /* 0x0000000002007343 */ /* 0x002fea0003c00000 */
.L_x_243:
[----:B------:R-:W0:Y:S01]  /*4390*/  LDCU UR4, c[0x0][0x380] ;  /* 0x00007000ff0477ac */ /* 0x000e220008000800 */
[----:B------:R1:W2:Y:S01]  /*43a0*/  LDC.64 R2, c[0x4][R77] ;  /* 0x010000004d027b82 */ /* 0x0002a20000000a00 */
[----:B------:R-:W-:Y:S01]  /*43b0*/  CS2R R6, SRZ ;  /* 0x0000000000067805 */ /* 0x000fe2000001ff00 */
[----:B------:R-:W3:Y:S01]  /*43c0*/  LDCU.64 UR6, c[0x4][0x8] ;  /* 0x01000100ff0677ac */ /* 0x000ee20008000a00 */
[----:B0-----:R-:W0:Y:S02]  /*43d0*/  F2I.U64 R4, UR4 ;  /* 0x0000000400047d11 */ /* 0x001e240008201800 */
[----:B0-----:R-:W-:Y:S01]  /*43e0*/  SHF.R.U32.HI R48, RZ, 0x18, R5 ;  /* 0x00000018ff307819 */ /* 0x001fe20000011605 */
[----:B---3--:R-:W-:Y:S02]  /*43f0*/  IMAD.U32 R4, RZ, RZ, UR6 ;  /* 0x00000006ff047e24 */ /* 0x008fe4000f8e00ff */
[----:B-1----:R-:W-:-:S07]  /*4400*/  IMAD.U32 R5, RZ, RZ, UR7 ;  /* 0x00000007ff057e24 */ /* 0x002fce000f8e00ff */
[----:B------:R-:W-:-:S07]  /*4410*/  LEPC R20, `(.L_x_244) ;  /* 0x000000001014794e */ /* 0x000fce0000000000 */
[----:B--2---:R-:W-:Y:S05]  /*4420*/  CALL.ABS.NOINC R2 ;  /* 0x0000000002007343 */ /* 0x004fea0003c00000 */
.L_x_244:
[----:B------:R-:W0:Y:S01]  /*4430*/  LDCU UR6, c[0x0][0x380] ;  /* 0x00007000ff0677ac */ /* 0x000e220008000800 */
[----:B------:R1:W-:Y:S01]  /*4440*/  STL [R1+0x8], R48 ;  /* 0x0000083001007387 */ /* 0x0003e20000100800 */
[----:B------:R1:W2:Y:S01]  /*4450*/  LDC.64 R2, c[0x4][R77] ;  /* 0x010000004d027b82 */ /* 0x0002a20000000a00 */
[----:B------:R-:W-:Y:S01]  /*4460*/  IMAD.MOV.U32 R6, RZ, RZ, R63 ;  /* 0x000000ffff067224 */ /* 0x000fe200078e003f */
[----:B------:R-:W3:Y:S01]  /*4470*/  LDCU.64 UR4, c[0x4][0x10] ;  /* 0x01000200ff0477ac */ /* 0x000ee20008000a00 */
[----:B------:R-:W-:Y:S01]  /*4480*/  IMAD.MOV.U32 R7, RZ, RZ, R61 ;  /* 0x000000ffff077224 */ /* 0x000fe200078e003d */
[----:B0-----:R-:W0:Y:S01]  /*4490*/  F2I.U64 R16, UR6 ;  /* 0x0000000600107d11 */ /* 0x001e220008201800 */
[----:B---3--:R-:W-:Y:S01]  /*44a0*/  IMAD.U32 R4, RZ, RZ, UR4 ;  /* 0x00000004ff047e24 */ /* 0x008fe2000f8e00ff */
[----:B-1----:R-:W-:-:S07]  /*44b0*/  MOV R5, UR5 ;  /* 0x0000000500057c02 */ /* 0x002fce0008000f00 */
[----:B------:R-:W-:-:S07]  /*44c0*/  LEPC R20, `(.L_x_245) ;  /* 0x000000001014794e */ /* 0x000fce0000000000 */
[----:B0-2---:R-:W-:Y:S05]  /*44d0*/  CALL.ABS.NOINC R2 ;  /* 0x0000000002007343 */ /* 0x005fea0003c00000 */
.L_x_245:
        /* <DEDUP_REMOVED lines=11> */
.L_x_246:
[----:B------:R-:W-:Y:S01]  /*4590*/  SHF.R.U32.HI R44, RZ, 0x8, R17 ;  /* 0x00000008ff2c7819 */ /* 0x000fe20000011611 */
[----:B------:R0:W1:Y:S01]  /*45a0*/  LDC.64 R2, c[0x4][R77] ;  /* 0x010000004d027b82 */ /* 0x0000620000000a00 */
[----:B------:R-:W2:Y:S01]  /*45b0*/  LDCU.64 UR4, c[0x4][0x10] ;  /* 0x01000200ff0477ac */ /* 0x000ea20008000a00 */
[----:B------:R-:W-:Y:S01]  /*45c0*/  IMAD.MOV.U32 R6, RZ, RZ, R63 ;  /* 0x000000ffff067224 */ /* 0x000fe200078e003f */
[----:B------:R-:W-:Y:S02]  /*45d0*/  LOP3.LUT R44, R44, 0xff, RZ, 0xc0, !PT ;  /* 0x000000ff2c2c7812 */ /* 0x000fe400078ec0ff */
[----:B------:R-:W-:-:S03]  /*45e0*/  MOV R7, R61 ;  /* 0x0000003d00077202 */ /* 0x000fc60000000f00 */
[----:B------:R0:W-:Y:S01]  /*45f0*/  STL [R1+0x8], R44 ;  /* 0x0000082c01007387 */ /* 0x0001e20000100800 */
[----:B--2---:R-:W-:Y:S02]  /*4600*/  IMAD.U32 R4, RZ, RZ, UR4 ;  /* 0x00000004ff047e24 */ /* 0x004fe4000f8e00ff */
[----:B0-----:R-:W-:-:S07]  /*4610*/  IMAD.U32 R5, RZ, RZ, UR5 ;  /* 0x00000005ff057e24 */ /* 0x001fce000f8e00ff */
[----:B------:R-:W-:-:S07]  /*4620*/  LEPC R20, `(.L_x_247) ;  /* 0x000000001014794e */ /* 0x000fce0000000000 */
[----:B-1----:R-:W-:Y:S05]  /*4630*/  CALL.ABS.NOINC R2 ;  /* 0x0000000002007343 */ /* 0x002fea0003c00000 */
.L_x_247:
        /* <DEDUP_REMOVED lines=11> */
.L_x_248:
[----:B------:R0:W-:Y:S01]  /*46f0*/  STL [R1+0x8], R40 ;  /* 0x0000082801007387 */ /* 0x0001e20000100800 */
        /* <DEDUP_REMOVED lines=8> */
.L_x_249:
        /* <DEDUP_REMOVED lines=11> */
.L_x_250:
        /* <DEDUP_REMOVED lines=11> */
.L_x_251:
        /* <DEDUP_REMOVED lines=10> */
.L_x_252:
[----:B------:R0:W1:Y:S01]  /*4980*/  LDC.64 R2, c[0x4][R77] ;  /* 0x010000004d027b82 */ /* 0x0000620000000a00 */
[----:B------:R-:W2:Y:S01]  /*4990*/  LDCU.64 UR4, c[0x4][0x18] ;  /* 0x01000300ff0477ac */ /* 0x000ea20008000a00 */
[----:B------:R-:W-:Y:S01]  /*49a0*/  CS2R R6, SRZ ;  /* 0x0000000000067805 */ /* 0x000fe2000001ff00 */
[----:B--2---:R-:W-:Y:S02]  /*49b0*/  IMAD.U32 R4, RZ, RZ, UR4 ;  /* 0x00000004ff047e24 */ /* 0x004fe4000f8e00ff */
[----:B0-----:R-:W-:-:S07]  /*49c0*/  IMAD.U32 R5, RZ, RZ, UR5 ;  /* 0x00000005ff057e24 */ /* 0x001fce000f8e00ff */
[----:B------:R-:W-:-:S07]  /*49d0*/  LEPC R20, `(.L_x_253) ;  /* 0x000000001014794e */ /* 0x000fce0000000000 */
[----:B-1----:R-:W-:Y:S05]  /*49e0*/  CALL.ABS.NOINC R2 ;  /* 0x0000000002007343 */ /* 0x002fea0003c00000 */
.L_x_253:
[----:B------:R0:W1:Y:S01]  /*49f0*/  LDC.64 R2, c[0x4][R77] ;  /* 0x010000004d027b82 */ /* 0x0000620000000a00 */
[----:B------:R-:W2:Y:S01]  /*4a00*/  LDCU.64 UR4, c[0x4][0x158] ;  /* 0x01002b00ff0477ac */ /* 0x000ea20008000a00 */
[----:B------:R-:W-:Y:S01]  /*4a10*/  CS2R R6, SRZ ;  /* 0x0000000000067805 */ /* 0x000fe2000001ff00 */
[----:B--2---:R-:W-:Y:S02]  /*4a20*/  IMAD.U32 R4, RZ, RZ, UR4 ;  /* 0x00000004ff047e24 */ /* 0x004fe4000f8e00ff */
[----:B0-----:R-:W-:-:S07]  /*4a30*/  IMAD.U32 R5, RZ, RZ, UR5 ;  /* 0x00000005ff057e24 */ /* 0x001fce000f8e00ff */
[----:B------:R-:W-:-:S07]  /*4a40*/  LEPC R20, `(.L_x_254) ;  /* 0x000000001014794e */ /* 0x000fce0000000000 */
[----:B-1----:R-:W-:Y:S05]  /*4a50*/  CALL.ABS.NOINC R2 ;  /* 0x0000000002007343 */ /* 0x002fea0003c00000 */
.L_x_254:
[----:B------:R-:W0:Y:S01]  /*4a60*/  LDCU UR4, c[0x0][0x380] ;  /* 0x00007000ff0477ac */ /* 0x000e220008000800 */
[----:B------:R1:W2:Y:S01]  /*4a70*/  LDC.64 R2, c[0x4][R77] ;  /* 0x010000004d027b82 */ /* 0x0002a20000000a00 */
[----:B------:R-:W-:Y:S01]  /*4a80*/  CS2R R6, SRZ ;  /* 0x0000000000067805 */ /* 0x000fe2000001ff00 */
[----:B------:R-:W3:Y:S01]  /*4a90*/  LDCU.64 UR6, c[0x4][0x8] ;  /* 0x01000100ff0677ac */ /* 0x000ee20008000a00 */
[----:B0-----:R-:W0:Y:S02]  /*4aa0*/  F2I.U64.CEIL R4, UR4 ;  /* 0x0000000400047d11 */ /* 0x001e240008209800 */
[----:B0-----:R-:W-:Y:S01]  /*4ab0*/  SHF.R.U32.HI R32, RZ, 0x18, R5 ;  /* 0x00000018ff207819 */ /* 0x001fe20000011605 */
[----:B---3--:R-:W-:Y:S01]  /*4ac0*/  IMAD.U32 R5, RZ, RZ, UR7 ;  /* 0x00000007ff057e24 */ /* 0x008fe2000f8e00ff */
[----:B-1----:R-:W-:-:S07]  /*4ad0*/  MOV R4, UR6 ;  /* 0x0000000600047c02 */ /* 0x002fce0008000f00 */
[----:B------:R-:W-:-:S07]  /*4ae0*/  LEPC R20, `(.L_x_255) ;  /* 0x000000001014794e */ /* 0x000fce0000000000 */
[----:B--2---:R-:W-:Y:S05]  /*4af0*/  CALL.ABS.NOINC R2 ;  /* 0x0000000002007343 */ /* 0x004fea0003c00000 */
.L_x_255:
[----:B------:R-:W0:Y:S01]  /*4b00*/  LDCU UR6, c[0x0][0x380] ;  /* 0x00007000ff0677ac */ /* 0x000e220008000800 */
[----:B------:R1:W-:Y:S01]  /*4b10*/  STL [R1+0x8], R32 ;  /* 0x0000082001007387 */ /* 0x0003e20000100800 */
[----:B------:R1:W2:Y:S01]  /*4b20*/  LDC.64 R2, c[0x4][R77] ;  /* 0x010000004d027b82 */ /* 0x0002a20000000a00 */
[----:B------:R-:W-:Y:S01]  /*4b30*/  IMAD.MOV.U32 R6, RZ, RZ, R63 ;  /* 0x000000ffff067224 */ /* 0x000fe200078e003f */
[----:B------:R-:W3:Y:S01]  /*4b40*/  LDCU.64 UR4, c[0x4][0x10] ;  /* 0x01000200ff0477ac */ /* 0x000ee20008000a00 */
[----:B------:R-:W-:Y:S01]  /*4b50*/  MOV R7, R61 ;  /* 0x0000003d00077202 */ /* 0x000fe20000000f00 */
[----:B0-----:R-:W0:Y:S01]  /*4b60*/  F2I.U64.CEIL R16, UR6 ;  /* 0x0000000600107d11 */ /* 0x001e220008209800 */
[----:B---3--:R-:W-:Y:S02]  /*4b70*/  IMAD.U32 R4, RZ, RZ, UR4 ;  /* 0x00000004ff047e24 */ /* 0x008fe4000f8e00ff */
[----:B-1----:R-:W-:-:S07]  /*4b80*/  IMAD.U32 R5, RZ, RZ, UR5 ;  /* 0x00000005ff057e24 */ /* 0x002fce000f8e00ff */
[----:B------:R-:W-:-:S07]  /*4b90*/  LEPC R20, `(.L_x_256) ;  /* 0x000000001014794e */ /* 0x000fce0000000000 */
[----:B0-2---:R-:W-:Y:S05]  /*4ba0*/  CALL.ABS.NOINC R2 ;  /* 0x0000000002007343 */ /* 0x005fea0003c00000 */
.L_x_256:
        /* <DEDUP_REMOVED lines=11> */
.L_x_257:
        /* <DEDUP_REMOVED lines=11> */
.L_x_258:
        /* <DEDUP_REMOVED lines=11> */
.L_x_259:
        /* <DEDUP_REMOVED lines=10> */
.L_x_260:
        /* <DEDUP_REMOVED lines=11> */
.L_x_261:
        /* <DEDUP_REMOVED lines=10> */
.L_x_262:
        /* <DEDUP_REMOVED lines=10> */
.L_x_263:
[----:B------:R0:W1:Y:S01]  /*5050*/  LDC.64 R2, c[0x4][R77] ;  /* 0x010000004d027b82 */ /* 0x0000620000000a00 */
[----:B------:R-:W2:Y:S01]  /*5060*/  LDCU.64 UR4, c[0x4][0x18] ;  /* 0x01000300ff0477ac */ /* 0x000ea20008000a00 */
[----:B------:R-:W-:Y:S01]  /*5070*/  CS2R R6, SRZ ;  /* 0x0000000000067805 */ /* 0x000fe2000001ff00 */
[----:B--2---:R-:W-:Y:S01]  /*5080*/  IMAD.U32 R4, RZ, RZ, UR4 ;  /* 0x00000004ff047e24 */ /* 0x004fe2000f8e00ff */
[----:B0-----:R-:W-:-:S07]  /*5090*/  MOV R5, UR5 ;  /* 0x0000000500057c02 */ /* 0x001fce0008000f00 */
[----:B------:R-:W-:-:S07]  /*50a0*/  LEPC R20, `(.L_x_264) ;  /* 0x000000001014794e */ /* 0x000fce0000000000 */
[----:B-1----:R-:W-:Y:S05]  /*50b0*/  CALL.ABS.NOINC R2 ;  /* 0x0000000002007343 */ /* 0x002fea0003c00000 */
.L_x_264:
[----:B------:R0:W1:Y:S01]  /*50c0*/  LDC.64 R2, c[0x4][R77] ;  /* 0x010000004d027b82 */ /* 0x0000620000000a00 */
[----:B------:R-:W2:Y:S01]  /*50d0*/  LDCU.64 UR4, c[0x4][0x160] ;  /* 0x01002c00ff0477ac */ /* 0x000ea20008000a00 */
[----:B------:R-:W-:Y:S01]  /*50e0*/  CS2R R6, SRZ ;  /* 0x0000000000067805 */ /* 0x000fe2000001ff00 */
[----:B--2---:R-:W-:Y:S02]  /*50f0*/  IMAD.U32 R4, RZ, RZ, UR4 ;  /* 0x00000004ff047e24 */ /* 0x004fe4000f8e00ff */
[----:B0-----:R-:W-:-:S07]  /*5100*/  IMAD.U32 R5, RZ, RZ, UR5 ;  /* 0x00000005ff057e24 */ /* 0x001fce000f8e00ff */
[----:B------:R-:W-:-:S07]  /*5110*/  LEPC R20, `(.L_x_265) ;  /* 0x000000001014794e */ /* 0x000fce0000000000 */
[----:B-1----:R-:W-:Y:S05]  /*5120*/  CALL.ABS.NOINC R2 ;  /* 0x0000000002007343 */ /* 0x002fea0003c00000 */
.L_x_265:
[----:B------:R-:W0:Y:S01]  /*5130*/  LDCU UR4, c[0x0][0x380] ;  /* 0x00007000ff0477ac */ /* 0x000e220008000800 */
[----:B------:R1:W2:Y:S01]  /*5140*/  LDC.64 R2, c[0x4][R77] ;  /* 0x010000004d027b82 */ /* 0x0002a20000000a00 */
[----:B------:R-:W-:Y:S01]  /*5150*/  CS2R R6, SRZ ;  /* 0x0000000000067805 */ /* 0x000fe2000001ff00 */
[----:B------:R-:W3:Y:S01]  /*5160*/  LDCU.64 UR6, c[0x4][0x8] ;  /* 0x01000100ff0677ac */ /* 0x000ee20008000a00 */
[----:B0-----:R-:W0:Y:S02]  /*5170*/  F2I.U64.TRUNC R4, UR4 ;  /* 0x0000000400047d11 */ /* 0x001e24000820d800 */
[----:B0-----:R-:W-:Y:S01]  /*5180*/  SHF.R.U32.HI R91, RZ, 0x18, R5 ;  /* 0x00000018ff5b7819 */ /* 0x001fe20000011605 */
[----:B---3--:R-:W-:Y:S02]  /*5190*/  IMAD.U32 R4, RZ, RZ, UR6 ;  /* 0x00000006ff047e24 */ /* 0x008fe4000f8e00ff */
[----:B-1----:R-:W-:-:S07]  /*51a0*/  IMAD.U32 R5, RZ, RZ, UR7 ;  /* 0x00000007ff057e24 */ /* 0x002fce000f8e00ff */
[----:B------:R-:W-:-:S07]  /*51b0*/  LEPC R20, `(.L_x_266) ;  /* 0x000000001014794e */ /* 0x000fce0000000000 */
[----:B--2---:R-:W-:Y:S05]  /*51c0*/  CALL.ABS.NOINC R2 ;  /* 0x0000000002007343 */ /* 0x004fea0003c00000 */
.L_x_266:
[----:B------:R-:W0:Y:S01]  /*51d0*/  LDCU UR6, c[0x0][0x380] ;  /* 0x00007000ff0677ac */ /* 0x000e220008000800 */
[----:B------:R1:W-:Y:S01]  /*51e0*/  STL [R1+0x8], R91 ;  /* 0x0000085b01007387 */ /* 0x0003e20000100800 */
[----:B------:R1:W2:Y:S01]  /*51f0*/  LDC.64 R2, c[0x4][R77] ;  /* 0x010000004d027b82 */ /* 0x0002a20000000a00 */
[----:B------:R-:W-:Y:S01]  /*5200*/  IMAD.MOV.U32 R6, RZ, RZ, R63 ;  /* 0x000000ffff067224 */ /* 0x000fe200078e003f */
[----:B------:R-:W3:Y:S01]  /*5210*/  LDCU.64 UR4, c[0x4][0x10] ;  /* 0x01000200ff0477ac */ /* 0x000ee20008000a00 */
[----:B------:R-:W-:Y:S01]  /*5220*/  IMAD.MOV.U32 R7, RZ, RZ, R61 ;  /* 0x000000ffff077224 */ /* 0x000fe200078e003d */
[----:B0-----:R-:W0:Y:S01]  /*5230*/  F2I.U64.TRUNC R16, UR6 ;  /* 0x0000000600107d11 */ /* 0x001e22000820d800 */
[----:B---3--:R-:W-:Y:S01]  /*5240*/  MOV R4, UR4 ;  /* 0x0000000400047c02 */ /* 0x008fe20008000f00 */
[----:B------:R-:W-:Y:S01]  /*5250*/  IMAD.U32 R5, RZ, RZ, UR5 ;  /* 0x00000005ff057e24 */ /* 0x000fe2000f8e00ff */
[----:B01----:R-:W-:-:S07]  /*5260*/  SHF.R.U32.HI R89, RZ, 0x10, R17 ;  /* 0x00000010ff597819 */ /* 0x003fce0000011611 */
[----:B------:R-:W-:-:S07]  /*5270*/  LEPC R20, `(.L_x_267) ;  /* 0x000000001014794e */ /* 0x000fce0000000000 */
[----:B--2---:R-:W-:Y:S05]  /*5280*/  CALL.ABS.NOINC R2 ;  /* 0x0000000002007343 */ /* 0x004fea0003c00000 */
.L_x_267:
        /* <DEDUP_REMOVED lines=11> */
.L_x_268:
        /* <DEDUP_REMOVED lines=10> */
.L_x_269:
        /* <DEDUP_REMOVED lines=11> */
.L_x_270:
        /* <DEDUP_REMOVED lines=10> */
.L_x_271:
        /* <DEDUP_REMOVED lines=11> */
.L_x_272:
        /* <DEDUP_REMOVED lines=10> */
.L_x_273:
        /* <DEDUP_REMOVED lines=10> */
.L_x_274:
[----:B------:R0:W1:Y:S01]  /*5720*/  LDC.64 R2, c[0x4][R77] ;  /* 0x010000004d027b82 */ /* 0x0000620000000a00 */
[----:B------:R-:W2:Y:S01]  /*5730*/  LDCU.64 UR4, c[0x4][0x18] ;  /* 0x01000300ff0477ac */ /* 0x000ea20008000a00 */
[----:B------:R-:W-:Y:S01]  /*5740*/  CS2R R6, SRZ ;  /* 0x0000000000067805 */ /* 0x000fe2000001ff00 */
[----:B--2---:R-:W-:Y:S02]  /*5750*/  IMAD.U32 R4, RZ, RZ, UR4 ;  /* 0x00000004ff047e24 */ /* 0x004fe4000f8e00ff */
[----:B0-----:R-:W-:-:S07]  /*5760*/  IMAD.U32 R5, RZ, RZ, UR5 ;  /* 0x00000005ff057e24 */ /* 0x001fce000f8e00ff */
[----:B------:R-:W-:-:S07]  /*5770*/  LEPC R20, `(.L_x_275) ;  /* 0x000000001014794e */ /* 0x000fce0000000000 */
[----:B-1----:R-:W-:Y:S05]  /*5780*/  CALL.ABS.NOINC R2 ;  /* 0x0000000002007343 */ /* 0x002fea0003c00000 */
.L_x_275:
[----:B------:R0:W1:Y:S01]  /*5790*/  LDC.64 R2, c[0x4][R77] ;  /* 0x010000004d027b82 */ /* 0x0000620000000a00 */
[----:B------:R-:W2:Y:S01]  /*57a0*/  LDCU.64 UR4, c[0x4][0x100] ;  /* 0x01002000ff0477ac */ /* 0x000ea20008000a00 */
[----:B------:R-:W-:Y:S01]  /*57b0*/  CS2R R6, SRZ ;  /* 0x0000000000067805 */ /* 0x000fe2000001ff00 */
[----:B--2---:R-:W-:Y:S01]  /*57c0*/  IMAD.U32 R4, RZ, RZ, UR4 ;  /* 0x00000004ff047e24 */ /* 0x004fe2000f8e00ff */
[----:B0-----:R-:W-:-:S07]  /*57d0*/  MOV R5, UR5 ;  /* 0x0000000500057c02 */ /* 0x001fce0008000f00 */
[----:B------:R-:W-:-:S07]  /*57e0*/  LEPC R20, `(.L_x_276) ;  /* 0x000000001014794e */ /* 0x000fce0000000000 */
[----:B-1----:R-:W-:Y:S05]  /*57f0*/  CALL.ABS.NOINC R2 ;  /* 0x0000000002007343 */ /* 0x002fea0003c00000 */
.L_x_276:
[----:B------:R0:W1:Y:S01]  /*5800*/  LDC.64 R2, c[0x4][R77] ;  /* 0x010000004d027b82 */ /* 0x0000620000000a00 */
[----:B------:R-:W2:Y:S01]  /*5810*/  LDCU.64 UR4, c[0x4][0x8] ;  /* 0x01000100ff0477ac */ /* 0x000ea20008000a00 */
[----:B------:R-:W-:Y:S01]  /*5820*/  CS2R R6, SRZ ;  /* 0x0000000000067805 */ /* 0x000fe2000001ff00 */
[----:B--2---:R-:W-:Y:S02]  /*5830*/  IMAD.U32 R4, RZ, RZ, UR4 ;  /* 0x00000004ff047e24 */ /* 0x004fe4000f8e00ff */
[----:B0-----:R-:W-:-:S07]  /*5840*/  IMAD.U32 R5, RZ, RZ, UR5 ;  /* 0x00000005ff057e24 */ /* 0x001fce000f8e00ff */
[----:B------:R-:W-:-:S07]  /*5850*/  LEPC R20, `(.L_x_277) ;  /* 0x000000001014794e */ /* 0x000fce0000000000 */
[----:B-1----:R-:W-:Y:S05]  /*5860*/  CALL.ABS.NOINC R2 ;  /* 0x0000000002007343 */ /* 0x002fea0003c00000 */
.L_x_277:
        /* <DEDUP_REMOVED lines=9> */
.L_x_278:
        /* <DEDUP_REMOVED lines=9> */
.L_x_279:
[----:B------:R0:W-:Y:S01]  /*5990*/  STL [R1+0x8], R39 ;  /* 0x0000082701007387 */ /* 0x0001e20000100800 */
[----:B------:R0:W1:Y:S01]  /*59a0*/  LDC.64 R2, c[0x4][R77] ;  /* 0x010000004d027b82 */ /* 0x0000620000000a00 */
[----:B------:R-:W2:Y:S01]  /*59b0*/  LDCU.64 UR4, c[0x4][0x10] ;  /* 0x01000200ff0477ac */ /* 0x000ea20008000a00 */
[----:B------:R-:W-:Y:S02]  /*59c0*/  IMAD.MOV.U32 R6, RZ, RZ, R63 ;  /* 0x000000ffff067224 */ /* 0x000fe400078e003f */
[----:B------:R-:W-:Y:S02]  /*59d0*/  IMAD.MOV.U32 R7, RZ, RZ, R61 ;  /* 0x000000ffff077224 */ /* 0x000fe400078e003d */
[----:B--2---:R-:W-:Y:S02]  /*59e0*/  IMAD.U32 R4, RZ, RZ, UR4 ;  /* 0x00000004ff047e24 */ /* 0x004fe4000f8e00ff */
[----:B0-----:R-:W-:-:S07]  /*59f0*/  IMAD.U32 R5, RZ, RZ, UR5 ;  /* 0x00000005ff057e24 */ /* 0x001fce000f8e00ff */
[----:B------:R-:W-:-:S07]  /*5a00*/  LEPC R20, `(.L_x_280) ;  /* 0x000000001014794e */ /* 0x000fce0000000000 */
[----:B-1----:R-:W-:Y:S05]  /*5a10*/  CALL.ABS.NOINC R2 ;  /* 0x0000000002007343 */ /* 0x002fea0003c00000 */
.L_x_280:
        /* <DEDUP_REMOVED lines=9> */
.L_x_281:
[----:B------:R0:W1:Y:S01]  /*5ab0*/  LDC.64 R2, c[0x4][R77] ;  /* 0x010000004d027b82 */ /* 0x0000620000000a00 */
[----:B------:R-:W2:Y:S01]  /*5ac0*/  LDCU.64 UR4, c[0x4][0x18] ;  /* 0x01000300ff0477ac */ /* 0x000ea20008000a00 */
[----:B------:R-:W-:Y:S01]  /*5ad0*/  CS2R R6, SRZ ;  /* 0x0000000000067805 */ /* 0x000fe2000001ff00 */
[----:B--2---:R-:W-:Y:S01]  /*5ae0*/  IMAD.U32 R4, RZ, RZ, UR4 ;  /* 0x00000004ff047e24 */ /* 0x004fe2000f8e00ff */
[----:B0-----:R-:W-:-:S07]  /*5af0*/  MOV R5, UR5 ;  /* 0x0000000500057c02 */ /* 0x001fce0008000f00 */
[----:B------:R-:W-:-:S07]  /*5b00*/  LEPC R20, `(.L_x_282) ;  /* 0x000000001014794e */ /* 0x000fce0000000000 */
[----:B-1----:R-:W-:Y:S05]  /*5b10*/  CALL.ABS.NOINC R2 ;  /* 0x0000000002007343 */ /* 0x002fea0003c00000 */
.L_x_282:
[----:B------:R0:W1:Y:S01]  /*5b20*/  LDC.64 R2, c[0x4][R77] ;  /* 0x010000004d027b82 */ /* 0x0000620000000a00 */
[----:B------:R-:W2:Y:S01]  /*5b30*/  LDCU.64 UR4, c[0x4][0xf8] ;  /* 0x01001f00ff0477ac */ /* 0x000ea20008000a00 */
[----:B------:R-:W-:Y:S01]  /*5b40*/  CS2R R6, SRZ ;  /* 0x0000000000067805 */ /* 0x000fe2000001ff00 */
[----:B--2---:R-:W-:Y:S02]  /*5b50*/  IMAD.U32 R4, RZ, RZ, UR4 ;  /* 0x00000004ff047e24 */ /* 0x004fe4000f8e00ff */
[----:B0-----:R-:W-:-:S07]  /*5b60*/  IMAD.U32 R5, RZ, RZ, UR5 ;  /* 0x00000005ff057e24 */ /* 0x001fce000f8e00ff */
[----:B------:R-:W-:-:S07]  /*5b70*/  LEPC R20, `(.L_x_283) ;  /* 0x000000001014794e */ /* 0x000fce0000000000 */
[----:B-1----:R-:W-:Y:S05]  /*5b80*/  CALL.ABS.NOINC R2 ;  /* 0x0000000002007343 */ /* 0x002fea0003c00000 */
.L_x_283:
[----:B------:R0:W1:Y:S01]  /*5b90*/  LDC.64 R2, c[0x4][R77] ;  /* 0x010000004d027b82 */ /* 0x0000620000000a00 */
[----:B------:R-:W2:Y:S01]  /*5ba0*/  LDCU.64 UR4, c[0x4][0x8] ;  /* 0x01000100ff0477ac */ /* 0x000ea20008000a00 */
[----:B------:R-:W-:Y:S01]  /*5bb0*/  CS2R R6, SRZ ;  /* 0x0000000000067805 */ /* 0x000fe2000001ff00 */
[----:B--2---:R-:W-:Y:S02]  /*5bc0*/  IMAD.U32 R4, RZ, RZ, UR4 ;  /* 0x00000004ff047e24 */ /* 0x004fe4000f8e00ff */
[----:B0-----:R-:W-:-:S07]  /*5bd0*/  IMAD.U32 R5, RZ, RZ, UR5 ;  /* 0x00000005ff057e24 */ /* 0x001fce000f8e00ff */
[----:B------:R-:W-:-:S07]  /*5be0*/  LEPC R20, `(.L_x_284) ;  /* 0x000000001014794e */ /* 0x000fce0000000000 */
[----:B-1----:R-:W-:Y:S05]  /*5bf0*/  CALL.ABS.NOINC R2 ;  /* 0x0000000002007343 */ /* 0x002fea0003c00000 */
.L_x_284:
        /* <DEDUP_REMOVED lines=9> */
.L_x_285:
[----:B------:R0:W-:Y:S01]  /*5c90*/  STL [R1+0x8], R49 ;  /* 0x0000083101007387 */ /* 0x0001e20000100800 */
        /* <DEDUP_REMOVED lines=8> */
.L_x_286:
        /* <DEDUP_REMOVED lines=9> */
.L_x_287:
        /* <DEDUP_REMOVED lines=9> */
.L_x_288:
[----:B------:R0:W1:Y:S01]  /*5e40*/  LDC.64 R2, c[0x4][R77] ;  /* 0x010000004d027b82 */ /* 0x0000620000000a00 */
[----:B------:R-:W2:Y:S01]  /*5e50*/  LDCU.64 UR4, c[0x4][0x18] ;  /* 0x01000300ff0477ac */ /* 0x000ea20008000a00 */
[----:B------:R-:W-:Y:S01]  /*5e60*/  CS2R R6, SRZ ;  /* 0x0000000000067805 */ /* 0x000fe2000001ff00 */
[----:B--2---:R-:W-:Y:S02]  /*5e70*/  IMAD.U32 R4, RZ, RZ, UR4 ;  /* 0x00000004ff047e24 */ /* 0x004fe4000f8e00ff */
[----:B0-----:R-:W-:-:S07]  /*5e80*/  IMAD.U32 R5, RZ, RZ, UR5 ;  /* 0x00000005ff057e24 */ /* 0x001fce000f8e00ff */
[----:B------:R-:W-:-:S07]  /*5e90*/  LEPC R20, `(.L_x_289) ;  /* 0x000000001014794e */ /* 0x000fce0000000000 */
[----:B-1----:R-:W-:Y:S05]  /*5ea0*/  CALL.ABS.NOINC R2 ;  /* 0x0000000002007343 */ /* 0x002fea0003c00000 */
.L_x_289:
[----:B------:R0:W1:Y:S01]  /*5eb0*/  LDC.64 R2, c[0x4][R77] ;  /* 0x010000004d027b82 */ /* 0x0000620000000a00 */
[----:B------:R-:W2:Y:S01]  /*5ec0*/  LDCU.64 UR4, c[0x4][0xf0] ;  /* 0x01001e00ff0477ac */ /* 0x000ea20008000a00 */
[----:B------:R-:W-:Y:S01]  /*5ed0*/  CS2R R6, SRZ ;  /* 0x0000000000067805 */ /* 0x000fe2000001ff00 */
[----:B--2---:R-:W-:Y:S02]  /*5ee0*/  IMAD.U32 R4, RZ, RZ, UR4 ;  /* 0x00000004ff047e24 */ /* 0x004fe4000f8e00ff */
[----:B0-----:R-:W-:-:S07]  /*5ef0*/  IMAD.U32 R5, RZ, RZ, UR5 ;  /* 0x00000005ff057e24 */ /* 0x001fce000f8e00ff */
[----:B------:R-:W-:-:S07]  /*5f00*/  LEPC R20, `(.L_x_290) ;  /* 0x000000001014794e */ /* 0x000fce0000000000 */
[----:B-1----:R-:W-:Y:S05]  /*5f10*/  CALL.ABS.NOINC R2 ;  /* 0x0000000002007343 */ /* 0x002fea0003c00000 */
.L_x_290:
[----:B------:R0:W1:Y:S01]  /*5f20*/  LDC.64 R2, c[0x4][R77] ;  /* 0x010000004d027b82 */ /* 0x0000620000000a00 */
[----:B------:R-:W2:Y:S01]  /*5f30*/  LDCU.64 UR4, c[0x4][0x8] ;  /* 0x01000100ff0477ac */ /* 0x000ea20008000a00 */
[----:B------:R-:W-:Y:S02]  /*5f40*/  CS2R R6, SRZ ;  /* 0x0000000000067805 */ /* 0x000fe4000001ff00 */
[----:B--2---:R-:W-:Y:S01]  /*5f50*/  MOV R4, UR4 ;  /* 0x0000000400047c02 */ /* 0x004fe20008000f00 */
[----:B0-----:R-:W-:-:S07]  /*5f60*/  IMAD.U32 R5, RZ, RZ, UR5 ;  /* 0x00000005ff057e24 */ /* 0x001fce000f8e00ff */
[----:B------:R-:W-:-:S07]  /*5f70*/  LEPC R20, `(.L_x_291) ;  /* 0x000000001014794e */ /* 0x000fce0000000000 */
[----:B-1----:R-:W-:Y:S05]  /*5f80*/  CALL.ABS.NOINC R2 ;  /* 0x0000000002007343 */ /* 0x002fea0003c00000 */
.L_x_291:
        /* <DEDUP_REMOVED lines=9> */
.L_x_292:
        /* <DEDUP_REMOVED lines=9> */
.L_x_293:
        /* <DEDUP_REMOVED lines=9> */
.L_x_294:
        /* <DEDUP_REMOVED lines=9> */
.L_x_295:
[----:B------:R0:W1:Y:S01]  /*61d0*/  LDC.64 R2, c[0x4][R77] ;  /* 0x010000004d027b82 */ /* 0x0000620000000a00 */
[----:B------:R-:W2:Y:S01]  /*61e0*/  LDCU.64 UR4, c[0x4][0x18] ;  /* 0x01000300ff0477ac */ /* 0x000ea20008000a00 */
[----:B------:R-:W-:Y:S01]  /*61f0*/  CS2R R6, SRZ ;  /* 0x0000000000067805 */ /* 0x000fe2000001ff00 */
[----:B--2---:R-:W-:Y:S02]  /*6200*/  IMAD.U32 R4, RZ, RZ, UR4 ;  /* 0x00000004ff047e24 */ /* 0x004fe4000f8e00ff */
[----:B0-----:R-:W-:-:S07]  /*6210*/  IMAD.U32 R5, RZ, RZ, UR5 ;  /* 0x00000005ff057e24 */ /* 0x001fce000f8e00ff */
[----:B------:R-:W-:-:S07]  /*6220*/  LEPC R20, `(.L_x_296) ;  /* 0x000000001014794e */ /* 0x000fce0000000000 */
[----:B-1----:R-:W-:Y:S05]  /*6230*/  CALL.ABS.NOINC R2 ;  /* 0x0000000002007343 */ /* 0x002fea0003c00000 */
.L_x_296:
[----:B------:R0:W1:Y:S01]  /*6240*/  LDC.64 R2, c[0x4][R77] ;  /* 0x010000004d027b82 */ /* 0x0000620000000a00 */
[----:B------:R-:W2:Y:S01]  /*6250*/  LDCU.64 UR4, c[0x4][0xe8] ;  /* 0x01001d00ff0477ac */ /* 0x000ea20008000a00 */
[----:B------:R-:W-:Y:S02]  /*6260*/  CS2R R6, SRZ ;  /* 0x0000000000067805 */ /* 0x000fe4000001ff00 */
[----:B--2---:R-:W-:Y:S01]  /*6270*/  MOV R4, UR4 ;  /* 0x0000000400047c02 */ /* 0x004fe20008000f00 */
[----:B0-----:R-:W-:-:S07]  /*6280*/  IMAD.U32 R5, RZ, RZ, UR5 ;  /* 0x00000005ff057e24 */ /* 0x001fce000f8e00ff */
[----:B------:R-:W-:-:S07]  /*6290*/  LEPC R20, `(.L_x_297) ;  /* 0x000000001014794e */ /* 0x000fce0000000000 */
[----:B-1----:R-:W-:Y:S05]  /*62a0*/  CALL.ABS.NOINC R2 ;  /* 0x0000000002007343 */ /* 0x002fea0003c00000 */
.L_x_297:
[----:B------:R0:W1:Y:S01]  /*62b0*/  LDC.64 R2, c[0x4][R77] ;  /* 0x010000004d027b82 */ /* 0x0000620000000a00 */
[----:B------:R-:W2:Y:S01]  /*62c0*/  LDCU.64 UR4, c[0x4][0x8] ;  /* 0x01000100ff0477ac */ /* 0x000ea20008000a00 */
[----:B------:R-:W-:Y:S01]  /*62d0*/  CS2R R6, SRZ ;  /* 0x0000000000067805 */ /* 0x000fe2000001ff00 */
[----:B--2---:R-:W-:Y:S02]  /*62e0*/  IMAD.U32 R4, RZ, RZ, UR4 ;  /* 0x00000004ff047e24 */ /* 0x004fe4000f8e00ff */
[----:B0-----:R-:W-:-:S07]  /*62f0*/  IMAD.U32 R5, RZ, RZ, UR5 ;  /* 0x00000005ff057e24 */ /* 0x001fce000f8e00ff */
[----:B------:R-:W-:-:S07]  /*6300*/  LEPC R20, `(.L_x_298) ;  /* 0x000000001014794e */ /* 0x000fce0000000000 */
[----:B-1----:R-:W-:Y:S05]  /*6310*/  CALL.ABS.NOINC R2 ;  /* 0x0000000002007343 */ /* 0x002fea0003c00000 */
.L_x_298:
        /* <DEDUP_REMOVED lines=9> */
.L_x_299:
        /* <DEDUP_REMOVED lines=9> */
.L_x_300:
        /* <DEDUP_REMOVED lines=9> */
.L_x_301:
        /* <DEDUP_REMOVED lines=9> */
.L_x_302:
[----:B------:R0:W1:Y:S01]  /*6560*/  LDC.64 R2, c[0x4][R77] ;  /* 0x010000004d027b82 */ /* 0x0000620000000a00 */
[----:B------:R-:W2:Y:S01]  /*6570*/  LDCU.64 UR4, c[0x4][0x18] ;  /* 0x01000300ff0477ac */ /* 0x000ea20008000a00 */
[----:B------:R-:W-:Y:S01]  /*6580*/  CS2R R6, SRZ ;  /* 0x0000000000067805 */ /* 0x000fe2000001ff00 */
[----:B--2---:R-:W-:Y:S01]  /*6590*/  IMAD.U32 R4, RZ, RZ, UR4 ;  /* 0x00000004ff047e24 */ /* 0x004fe2000f8e00ff */
[----:B0-----:R-:W-:-:S07]  /*65a0*/  MOV R5, UR5 ;  /* 0x0000000500057c02 */ /* 0x001fce0008000f00 */
[----:B------:R-:W-:-:S07]  /*65b0*/  LEPC R20, `(.L_x_303) ;  /* 0x000000001014794e */ /* 0x000fce0000000000 */
[----:B-1----:R-:W-:Y:S05]  /*65c0*/  CALL.ABS.NOINC R2 ;  /* 0x0000000002007343 */ /* 0x002fea0003c00000 */
.L_x_303:
[----:B------:R0:W1:Y:S01]  /*65d0*/  LDC.64 R2, c[0x4][R77] ;  /* 0x010000004d027b82 */ /* 0x0000620000000a00 */
[----:B------:R-:W2:Y:S01]  /*65e0*/  LDCU.64 UR4, c[0x4][0x120] ;  /* 0x01002400ff0477ac */ /* 0x000ea20008000a00 */
[----:B------:R-:W-:Y:S01]  /*65f0*/  CS2R R6, SRZ ;  /* 0x0000000000067805 */ /* 0x000fe2000001ff00 */
[----:B--2---:R-:W-:Y:S02]  /*6600*/  IMAD.U32 R4, RZ, RZ, UR4 ;  /* 0x00000004ff047e24 */ /* 0x004fe4000f8e00ff */
[----:B0-----:R-:W-:-:S07]  /*6610*/  IMAD.U32 R5, RZ, RZ, UR5 ;  /* 0x00000005ff057e24 */ /* 0x001fce000f8e00ff */
[----:B------:R-:W-:-:S07]  /*6620*/  LEPC R20, `(.L_x_304) ;  /* 0x000000001014794e */ /* 0x000fce0000000000 */
[----:B-1----:R-:W-:Y:S05]  /*6630*/  CALL.ABS.NOINC R2 ;  /* 0x0000000002007343 */ /* 0x002fea0003c00000 */
.L_x_304:
[----:B------:R0:W1:Y:S01]  /*6640*/  LDC.64 R2, c[0x4][R77] ;  /* 0x010000004d027b82 */ /* 0x0000620000000a00 */
[----:B------:R-:W2:Y:S01]  /*6650*/  LDCU.64 UR4, c[0x4][0x8] ;  /* 0x01000100ff0477ac */ /* 0x000ea20008000a00 */
[----:B------:R-:W-:Y:S01]  /*6660*/  CS2R R6, SRZ ;  /* 0x0000000000067805 */ /* 0x000fe2000001ff00 */
[----:B--2---:R-:W-:Y:S01]  /*6670*/  IMAD.U32 R4, RZ, RZ, UR4 ;  /* 0x00000004ff047e24 */ /* 0x004fe2000f8e00ff */
[----:B0-----:R-:W-:-:S07]  /*6680*/  MOV R5, UR5 ;  /* 0x0000000500057c02 */ /* 0x001fce0008000f00 */
[----:B------:R-:W-:-:S07]  /*6690*/  LEPC R20, `(.L_x_305) ;  /* 0x000000001014794e */ /* 0x000fce0000000000 */
[----:B-1----:R-:W-:Y:S05]  /*66a0*/  CALL.ABS.NOINC R2 ;  /* 0x0000000002007343 */ /* 0x002fea0003c00000 */
.L_x_305:
        /* <DEDUP_REMOVED lines=9> */
.L_x_306:
        /* <DEDUP_REMOVED lines=9> */
.L_x_307:
        /* <DEDUP_REMOVED lines=9> */
.L_x_308:
[----:B------:R-:W0:Y:S01]  /*6860*/  LDCU UR4, c[0x0][0x380] ;  /* 0x00007000ff0477ac */ /* 0x000e220008000800 */
[----:B------:R1:W2:Y:S01]  /*6870*/  LDC.64 R2, c[0x4][R77] ;  /* 0x010000004d027b82 */ /* 0x0002a20000000a00 */
[----:B------:R-:W-:Y:S01]  /*6880*/  IMAD.MOV.U32 R6, RZ, RZ, R63 ;  /* 0x000000ffff067224 */ /* 0x000fe200078e003f */
[----:B------:R-:W-:Y:S01]  /*6890*/  MOV R7, R61 ;  /* 0x0000003d00077202 */ /* 0x000fe20000000f00 */
[----:B0-----:R-:W0:Y:S01]  /*68a0*/  F2I.U32.TRUNC.NTZ R0, UR4 ;  /* 0x0000000400007d05 */ /* 0x001e22000820f000 */
[----:B------:R-:W3:Y:S01]  /*68b0*/  LDCU.64 UR4, c[0x4][0x10] ;  /* 0x01000200ff0477ac */ /* 0x000ee20008000a00 */
[----:B0-----:R-:W-:Y:S01]  /*68c0*/  LOP3.LUT R0, R0, 0xff, RZ, 0xc0, !PT ;  /* 0x000000ff00007812 */ /* 0x001fe200078ec0ff */
[----:B---3--:R-:W-:-:S04]  /*68d0*/  IMAD.U32 R4, RZ, RZ, UR4 ;  /* 0x00000004ff047e24 */ /* 0x008fc8000f8e00ff */
[----:B------:R1:W-:Y:S01]  /*68e0*/  STL [R1+0x8], R0 ;  /* 0x0000080001007387 */ /* 0x0003e20000100800 */
[----:B------:R-:W-:-:S07]  /*68f0*/  IMAD.U32 R5, RZ, RZ, UR5 ;  /* 0x00000005ff057e24 */ /* 0x000fce000f8e00ff */
[----:B------:R-:W-:-:S07]  /*6900*/  LEPC R20, `(.L_x_309) ;  /* 0x000000001014794e */ /* 0x000fce0000000000 */
[----:B-12---:R-:W-:Y:S05]  /*6910*/  CALL.ABS.NOINC R2 ;  /* 0x0000000002007343 */ /* 0x006fea0003c00000 */
.L_x_309:
[----:B------:R0:W1:Y:S01]  /*6920*/  LDC.64 R2, c[0x4][R77] ;  /* 0x010000004d027b82 */ /* 0x0000620000000a00 */
[----:B------:R-:W2:Y:S01]  /*6930*/  LDCU.64 UR4, c[0x4][0x18] ;  /* 0x01000300ff0477ac */ /* 0x000ea20008000a00 */
[----:B------:R-:W-:Y:S01]  /*6940*/  CS2R R6, SRZ ;  /* 0x0000000000067805 */ /* 0x000fe2000001ff00 */
[----:B--2---:R-:W-:Y:S02]  /*6950*/  IMAD.U32 R4, RZ, RZ, UR4 ;  /* 0x00000004ff047e24 */ /* 0x004fe4000f8e00ff */
[----:B0-----:R-:W-:-:S07]  /*6960*/  IMAD.U32 R5, RZ, RZ, UR5 ;  /* 0x00000005ff057e24 */ /* 0x001fce000f8e00ff */
[----:B------:R-:W-:-:S07]  /*6970*/  LEPC R20, `(.L_x_310) ;  /* 0x000000001014794e */ /* 0x000fce0000000000 */
[----:B-1----:R-:W-:Y:S05]  /*6980*/  CALL.ABS.NOINC R2 ;  /* 0x0000000002007343 */ /* 0x002fea0003c00000 */
.L_x_310:
[----:B------:R0:W1:Y:S01]  /*6990*/  LDC.64 R2, c[0x4][R77] ;  /* 0x010000004d027b82 */ /* 0x0000620000000a00 */
[----:B------:R-:W2:Y:S01]  /*69a0*/  LDCU.64 UR4, c[0x4][0x118] ;  /* 0x01002300ff0477ac */ /* 0x000ea20008000a00 */
[----:B------:R-:W-:Y:S01]  /*69b0*/  CS2R R6, SRZ ;  /* 0x0000000000067805 */ /* 0x000fe2000001ff00 */
[----:B--2---:R-:W-:Y:S01]  /*69c0*/  IMAD.U32 R4, RZ, RZ, UR4 ;  /* 0x00000004ff047e24 */ /* 0x004fe2000f8e00ff */
[----:B0-----:R-:W-:-:S07]  /*69d0*/  MOV R5, UR5 ;  /* 0x0000000500057c02 */ /* 0x001fce0008000f00 */
[----:B------:R-:W-:-:S07]  /*69e0*/  LEPC R20, `(.L_x_311) ;  /* 0x000000001014794e */ /* 0x000fce0000000000 */
[----:B-1----:R-:W-:Y:S05]  /*69f0*/  CALL.ABS.NOINC R2 ;  /* 0x0000000002007343 */ /* 0x002fea0003c00000 */
.L_x_311:
[----:B------:R0:W1:Y:S01]  /*6a00*/  LDC.64 R2, c[0x4][R77] ;  /* 0x010000004d027b82 */ /* 0x0000620000000a00 */
[----:B------:R-:W2:Y:S01]  /*6a10*/  LDCU.64 UR4, c[0x4][0x8] ;  /* 0x01000100ff0477ac */ /* 0x000ea20008000a00 */
[----:B------:R-:W-:Y:S01]  /*6a20*/  CS2R R6, SRZ ;  /* 0x0000000000067805 */ /* 0x000fe2000001ff00 */
[----:B--2---:R-:W-:Y:S02]  /*6a30*/  IMAD.U32 R4, RZ, RZ, UR4 ;  /* 0x00000004ff047e24 */ /* 0x004fe4000f8e00ff */
[----:B0-----:R-:W-:-:S07]  /*6a40*/  IMAD.U32 R5, RZ, RZ, UR5 ;  /* 0x00000005ff057e24 */ /* 0x001fce000f8e00ff */
[----:B------:R-:W-:-:S07]  /*6a50*/  LEPC R20, `(.L_x_312) ;  /* 0x000000001014794e */ /* 0x000fce0000000000 */
[----:B-1----:R-:W-:Y:S05]  /*6a60*/  CALL.ABS.NOINC R2 ;  /* 0x0000000002007343 */ /* 0x002fea0003c00000 */
.L_x_312:
[----:B------:R-:W0:Y:S01]  /*6a70*/  LDCU UR4, c[0x0][0x380] ;  /* 0x00007000ff0477ac */ /* 0x000e220008000800 */
[----:B------:R1:W2:Y:S01]  /*6a80*/  LDC.64 R2, c[0x4][R77] ;  /* 0x010000004d027b82 */ /* 0x0002a20000000a00 */
[----:B------:R-:W-:Y:S02]  /*6a90*/  IMAD.MOV.U32 R6, RZ, RZ, R63 ;  /* 0x000000ffff067224 */ /* 0x000fe400078e003f */
[----:B------:R-:W-:Y:S01]  /*6aa0*/  IMAD.MOV.U32 R7, RZ, RZ, R61 ;  /* 0x000000ffff077224 */ /* 0x000fe200078e003d */
[----:B0-----:R-:W0:Y:S01]  /*6ab0*/  F2I.U32.CEIL.NTZ R0, UR4 ;  /* 0x0000000400007d05 */ /* 0x001e22000820b000 */
[----:B------:R-:W3:Y:S01]  /*6ac0*/  LDCU.64 UR4, c[0x4][0x10] ;  /* 0x01000200ff0477ac */ /* 0x000ee20008000a00 */
[----:B0-----:R-:W-:Y:S01]  /*6ad0*/  SHF.R.U32.HI R0, RZ, 0x18, R0 ;  /* 0x00000018ff007819 */ /* 0x001fe20000011600 */
[----:B---3--:R-:W-:-:S04]  /*6ae0*/  IMAD.U32 R4, RZ, RZ, UR4 ;  /* 0x00000004ff047e24 */ /* 0x008fc8000f8e00ff */
[----:B------:R1:W-:Y:S01]  /*6af0*/  STL [R1+0x8], R0 ;  /* 0x0000080001007387 */ /* 0x0003e20000100800 */
[----:B------:R-:W-:-:S07]  /*6b00*/  MOV R5, UR5 ;  /* 0x0000000500057c02 */ /* 0x000fce0008000f00 */
[----:B------:R-:W-:-:S07]  /*6b10*/  LEPC R20, `(.L_x_313) ;  /* 0x000000001014794e */ /* 0x000fce0000000000 */
[----:B-12---:R-:W-:Y:S05]  /*6b20*/  CALL.ABS.NOINC R2 ;  /* 0x0000000002007343 */ /* 0x006fea0003c00000 */
.L_x_313:
        /* <DEDUP_REMOVED lines=9> */
.L_x_314:
        /* <DEDUP_REMOVED lines=9> */
.L_x_315:
[----:B------:R-:W0:Y:S01]  /*6c50*/  LDCU UR4, c[0x0][0x380] ;  /* 0x00007000ff0477ac */ /* 0x000e220008000800 */
[----:B------:R1:W2:Y:S01]  /*6c60*/  LDC.64 R2, c[0x4][R77] ;  /* 0x010000004d027b82 */ /* 0x0002a20000000a00 */
[----:B------:R-:W-:Y:S02]  /*6c70*/  IMAD.MOV.U32 R6, RZ, RZ, R63 ;  /* 0x000000ffff067224 */ /* 0x000fe400078e003f */
[----:B------:R-:W-:Y:S01]  /*6c80*/  IMAD.MOV.U32 R7, RZ, RZ, R61 ;  /* 0x000000ffff077224 */ /* 0x000fe200078e003d */
[----:B0-----:R-:W0:Y:S01]  /*6c90*/  F2I.U32.CEIL.NTZ R0, UR4 ;  /* 0x0000000400007d05 */ /* 0x001e22000820b000 */
[----:B------:R-:W3:Y:S01]  /*6ca0*/  LDCU.64 UR4, c[0x4][0x10] ;  /* 0x01000200ff0477ac */ /* 0x000ee20008000a00 */
[----:B0-----:R-:W-:Y:S01]  /*6cb0*/  LOP3.LUT R0, R0, 0xff, RZ, 0xc0, !PT ;  /* 0x000000ff00007812 */ /* 0x001fe200078ec0ff */
[----:B---3--:R-:W-:-:S04]  /*6cc0*/  IMAD.U32 R4, RZ, RZ, UR4 ;  /* 0x00000004ff047e24 */ /* 0x008fc8000f8e00ff */
[----:B------:R1:W-:Y:S01]  /*6cd0*/  STL [R1+0x8], R0 ;  /* 0x0000080001007387 */ /* 0x0003e20000100800 */
[----:B------:R-:W-:-:S07]  /*6ce0*/  MOV R5, UR5 ;  /* 0x0000000500057c02 */ /* 0x000fce0008000f00 */
[----:B------:R-:W-:-:S07]  /*6cf0*/  LEPC R20, `(.L_x_316) ;  /* 0x000000001014794e */ /* 0x000fce0000000000 */
[----:B-12---:R-:W-:Y:S05]  /*6d00*/  CALL.ABS.NOINC R2 ;  /* 0x0000000002007343 */ /* 0x006fea0003c00000 */
.L_x_316:
[----:B------:R0:W1:Y:S01]  /*6d10*/  LDC.64 R2, c[0x4][R77] ;  /* 0x010000004d027b82 */ /* 0x0000620000000a00 */
[----:B------:R-:W2:Y:S01]  /*6d20*/  LDCU.64 UR4, c[0x4][0x18] ;  /* 0x01000300ff0477ac */ /* 0x000ea20008000a00 */
[----:B------:R-:W-:Y:S01]  /*6d30*/  CS2R R6, SRZ ;  /* 0x0000000000067805 */ /* 0x000fe2000001ff00 */
[----:B--2---:R-:W-:Y:S01]  /*6d40*/  IMAD.U32 R4, RZ, RZ, UR4 ;  /* 0x00000004ff047e24 */ /* 0x004fe2000f8e00ff */
[----:B0-----:R-:W-:-:S07]  /*6d50*/  MOV R5, UR5 ;  /* 0x0000000500057c02 */ /* 0x001fce0008000f00 */
[----:B------:R-:W-:-:S07]  /*6d60*/  LEPC R20, `(.L_x_317) ;  /* 0x000000001014794e */ /* 0x000fce0000000000 */
[----:B-1----:R-:W-:Y:S05]  /*6d70*/  CALL.ABS.NOINC R2 ;  /* 0x0000000002007343 */ /* 0x002fea0003c00000 */
.L_x_317:
[----:B------:R0:W1:Y:S01]  /*6d80*/  LDC.64 R2, c[0x4][R77] ;  /* 0x010000004d027b82 */ /* 0x0000620000000a00 */
[----:B------:R-:W2:Y:S01]  /*6d90*/  LDCU.64 UR4, c[0x4][0x110] ;  /* 0x01002200ff0477ac */ /* 0x000ea20008000a00 */
[----:B------:R-:W-:Y:S01]  /*6da0*/  CS2R R6, SRZ ;  /* 0x0000000000067805 */ /* 0x000fe2000001ff00 */
[----:B--2---:R-:W-:Y:S02]  /*6db0*/  IMAD.U32 R4, RZ, RZ, UR4 ;  /* 0x00000004ff047e24 */ /* 0x004fe4000f8e00ff */
[----:B0-----:R-:W-:-:S07]  /*6dc0*/  IMAD.U32 R5, RZ, RZ, UR5 ;  /* 0x00000005ff057e24 */ /* 0x001fce000f8e00ff */
[----:B------:R-:W-:-:S07]  /*6dd0*/  LEPC R20, `(.L_x_318) ;  /* 0x000000001014794e */ /* 0x000fce0000000000 */
[----:B-1----:R-:W-:Y:S05]  /*6de0*/  CALL.ABS.NOINC R2 ;  /* 0x0000000002007343 */ /* 0x002fea0003c00000 */
.L_x_318:
[----:B------:R0:W1:Y:S01]  /*6df0*/  LDC.64 R2, c[0x4][R77] ;  /* 0x010000004d027b82 */ /* 0x0000620000000a00 */
[----:B------:R-:W2:Y:S01]  /*6e00*/  LDCU.64 UR4, c[0x4][0x8] ;  /* 0x01000100ff0477ac */ /* 0x000ea20008000a00 */
[----:B------:R-:W-:Y:S01]  /*6e10*/  CS2R R6, SRZ ;  /* 0x0000000000067805 */ /* 0x000fe2000001ff00 */
[----:B--2---:R-:W-:Y:S01]  /*6e20*/  IMAD.U32 R4, RZ, RZ, UR4 ;  /* 0x00000004ff047e24 */ /* 0x004fe2000f8e00ff */
[----:B0-----:R-:W-:-:S07]  /*6e30*/  MOV R5, UR5 ;  /* 0x0000000500057c02 */ /* 0x001fce0008000f00 */
[----:B------:R-:W-:-:S07]  /*6e40*/  LEPC R20, `(.L_x_319) ;  /* 0x000000001014794e */ /* 0x000fce0000000000 */
[----:B-1----:R-:W-:Y:S05]  /*6e50*/  CALL.ABS.NOINC R2 ;  /* 0x0000000002007343 */ /* 0x002fea0003c00000 */
.L_x_319:
[----:B------:R-:W0:Y:S01]  /*6e60*/  LDCU UR4, c[0x0][0x380] ;  /* 0x00007000ff0477ac */ /* 0x000e220008000800 */
[----:B------:R1:W2:Y:S01]  /*6e70*/  LDC.64 R2, c[0x4][R77] ;  /* 0x010000004d027b82 */ /* 0x0002a20000000a00 */
[----:B------:R-:W-:Y:S01]  /*6e80*/  IMAD.MOV.U32 R6, RZ, RZ, R63 ;  /* 0x000000ffff067224 */ /* 0x000fe200078e003f */
[----:B------:R-:W-:Y:S01]  /*6e90*/  MOV R7, R61 ;  /* 0x0000003d00077202 */ /* 0x000fe20000000f00 */
[----:B0-----:R-:W0:Y:S01]  /*6ea0*/  F2I.U32.NTZ R0, UR4 ;  /* 0x0000000400007d05 */ /* 0x001e220008203000 */
[----:B------:R-:W3:Y:S01]  /*6eb0*/  LDCU.64 UR4, c[0x4][0x10] ;  /* 0x01000200ff0477ac */ /* 0x000ee20008000a00 */
[----:B0-----:R-:W-:Y:S01]  /*6ec0*/  SHF.R.U32.HI R0, RZ, 0x18, R0 ;  /* 0x00000018ff007819 */ /* 0x001fe20000011600 */
[----:B---3--:R-:W-:-:S04]  /*6ed0*/  IMAD.U32 R4, RZ, RZ, UR4 ;  /* 0x00000004ff047e24 */ /* 0x008fc8000f8e00ff */
[----:B------:R1:W-:Y:S01]  /*6ee0*/  STL [R1+0x8], R0 ;  /* 0x0000080001007387 */ /* 0x0003e20000100800 */
[----:B------:R-:W-:-:S07]  /*6ef0*/  IMAD.U32 R5, RZ, RZ, UR5 ;  /* 0x00000005ff057e24 */ /* 0x000fce000f8e00ff */
[----:B------:R-:W-:-:S07]  /*6f00*/  LEPC R20, `(.L_x_320) ;  /* 0x000000001014794e */ /* 0x000fce0000000000 */
[----:B-12---:R-:W-:Y:S05]  /*6f10*/  CALL.ABS.NOINC R2 ;  /* 0x0000000002007343 */ /* 0x006fea0003c00000 */
.L_x_320:
        /* <DEDUP_REMOVED lines=9> */
.L_x_321:
        /* <DEDUP_REMOVED lines=9> */
.L_x_322:
[----:B------:R-:W0:Y:S01]  /*7040*/  LDCU UR4, c[0x0][0x380] ;  /* 0x00007000ff0477ac */ /* 0x000e220008000800 */
[----:B------:R1:W2:Y:S01]  /*7050*/  LDC.64 R2, c[0x4][R77] ;  /* 0x010000004d027b82 */ /* 0x0002a20000000a00 */
[----:B------:R-:W-:Y:S01]  /*7060*/  IMAD.MOV.U32 R6, RZ, RZ, R63 ;  /* 0x000000ffff067224 */ /* 0x000fe200078e003f */
[----:B------:R-:W-:Y:S01]  /*7070*/  MOV R7, R61 ;  /* 0x0000003d00077202 */ /* 0x000fe20000000f00 */
[----:B0-----:R-:W0:Y:S01]  /*7080*/  F2I.U32.NTZ R0, UR4 ;  /* 0x0000000400007d05 */ /* 0x001e220008203000 */
[----:B------:R-:W3:Y:S01]  /*7090*/  LDCU.64 UR4, c[0x4][0x10] ;  /* 0x01000200ff0477ac */ /* 0x000ee20008000a00 */
[----:B0-----:R-:W-:Y:S01]  /*70a0*/  LOP3.LUT R0, R0, 0xff, RZ, 0xc0, !PT ;  /* 0x000000ff00007812 */ /* 0x001fe200078ec0ff */
[----:B---3--:R-:W-:-:S04]  /*70b0*/  IMAD.U32 R4, RZ, RZ, UR4 ;  /* 0x00000004ff047e24 */ /* 0x008fc8000f8e00ff */
[----:B------:R1:W-:Y:S01]  /*70c0*/  STL [R1+0x8], R0 ;  /* 0x0000080001007387 */ /* 0x0003e20000100800 */
[----:B------:R-:W-:-:S07]  /*70d0*/  IMAD.U32 R5, RZ, RZ, UR5 ;  /* 0x00000005ff057e24 */ /* 0x000fce000f8e00ff */
[----:B------:R-:W-:-:S07]  /*70e0*/  LEPC R20, `(.L_x_323) ;  /* 0x000000001014794e */ /* 0x000fce0000000000 */
[----:B-12---:R-:W-:Y:S05]  /*70f0*/  CALL.ABS.NOINC R2 ;  /* 0x0000000002007343 */ /* 0x006fea0003c00000 */
.L_x_323:
[----:B------:R0:W1:Y:S01]  /*7100*/  LDC.64 R2, c[0x4][R77] ;  /* 0x010000004d027b82 */ /* 0x0000620000000a00 */
[----:B------:R-:W2:Y:S01]  /*7110*/  LDCU.64 UR4, c[0x4][0x18] ;  /* 0x01000300ff0477ac */ /* 0x000ea20008000a00 */
[----:B------:R-:W-:Y:S01]  /*7120*/  CS2R R6, SRZ ;  /* 0x0000000000067805 */ /* 0x000fe2000001ff00 */
[----:B--2---:R-:W-:Y:S02]  /*7130*/  IMAD.U32 R4, RZ, RZ, UR4 ;  /* 0x00000004ff047e24 */ /* 0x004fe4000f8e00ff */
[----:B0-----:R-:W-:-:S07]  /*7140*/  IMAD.U32 R5, RZ, RZ, UR5 ;  /* 0x00000005ff057e24 */ /* 0x001fce000f8e00ff */
[----:B------:R-:W-:-:S07]  /*7150*/  LEPC R20, `(.L_x_324) ;  /* 0x000000001014794e */ /* 0x000fce0000000000 */
[----:B-1----:R-:W-:Y:S05]  /*7160*/  CALL.ABS.NOINC R2 ;  /* 0x0000000002007343 */ /* 0x002fea0003c00000 */
.L_x_324:
[----:B------:R0:W1:Y:S01]  /*7170*/  LDC.64 R2, c[0x4][R77] ;  /* 0x010000004d027b82 */ /* 0x0000620000000a00 */
[----:B------:R-:W2:Y:S01]  /*7180*/  LDCU.64 UR4, c[0x4][0x108] ;  /* 0x01002100ff0477ac */ /* 0x000ea20008000a00 */
[----:B------:R-:W-:Y:S01]  /*7190*/  CS2R R6, SRZ ;  /* 0x0000000000067805 */ /* 0x000fe2000001ff00 */
[----:B--2---:R-:W-:Y:S01]  /*71a0*/  IMAD.U32 R4, RZ, RZ, UR4 ;  /* 0x00000004ff047e24 */ /* 0x004fe2000f8e00ff */
[----:B0-----:R-:W-:-:S07]  /*71b0*/  MOV R5, UR5 ;  /* 0x0000000500057c02 */ /* 0x001fce0008000f00 */
[----:B------:R-:W-:-:S07]  /*71c0*/  LEPC R20, `(.L_x_325) ;  /* 0x000000001014794e */ /* 0x000fce0000000000 */
[----:B-1----:R-:W-:Y:S05]  /*71d0*/  CALL.ABS.NOINC R2 ;  /* 0x0000000002007343 */ /* 0x002fea0003c00000 */
.L_x_325:
[----:B------:R0:W1:Y:S01]  /*71e0*/  LDC.64 R2, c[0x4][R77] ;  /* 0x010000004d027b82 */ /* 0x0000620000000a00 */
[----:B------:R-:W2:Y:S01]  /*71f0*/  LDCU.64 UR4, c[0x4][0x8] ;  /* 0x01000100ff0477ac */ /* 0x000ea20008000a00 */
[----:B------:R-:W-:Y:S01]  /*7200*/  CS2R R6, SRZ ;  /* 0x0000000000067805 */ /* 0x000fe2000001ff00 */
[----:B--2---:R-:W-:Y:S02]  /*7210*/  IMAD.U32 R4, RZ, RZ, UR4 ;  /* 0x00000004ff047e24 */ /* 0x004fe4000f8e00ff */
[----:B0-----:R-:W-:-:S07]  /*7220*/  IMAD.U32 R5, RZ, RZ, UR5 ;  /* 0x00000005ff057e24 */ /* 0x001fce000f8e00ff */
[----:B------:R-:W-:-:S07]  /*7230*/  LEPC R20, `(.L_x_326) ;  /* 0x000000001014794e */ /* 0x000fce0000000000 */
[----:B-1----:R-:W-:Y:S05]  /*7240*/  CALL.ABS.NOINC R2 ;  /* 0x0000000002007343 */ /* 0x002fea0003c00000 */
.L_x_326:
[----:B------:R-:W0:Y:S01]  /*7250*/  LDCU UR4, c[0x0][0x380] ;  /* 0x00007000ff0477ac */ /* 0x000e220008000800 */
[----:B------:R1:W2:Y:S01]  /*7260*/  LDC.64 R2, c[0x4][R77] ;  /* 0x010000004d027b82 */ /* 0x0002a20000000a00 */
[----:B------:R-:W-:Y:S02]  /*7270*/  IMAD.MOV.U32 R6, RZ, RZ, R63 ;  /* 0x000000ffff067224 */ /* 0x000fe400078e003f */
[----:B------:R-:W-:Y:S01]  /*7280*/  IMAD.MOV.U32 R7, RZ, RZ, R61 ;  /* 0x000000ffff077224 */ /* 0x000fe200078e003d */
[----:B0-----:R-:W0:Y:S01]  /*7290*/  F2I.U32.FLOOR.NTZ R0, UR4 ;  /* 0x0000000400007d05 */ /* 0x001e220008207000 */
[----:B------:R-:W3:Y:S01]  /*72a0*/  LDCU.64 UR4, c[0x4][0x10] ;  /* 0x01000200ff0477ac */ /* 0x000ee20008000a00 */
[----:B0-----:R-:W-:Y:S01]  /*72b0*/  SHF.R.U32.HI R0, RZ, 0x18, R0 ;  /* 0x00000018ff007819 */ /* 0x001fe20000011600 */
[----:B---3--:R-:W-:-:S04]  /*72c0*/  IMAD.U32 R4, RZ, RZ, UR4 ;  /* 0x00000004ff047e24 */ /* 0x008fc8000f8e00ff */
[----:B------:R1:W-:Y:S01]  /*72d0*/  STL [R1+0x8], R0 ;  /* 0x0000080001007387 */ /* 0x0003e20000100800 */
[----:B------:R-:W-:-:S07]  /*72e0*/  MOV R5, UR5 ;  /* 0x0000000500057c02 */ /* 0x000fce0008000f00 */
[----:B------:R-:W-:-:S07]  /*72f0*/  LEPC R20, `(.L_x_327) ;  /* 0x000000001014794e */ /* 0x000fce0000000000 */
[----:B-12---:R-:W-:Y:S05]  /*7300*/  CALL.ABS.NOINC R2 ;  /* 0x0000000002007343 */ /* 0x006fea0003c00000 */
.L_x_327:
        /* <DEDUP_REMOVED lines=9> */
.L_x_328:
        /* <DEDUP_REMOVED lines=9> */
.L_x_329:
[----:B------:R-:W0:Y:S01]  /*7430*/  LDCU UR4, c[0x0][0x380] ;  /* 0x00007000ff0477ac */ /* 0x000e220008000800 */
[----:B------:R1:W2:Y:S01]  /*7440*/  LDC.64 R2, c[0x4][R77] ;  /* 0x010000004d027b82 */ /* 0x0002a20000000a00 */
[----:B------:R-:W-:Y:S02]  /*7450*/  IMAD.MOV.U32 R6, RZ, RZ, R63 ;  /* 0x000000ffff067224 */ /* 0x000fe400078e003f */
[----:B------:R-:W-:Y:S01]  /*7460*/  IMAD.MOV.U32 R7, RZ, RZ, R61 ;  /* 0x000000ffff077224 */ /* 0x000fe200078e003d */
[----:B0-----:R-:W0:Y:S01]  /*7470*/  F2I.U32.FLOOR.NTZ R0, UR4 ;  /* 0x0000000400007d05 */ /* 0x001e220008207000 */
[----:B------:R-:W3:Y:S01]  /*7480*/  LDCU.64 UR4, c[0x4][0x10] ;  /* 0x01000200ff0477ac */ /* 0x000ee20008000a00 */
[----:B0-----:R-:W-:Y:S01]  /*7490*/  LOP3.LUT R0, R0, 0xff, RZ, 0xc0, !PT ;  /* 0x000000ff00007812 */ /* 0x001fe200078ec0ff */
[----:B---3--:R-:W-:-:S04]  /*74a0*/  IMAD.U32 R4, RZ, RZ, UR4 ;  /* 0x00000004ff047e24 */ /* 0x008fc8000f8e00ff */
[----:B------:R1:W-:Y:S01]  /*74b0*/  STL [R1+0x8], R0 ;  /* 0x0000080001007387 */ /* 0x0003e20000100800 */
[----:B------:R-:W-:-:S07]  /*74c0*/  MOV R5, UR5 ;  /* 0x0000000500057c02 */ /* 0x000fce0008000f00 */
[----:B------:R-:W-:-:S07]  /*74d0*/  LEPC R20, `(.L_x_330) ;  /* 0x000000001014794e */ /* 0x000fce0000000000 */
[----:B-12---:R-:W-:Y:S05]  /*74e0*/  CALL.ABS.NOINC R2 ;  /* 0x0000000002007343 */ /* 0x006fea0003c00000 */
.L_x_330:
[----:B------:R0:W1:Y:S01]  /*74f0*/  LDC.64 R2, c[0x4][R77] ;  /* 0x010000004d027b82 */ /* 0x0000620000000a00 */
[----:B------:R-:W2:Y:S01]  /*7500*/  LDCU.64 UR4, c[0x4][0x18] ;  /* 0x01000300ff0477ac */ /* 0x000ea20008000a00 */
[----:B------:R-:W-:Y:S01]  /*7510*/  CS2R R6, SRZ ;  /* 0x0000000000067805 */ /* 0x000fe2000001ff00 */
[----:B--2---:R-:W-:Y:S01]  /*7520*/  IMAD.U32 R4, RZ, RZ, UR4 ;  /* 0x00000004ff047e24 */ /* 0x004fe2000f8e00ff */
[----:B0-----:R-:W-:-:S07]  /*7530*/  MOV R5, UR5 ;  /* 0x0000000500057c02 */ /* 0x001fce0008000f00 */
[----:B------:R-:W-:-:S07]  /*7540*/  LEPC R20, `(.L_x_331) ;  /* 0x000000001014794e */ /* 0x000fce0000000000 */
[----:B-1----:R-:W-:Y:S05]  /*7550*/  CALL.ABS.NOINC R2 ;  /* 0x0000000002007343 */ /* 0x002fea0003c00000 */
.L_x_331:
[----:B------:R0:W1:Y:S01]  /*7560*/  LDC.64 R2, c[0x4][R77] ;  /* 0x010000004d027b82 */ /* 0x0000620000000a00 */
[----:B------:R-:W2:Y:S01]  /*7570*/  LDCU.64 UR4, c[0x4][0x140] ;  /* 0x01002800ff0477ac */ /* 0x000ea20008000a00 */
[----:B------:R-:W-:Y:S01]  /*7580*/  CS2R R6, SRZ ;  /* 0x0000000000067805 */ /* 0x000fe2000001ff00 */
[----:B--2---:R-:W-:Y:S02]  /*7590*/  IMAD.U32 R4, RZ, RZ, UR4 ;  /* 0x00000004ff047e24 */ /* 0x004fe4000f8e00ff */
[----:B0-----:R-:W-:-:S07]  /*75a0*/  IMAD.U32 R5, RZ, RZ, UR5 ;  /* 0x00000005ff057e24 */ /* 0x001fce000f8e00ff */
[----:B------:R-:W-:-:S07]  /*75b0*/  LEPC R20, `(.L_x_332) ;  /* 0x000000001014794e */ /* 0x000fce0000000000 */
[----:B-1----:R-:W-:Y:S05]  /*75c0*/  CALL.ABS.NOINC R2 ;  /* 0x0000000002007343 */ /* 0x002fea0003c00000 */
.L_x_332:
[----:B------:R0:W1:Y:S01]  /*75d0*/  LDC.64 R2, c[0x4][R77] ;  /* 0x010000004d027b82 */ /* 0x0000620000000a00 */
[----:B------:R-:W2:Y:S01]  /*75e0*/  LDCU.64 UR4, c[0x4][0x8] ;  /* 0x01000100ff0477ac */ /* 0x000ea20008000a00 */
[----:B------:R-:W-:Y:S01]  /*75f0*/  CS2R R6, SRZ ;  /* 0x0000000000067805 */ /* 0x000fe2000001ff00 */
[----:B--2---:R-:W-:Y:S01]  /*7600*/  IMAD.U32 R4, RZ, RZ, UR4 ;  /* 0x00000004ff047e24 */ /* 0x004fe2000f8e00ff */
[----:B0-----:R-:W-:-:S07]  /*7610*/  MOV R5, UR5 ;  /* 0x0000000500057c02 */ /* 0x001fce0008000f00 */
[----:B------:R-:W-:-:S07]  /*7620*/  LEPC R20, `(.L_x_333) ;  /* 0x000000001014794e */ /* 0x000fce0000000000 */
[----:B-1----:R-:W-:Y:S05]  /*7630*/  CALL.ABS.NOINC R2 ;  /* 0x0000000002007343 */ /* 0x002fea0003c00000 */
.L_x_333:
        /* <DEDUP_REMOVED lines=9> */
.L_x_334:
        /* <DEDUP_REMOVED lines=9> */
.L_x_335:
        /* <DEDUP_REMOVED lines=9> */
.L_x_336:
        /* <DEDUP_REMOVED lines=9> */
.L_x_337:
        /* <DEDUP_REMOVED lines=9> */
.L_x_338:
        /* <DEDUP_REMOVED lines=9> */
.L_x_339:
        /* <DEDUP_REMOVED lines=9> */
.L_x_340:
        /* <DEDUP_REMOVED lines=9> */
.L_x_341:
[----:B------:R0:W1:Y:S01]  /*7ac0*/  LDC.64 R2, c[0x4][R77] ;  /* 0x010000004d027b82 */ /* 0x0000620000000a00 */
[----:B------:R-:W2:Y:S01]  /*7ad0*/  LDCU.64 UR4, c[0x4][0x18] ;  /* 0x01000300ff0477ac */ /* 0x000ea20008000a00 */
[----:B------:R-:W-:Y:S01]  /*7ae0*/  CS2R R6, SRZ ;  /* 0x0000000000067805 */ /* 0x000fe2000001ff00 */
[----:B--2---:R-:W-:Y:S02]  /*7af0*/  IMAD.U32 R4, RZ, RZ, UR4 ;  /* 0x00000004ff047e24 */ /* 0x004fe4000f8e00ff */
[----:B0-----:R-:W-:-:S07]  /*7b00*/  IMAD.U32 R5, RZ, RZ, UR5 ;  /* 0x00000005ff057e24 */ /* 0x001fce000f8e00ff */
[----:B------:R-:W-:-:S07]  /*7b10*/  LEPC R20, `(.L_x_342) ;  /* 0x000000001014794e */ /* 0x000fce0000000000 */
[----:B-1----:R-:W-:Y:S05]  /*7b20*/  CALL.ABS.NOINC R2 ;  /* 0x0000000002007343 */ /* 0x002fea0003c00000 */
.L_x_342:
[----:B------:R0:W1:Y:S01]  /*7b30*/  LDC.64 R2, c[0x4][R77] ;  /* 0x010000004d027b82 */ /* 0x0000620000000a00 */
[----:B------:R-:W2:Y:S01]  /*7b40*/  LDCU.64 UR4, c[0x4][0x138] ;  /* 0x01002700ff0477ac */ /* 0x000ea20008000a00 */
[----:B------:R-:W-:Y:S01]  /*7b50*/  CS2R R6, SRZ ;  /* 0x0000000000067805 */ /* 0x000fe2000001ff00 */
[----:B--2---:R-:W-:Y:S01]  /*7b60*/  IMAD.U32 R4, RZ, RZ, UR4 ;  /* 0x00000004ff047e24 */ /* 0x004fe2000f8e00ff */
[----:B0-----:R-:W-:-:S07]  /*7b70*/  MOV R5, UR5 ;  /* 0x0000000500057c02 */ /* 0x001fce0008000f00 */
[----:B------:R-:W-:-:S07]  /*7b80*/  LEPC R20, `(.L_x_343) ;  /* 0x000000001014794e */ /* 0x000fce0000000000 */
[----:B-1----:R-:W-:Y:S05]  /*7b90*/  CALL.ABS.NOINC R2 ;  /* 0x0000000002007343 */ /* 0x002fea0003c00000 */
.L_x_343:
[----:B------:R0:W1:Y:S01]  /*7ba0*/  LDC.64 R2, c[0x4][R77] ;  /* 0x010000004d027b82 */ /* 0x0000620000000a00 */
[----:B------:R-:W2:Y:S01]  /*7bb0*/  LDCU.64 UR4, c[0x4][0x8] ;  /* 0x01000100ff0477ac */ /* 0x000ea20008000a00 */
[----:B------:R-:W-:Y:S01]  /*7bc0*/  CS2R R6, SRZ ;  /* 0x0000000000067805 */ /* 0x000fe2000001ff00 */
[----:B--2---:R-:W-:Y:S02]  /*7bd0*/  IMAD.U32 R4, RZ, RZ, UR4 ;  /* 0x00000004ff047e24 */ /* 0x004fe4000f8e00ff */
[----:B0-----:R-:W-:-:S07]  /*7be0*/  IMAD.U32 R5, RZ, RZ, UR5 ;  /* 0x00000005ff057e24 */ /* 0x001fce000f8e00ff */
[----:B------:R-:W-:-:S07]  /*7bf0*/  LEPC R20, `(.L_x_344) ;  /* 0x000000001014794e */ /* 0x000fce0000000000 */
[----:B-1----:R-:W-:Y:S05]  /*7c00*/  CALL.ABS.NOINC R2 ;  /* 0x0000000002007343 */ /* 0x002fea0003c00000 */
.L_x_344:
        /* <DEDUP_REMOVED lines=9> */
.L_x_345:
        /* <DEDUP_REMOVED lines=9> */
.L_x_346:
        /* <DEDUP_REMOVED lines=9> */
.L_x_347:
        /* <DEDUP_REMOVED lines=9> */
.L_x_348:
        /* <DEDUP_REMOVED lines=9> */
.L_x_349:
        /* <DEDUP_REMOVED lines=9> */
.L_x_350:
        /* <DEDUP_REMOVED lines=9> */
.L_x_351:
        /* <DEDUP_REMOVED lines=9> */
.L_x_352:
[----:B------:R0:W1:Y:S01]  /*8090*/  LDC.64 R2, c[0x4][R77] ;  /* 0x010000004d027b82 */ /* 0x0000620000000a00 */
[----:B------:R-:W2:Y:S01]  /*80a0*/  LDCU.64 UR4, c[0x4][0x18] ;  /* 0x01000300ff0477ac */ /* 0x000ea20008000a00 */
[----:B------:R-:W-:Y:S01]  /*80b0*/  CS2R R6, SRZ ;  /* 0x0000000000067805 */ /* 0x000fe2000001ff00 */
[----:B--2---:R-:W-:Y:S01]  /*80c0*/  IMAD.U32 R4, RZ, RZ, UR4 ;  /* 0x00000004ff047e24 */ /* 0x004fe2000f8e00ff */
[----:B0-----:R-:W-:-:S07]  /*80d0*/  MOV R5, UR5 ;  /* 0x0000000500057c02 */ /* 0x001fce0008000f00 */
[----:B------:R-:W-:-:S07]  /*80e0*/  LEPC R20, `(.L_x_353) ;  /* 0x000000001014794e */ /* 0x000fce0000000000 */
[----:B-1----:R-:W-:Y:S05]  /*80f0*/  CALL.ABS.NOINC R2 ;  /* 0x0000000002007343 */ /* 0x002fea0003c00000 */
.L_x_353:
[----:B------:R0:W1:Y:S01]  /*8100*/  LDC.64 R2, c[0x4][R77] ;  /* 0x010000004d027b82 */ /* 0x0000620000000a00 */
[----:B------:R-:W2:Y:S01]  /*8110*/  LDCU.64 UR4, c[0x4][0x130] ;  /* 0x01002600ff0477ac */ /* 0x000ea20008000a00 */
[----:B------:R-:W-:Y:S01]  /*8120*/  CS2R R6, SRZ ;  /* 0x0000000000067805 */ /* 0x000fe2000001ff00 */
[----:B--2---:R-:W-:Y:S02]  /*8130*/  IMAD.U32 R4, RZ, RZ, UR4 ;  /* 0x00000004ff047e24 */ /* 0x004fe4000f8e00ff */
[----:B0-----:R-:W-:-:S07]  /*8140*/  IMAD.U32 R5, RZ, RZ, UR5 ;  /* 0x00000005ff057e24 */ /* 0x001fce000f8e00ff */
[----:B------:R-:W-:-:S07]  /*8150*/  LEPC R20, `(.L_x_354) ;  /* 0x000000001014794e */ /* 0x000fce0000000000 */
[----:B-1----:R-:W-:Y:S05]  /*8160*/  CALL.ABS.NOINC R2 ;  /* 0x0000000002007343 */ /* 0x002fea0003c00000 */
.L_x_354:
[----:B------:R0:W1:Y:S01]  /*8170*/  LDC.64 R2, c[0x4][R77] ;  /* 0x010000004d027b82 */ /* 0x0000620000000a00 */
[----:B------:R-:W2:Y:S01]  /*8180*/  LDCU.64 UR4, c[0x4][0x8] ;  /* 0x01000100ff0477ac */ /* 0x000ea20008000a00 */
[----:B------:R-:W-:Y:S01]  /*8190*/  CS2R R6, SRZ ;  /* 0x0000000000067805 */ /* 0x000fe2000001ff00 */
[----:B--2---:R-:W-:Y:S01]  /*81a0*/  IMAD.U32 R4, RZ, RZ, UR4 ;  /* 0x00000004ff047e24 */ /* 0x004fe2000f8e00ff */
[----:B0-----:R-:W-:-:S07]  /*81b0*/  MOV R5, UR5 ;  /* 0x0000000500057c02 */ /* 0x001fce0008000f00 */
[----:B------:R-:W-:-:S07]  /*81c0*/  LEPC R20, `(.L_x_355) ;  /* 0x000000001014794e */ /* 0x000fce0000000000 */
[----:B-1----:R-:W-:Y:S05]  /*81d0*/  CALL.ABS.NOINC R2 ;  /* 0x0000000002007343 */ /* 0x002fea0003c00000 */
.L_x_355:
        /* <DEDUP_REMOVED lines=9> */
.L_x_356:
        /* <DEDUP_REMOVED lines=9> */
.L_x_357:
        /* <DEDUP_REMOVED lines=9> */
.L_x_358:
        /* <DEDUP_REMOVED lines=9> */
.L_x_359:
        /* <DEDUP_REMOVED lines=9> */
.L_x_360:
        /* <DEDUP_REMOVED lines=9> */
.L_x_361:
        /* <DEDUP_REMOVED lines=9> */
.L_x_362:
        /* <DEDUP_REMOVED lines=9> */
.L_x_363:
[----:B------:R0:W1:Y:S01]  /*8660*/  LDC.64 R2, c[0x4][R77] ;  /* 0x010000004d027b82 */ /* 0x0000620000000a00 */
[----:B------:R-:W2:Y:S01]  /*8670*/  LDCU.64 UR4, c[0x4][0x18] ;  /* 0x01000300ff0477ac */ /* 0x000ea20008000a00 */
[----:B------:R-:W-:Y:S01]  /*8680*/  CS2R R6, SRZ ;  /* 0x0000000000067805 */ /* 0x000fe2000001ff00 */
[----:B--2---:R-:W-:Y:S02]  /*8690*/  IMAD.U32 R4, RZ, RZ, UR4 ;  /* 0x00000004ff047e24 */ /* 0x004fe4000f8e00ff */
[----:B0-----:R-:W-:-:S07]  /*86a0*/  IMAD.U32 R5, RZ, RZ, UR5 ;  /* 0x00000005ff057e24 */ /* 0x001fce000f8e00ff */
[----:B------:R-:W-:-:S07]  /*86b0*/  LEPC R20, `(.L_x_364) ;  /* 0x000000001014794e */ /* 0x000fce0000000000 */
[----:B-1----:R-:W-:Y:S05]  /*86c0*/  CALL.ABS.NOINC R2 ;  /* 0x0000000002007343 */ /* 0x002fea0003c00000 */
.L_x_364:
[----:B------:R0:W1:Y:S01]  /*86d0*/  LDC.64 R2, c[0x4][R77] ;  /* 0x010000004d027b82 */ /* 0x0000620000000a00 */
[----:B------:R-:W2:Y:S01]  /*86e0*/  LDCU.64 UR4, c[0x4][0x128] ;  /* 0x01002500ff0477ac */ /* 0x000ea20008000a00 */
[----:B------:R-:W-:Y:S01]  /*86f0*/  CS2R R6, SRZ ;  /* 0x0000000000067805 */ /* 0x000fe2000001ff00 */
[----:B--2---:R-:W-:Y:S01]  /*8700*/  IMAD.U32 R4, RZ, RZ, UR4 ;  /* 0x00000004ff047e24 */ /* 0x004fe2000f8e00ff */
[----:B0-----:R-:W-:-:S07]  /*8710*/  MOV R5, UR5 ;  /* 0x0000000500057c02 */ /* 0x001fce0008000f00 */
[----:B------:R-:W-:-:S07]  /*8720*/  LEPC R20, `(.L_x_365) ;  /* 0x000000001014794e */ /* 0x000fce0000000000 */
[----:B-1----:R-:W-:Y:S05]  /*8730*/  CALL.ABS.NOINC R2 ;  /* 0x0000000002007343 */ /* 0x002fea0003c00000 */
.L_x_365:
[----:B------:R0:W1:Y:S01]  /*8740*/  LDC.64 R2, c[0x4][R77] ;  /* 0x010000004d027b82 */ /* 0x0000620000000a00 */
[----:B------:R-:W2:Y:S01]  /*8750*/  LDCU.64 UR4, c[0x4][0x8] ;  /* 0x01000100ff0477ac */ /* 0x000ea20008000a00 */
[----:B------:R-:W-:Y:S01]  /*8760*/  CS2R R6, SRZ ;  /* 0x0000000000067805 */ /* 0x000fe2000001ff00 */
[----:B--2---:R-:W-:Y:S02]  /*8770*/  IMAD.U32 R4, RZ, RZ, UR4 ;  /* 0x00000004ff047e24 */ /* 0x004fe4000f8e00ff */
[----:B0-----:R-:W-:-:S07]  /*8780*/  IMAD.U32 R5, RZ, RZ, UR5 ;  /* 0x00000005ff057e24 */ /* 0x001fce000f8e00ff */
[----:B------:R-:W-:-:S07]  /*8790*/  LEPC R20, `(.L_x_366) ;  /* 0x000000001014794e */ /* 0x000fce0000000000 */
[----:B-1----:R-:W-:Y:S05]  /*87a0*/  CALL.ABS.NOINC R2 ;  /* 0x0000000002007343 */ /* 0x002fea0003c00000 */
.L_x_366:
[----:B------:R-:W0:Y:S01]  /*87b0*/  LDCU UR4, c[0x0][0x380] ;  /* 0x00007000ff0477ac */ /* 0x000e220008000800 */
[----:B------:R-:W-:Y:S02]  /*87c0*/  IMAD.MOV.U32 R6, RZ, RZ, R63 ;  /* 0x000000ffff067224 */ /* 0x000fe400078e003f */
[----:B------:R-:W-:Y:S01]  /*87d0*/  IMAD.MOV.U32 R7, RZ, RZ, R61 ;  /* 0x000000ffff077224 */ /* 0x000fe200078e003d */
[----:B0-----:R-:W0:Y:S01]  /*87e0*/  F2I.S64.FLOOR R2, UR4 ;  /* 0x0000000400027d11 */ /* 0x001e220008205900 */
[----:B------:R-:W1:Y:S01]  /*87f0*/  LDCU.64 UR4, c[0x4][0x10] ;  /* 0x01000200ff0477ac */ /* 0x000e620008000a00 */
[----:B0-----:R-:W-:Y:S02]  /*8800*/  SHF.R.U32.HI R0, RZ, 0x18, R3 ;  /* 0x00000018ff007819 */ /* 0x001fe40000011603 */
[----:B------:R0:W2:Y:S01]  /*8810*/  LDC.64 R2, c[0x4][R77] ;  /* 0x010000004d027b82 */ /* 0x0000a20000000a00 */
[----:B-1----:R-:W-:Y:S02]  /*8820*/  IMAD.U32 R4, RZ, RZ, UR4 ;  /* 0x00000004ff047e24 */ /* 0x002fe4000f8e00ff */
[----:B------:R0:W-:Y:S01]  /*8830*/  STL [R1+0x8], R0 ;  /* 0x0000080001007387 */ /* 0x0001e20000100800 */
[----:B------:R-:W-:-:S07]  /*8840*/  MOV R5, UR5 ;  /* 0x0000000500057c02 */ /* 0x000fce0008000f00 */
[----:B------:R-:W-:-:S07]  /*8850*/  LEPC R20, `(.L_x_367) ;  /* 0x000000001014794e */ /* 0x000fce0000000000 */
[----:B0-2---:R-:W-:Y:S05]  /*8860*/  CALL.ABS.NOINC R2 ;  /* 0x0000000002007343 */ /* 0x005fea0003c00000 */
.L_x_367:
        /* <DEDUP_REMOVED lines=9> */
.L_x_368:
        /* <DEDUP_REMOVED lines=9> */
.L_x_369:
[----:B------:R-:W0:Y:S01]  /*8990*/  LDCU UR4, c[0x0][0x380] ;  /* 0x00007000ff0477ac */ /* 0x000e220008000800 */
[----:B------:R1:W2:Y:S01]  /*89a0*/  LDC.64 R2, c[0x4][R77] ;  /* 0x010000004d027b82 */ /* 0x0002a20000000a00 */
[----:B------:R-:W-:Y:S02]  /*89b0*/  IMAD.MOV.U32 R6, RZ, RZ, R63 ;  /* 0x000000ffff067224 */ /* 0x000fe400078e003f */
[----:B------:R-:W-:Y:S01]  /*89c0*/  IMAD.MOV.U32 R7, RZ, RZ, R61 ;  /* 0x000000ffff077224 */ /* 0x000fe200078e003d */
[----:B0-----:R-:W0:Y:S01]  /*89d0*/  F2I.S64.FLOOR R66, UR4 ;  /* 0x0000000400427d11 */ /* 0x001e220008205900 */
[----:B------:R-:W3:Y:S01]  /*89e0*/  LDCU.64 UR4, c[0x4][0x10] ;  /* 0x01000200ff0477ac */ /* 0x000ee20008000a00 */
[----:B0-----:R-:W-:Y:S01]  /*89f0*/  LOP3.LUT R0, R67, 0xff, RZ, 0xc0, !PT ;  /* 0x000000ff43007812 */ /* 0x001fe200078ec0ff */
[----:B---3--:R-:W-:-:S04]  /*8a00*/  IMAD.U32 R4, RZ, RZ, UR4 ;  /* 0x00000004ff047e24 */ /* 0x008fc8000f8e00ff */
[----:B------:R1:W-:Y:S01]  /*8a10*/  STL [R1+0x8], R0 ;  /* 0x0000080001007387 */ /* 0x0003e20000100800 */
[----:B------:R-:W-:-:S07]  /*8a20*/  MOV R5, UR5 ;  /* 0x0000000500057c02 */ /* 0x000fce0008000f00 */
[----:B------:R-:W-:-:S07]  /*8a30*/  LEPC R20, `(.L_x_370) ;  /* 0x000000001014794e */ /* 0x000fce0000000000 */
[----:B-12---:R-:W-:Y:S05]  /*8a40*/  CALL.ABS.NOINC R2 ;  /* 0x0000000002007343 */ /* 0x006fea0003c00000 */
.L_x_370:
        /* <DEDUP_REMOVED lines=10> */
.L_x_371:
        /* <DEDUP_REMOVED lines=9> */
.L_x_372:
        /* <DEDUP_REMOVED lines=9> */
.L_x_373:
        /* <DEDUP_REMOVED lines=9> */
.L_x_374:
[----:B------:R0:W1:Y:S01]  /*8ca0*/  LDC.64 R2, c[0x4][R77] ;  /* 0x010000004d027b82 */ /* 0x0000620000000a00 */
[----:B------:R-:W2:Y:S01]  /*8cb0*/  LDCU.64 UR4, c[0x4][0x18] ;  /* 0x01000300ff0477ac */ /* 0x000ea20008000a00 */
[----:B------:R-:W-:Y:S01]  /*8cc0*/  CS2R R6, SRZ ;  /* 0x0000000000067805 */ /* 0x000fe2000001ff00 */
[----:B--2---:R-:W-:Y:S01]  /*8cd0*/  IMAD.U32 R4, RZ, RZ, UR4 ;  /* 0x00000004ff047e24 */ /* 0x004fe2000f8e00ff */
[----:B0-----:R-:W-:-:S07]  /*8ce0*/  MOV R5, UR5 ;  /* 0x0000000500057c02 */ /* 0x001fce0008000f00 */
[----:B------:R-:W-:-:S07]  /*8cf0*/  LEPC R20, `(.L_x_375) ;  /* 0x000000001014794e */ /* 0x000fce0000000000 */
[----:B-1----:R-:W-:Y:S05]  /*8d00*/  CALL.ABS.NOINC R2 ;  /* 0x0000000002007343 */ /* 0x002fea0003c00000 */
.L_x_375:
[----:B------:R0:W1:Y:S01]  /*8d10*/  LDC.64 R2, c[0x4][R77] ;  /* 0x010000004d027b82 */ /* 0x0000620000000a00 */
[----:B------:R-:W2:Y:S01]  /*8d20*/  LDCU.64 UR4, c[0x4][0x160] ;  /* 0x01002c00ff0477ac */ /* 0x000ea20008000a00 */
[----:B------:R-:W-:Y:S01]  /*8d30*/  CS2R R6, SRZ ;  /* 0x0000000000067805 */ /* 0x000fe2000001ff00 */
[----:B--2---:R-:W-:Y:S02]  /*8d40*/  IMAD.U32 R4, RZ, RZ, UR4 ;  /* 0x00000004ff047e24 */ /* 0x004fe4000f8e00ff */
[----:B0-----:R-:W-:-:S07]  /*8d50*/  IMAD.U32 R5, RZ, RZ, UR5 ;  /* 0x00000005ff057e24 */ /* 0x001fce000f8e00ff */
[----:B------:R-:W-:-:S07]  /*8d60*/  LEPC R20, `(.L_x_376) ;  /* 0x000000001014794e */ /* 0x000fce0000000000 */
[----:B-1----:R-:W-:Y:S05]  /*8d70*/  CALL.ABS.NOINC R2 ;  /* 0x0000000002007343 */ /* 0x002fea0003c00000 */
.L_x_376:
[----:B------:R0:W1:Y:S01]  /*8d80*/  LDC.64 R2, c[0x4][R77] ;  /* 0x010000004d027b82 */ /* 0x0000620000000a00 */
[----:B------:R-:W2:Y:S01]  /*8d90*/  LDCU.64 UR4, c[0x4][0x8] ;  /* 0x01000100ff0477ac */ /* 0x000ea20008000a00 */
[----:B------:R-:W-:Y:S01]  /*8da0*/  CS2R R6, SRZ ;  /* 0x0000000000067805 */ /* 0x000fe2000001ff00 */
[----:B--2---:R-:W-:Y:S01]  /*8db0*/  IMAD.U32 R4, RZ, RZ, UR4 ;  /* 0x00000004ff047e24 */ /* 0x004fe2000f8e00ff */
[----:B0-----:R-:W-:-:S07]  /*8dc0*/  MOV R5, UR5 ;  /* 0x0000000500057c02 */ /* 0x001fce0008000f00 */
[----:B------:R-:W-:-:S07]  /*8dd0*/  LEPC R20, `(.L_x_377) ;  /* 0x000000001014794e */ /* 0x000fce0000000000 */
[----:B-1----:R-:W-:Y:S05]  /*8de0*/  CALL.ABS.NOINC R2 ;  /* 0x0000000002007343 */ /* 0x002fea0003c00000 */
.L_x_377:
        /* <DEDUP_REMOVED lines=9> */
.L_x_378:
        /* <DEDUP_REMOVED lines=9> */
.L_x_379:
        /* <DEDUP_REMOVED lines=9> */
.L_x_380:
        /* <DEDUP_REMOVED lines=9> */
.L_x_381:
        /* <DEDUP_REMOVED lines=9> */
.L_x_382:
        /* <DEDUP_REMOVED lines=9> */
.L_x_383:
        /* <DEDUP_REMOVED lines=9> */
.L_x_384:
        /* <DEDUP_REMOVED lines=9> */
.L_x_385:
[----:B------:R0:W1:Y:S01]  /*9270*/  LDC.64 R2, c[0x4][R77] ;  /* 0x010000004d027b82 */ /* 0x0000620000000a00 */
[----:B------:R-:W2:Y:S01]  /*9280*/  LDCU.64 UR4, c[0x4][0x18] ;  /* 0x01000300ff0477ac */ /* 0x000ea20008000a00 */
[----:B------:R-:W-:Y:S01]  /*9290*/  CS2R R6, SRZ ;  /* 0x0000000000067805 */ /* 0x000fe2000001ff00 */
[----:B--2---:R-:W-:Y:S02]  /*92a0*/  IMAD.U32 R4, RZ, RZ, UR4 ;  /* 0x00000004ff047e24 */ /* 0x004fe4000f8e00ff */
[----:B0-----:R-:W-:-:S07]  /*92b0*/  IMAD.U32 R5, RZ, RZ, UR5 ;  /* 0x00000005ff057e24 */ /* 0x001fce000f8e00ff */
[----:B------:R-:W-:-:S07]  /*92c0*/  LEPC R20, `(.L_x_386) ;  /* 0x000000001014794e */ /* 0x000fce0000000000 */
[----:B-1----:R-:W-:Y:S05]  /*92d0*/  CALL.ABS.NOINC R2 ;  /* 0x0000000002007343 */ /* 0x002fea0003c00000 */
.L_x_386:
[----:B------:R0:W1:Y:S01]  /*92e0*/  LDC.64 R2, c[0x4][R77] ;  /* 0x010000004d027b82 */ /* 0x0000620000000a00 */
[----:B------:R-:W2:Y:S01]  /*92f0*/  LDCU.64 UR4, c[0x4][0x158] ;  /* 0x01002b00ff0477ac */ /* 0x000ea20008000a00 */
[----:B------:R-:W-:Y:S01]  /*9300*/  CS2R R6, SRZ ;  /* 0x0000000000067805 */ /* 0x000fe2000001ff00 */
[----:B--2---:R-:W-:Y:S01]  /*9310*/  IMAD.U32 R4, RZ, RZ, UR4 ;  /* 0x00000004ff047e24 */ /* 0x004fe2000f8e00ff */
[----:B0-----:R-:W-:-:S07]  /*9320*/  MOV R5, UR5 ;  /* 0x0000000500057c02 */ /* 0x001fce0008000f00 */
[----:B------:R-:W-:-:S07]  /*9330*/  LEPC R20, `(.L_x_387) ;  /* 0x000000001014794e */ /* 0x000fce0000000000 */
[----:B-1----:R-:W-:Y:S05]  /*9340*/  CALL.ABS.NOINC R2 ;  /* 0x0000000002007343 */ /* 0x002fea0003c00000 */
.L_x_387:
[----:B------:R0:W1:Y:S01]  /*9350*/  LDC.64 R2, c[0x4][R77] ;  /* 0x010000004d027b82 */ /* 0x0000620000000a00 */
[----:B------:R-:W2:Y:S01]  /*9360*/  LDCU.64 UR4, c[0x4][0x8] ;  /* 0x01000100ff0477ac */ /* 0x000ea20008000a00 */
[----:B------:R-:W-:Y:S01]  /*9370*/  CS2R R6, SRZ ;  /* 0x0000000000067805 */ /* 0x000fe2000001ff00 */
[----:B--2---:R-:W-:Y:S02]  /*9380*/  IMAD.U32 R4, RZ, RZ, UR4 ;  /* 0x00000004ff047e24 */ /* 0x004fe4000f8e00ff */
[----:B0-----:R-:W-:-:S07]  /*9390*/  IMAD.U32 R5, RZ, RZ, UR5 ;  /* 0x00000005ff057e24 */ /* 0x001fce000f8e00ff */
[----:B------:R-:W-:-:S07]  /*93a0*/  LEPC R20, `(.L_x_388) ;  /* 0x000000001014794e */ /* 0x000fce0000000000 */
[----:B-1----:R-:W-:Y:S05]  /*93b0*/  CALL.ABS.NOINC R2 ;  /* 0x0000000002007343 */ /* 0x002fea0003c00000 */
.L_x_388:
        /* <DEDUP_REMOVED lines=9> */
.L_x_389:
        /* <DEDUP_REMOVED lines=9> */
.L_x_390:
        /* <DEDUP_REMOVED lines=9> */
.L_x_391:
        /* <DEDUP_REMOVED lines=9> */
.L_x_392:
        /* <DEDUP_REMOVED lines=9> */
.L_x_393:
        /* <DEDUP_REMOVED lines=9> */
.L_x_394:
        /* <DEDUP_REMOVED lines=9> */
.L_x_395:
        /* <DEDUP_REMOVED lines=9> */
.L_x_396:
[----:B------:R0:W1:Y:S01]  /*9840*/  LDC.64 R2, c[0x4][R77] ;  /* 0x010000004d027b82 */ /* 0x0000620000000a00 */
[----:B------:R-:W2:Y:S01]  /*9850*/  LDCU.64 UR4, c[0x4][0x18] ;  /* 0x01000300ff0477ac */ /* 0x000ea20008000a00 */
[----:B------:R-:W-:Y:S01]  /*9860*/  CS2R R6, SRZ ;  /* 0x0000000000067805 */ /* 0x000fe2000001ff00 */
[----:B--2---:R-:W-:Y:S01]  /*9870*/  IMAD.U32 R4, RZ, RZ, UR4 ;  /* 0x00000004ff047e24 */ /* 0x004fe2000f8e00ff */
[----:B0-----:R-:W-:-:S07]  /*9880*/  MOV R5, UR5 ;  /* 0x0000000500057c02 */ /* 0x001fce0008000f00 */
[----:B------:R-:W-:-:S07]  /*9890*/  LEPC R20, `(.L_x_397) ;  /* 0x000000001014794e */ /* 0x000fce0000000000 */
[----:B-1----:R-:W-:Y:S05]  /*98a0*/  CALL.ABS.NOINC R2 ;  /* 0x0000000002007343 */ /* 0x002fea0003c00000 */
.L_x_397:
[----:B------:R0:W1:Y:S01]  /*98b0*/  LDC.64 R2, c[0x4][R77] ;  /* 0x010000004d027b82 */ /* 0x0000620000000a00 */
[----:B------:R-:W2:Y:S01]  /*98c0*/  LDCU.64 UR4, c[0x4][0x150] ;  /* 0x01002a00ff0477ac */ /* 0x000ea20008000a00 */
[----:B------:R-:W-:Y:S01]  /*98d0*/  CS2R R6, SRZ ;  /* 0x0000000000067805 */ /* 0x000fe2000001ff00 */
[----:B--2---:R-:W-:Y:S02]  /*98e0*/  IMAD.U32 R4, RZ, RZ, UR4 ;  /* 0x00000004ff047e24 */ /* 0x004fe4000f8e00ff */
[----:B0-----:R-:W-:-:S07]  /*98f0*/  IMAD.U32 R5, RZ, RZ, UR5 ;  /* 0x00000005ff057e24 */ /* 0x001fce000f8e00ff */
[----:B------:R-:W-:-:S07]  /*9900*/  LEPC R20, `(.L_x_398) ;  /* 0x000000001014794e */ /* 0x000fce0000000000 */
[----:B-1----:R-:W-:Y:S05]  /*9910*/  CALL.ABS.NOINC R2 ;  /* 0x0000000002007343 */ /* 0x002fea0003c00000 */
.L_x_398:
[----:B------:R0:W1:Y:S01]  /*9920*/  LDC.64 R2, c[0x4][R77] ;  /* 0x010000004d027b82 */ /* 0x0000620000000a00 */
[----:B------:R-:W2:Y:S01]  /*9930*/  LDCU.64 UR4, c[0x4][0x8] ;  /* 0x01000100ff0477ac */ /* 0x000ea20008000a00 */
[----:B------:R-:W-:Y:S01]  /*9940*/  CS2R R6, SRZ ;  /* 0x0000000000067805 */ /* 0x000fe2000001ff00 */
[----:B--2---:R-:W-:Y:S01]  /*9950*/  IMAD.U32 R4, RZ, RZ, UR4 ;  /* 0x00000004ff047e24 */ /* 0x004fe2000f8e00ff */
[----:B0-----:R-:W-:-:S07]  /*9960*/  MOV R5, UR5 ;  /* 0x0000000500057c02 */ /* 0x001fce0008000f00 */
[----:B------:R-:W-:-:S07]  /*9970*/  LEPC R20, `(.L_x_399) ;  /* 0x000000001014794e */ /* 0x000fce0000000000 */
[----:B-1----:R-:W-:Y:S05]  /*9980*/  CALL.ABS.NOINC R2 ;  /* 0x0000000002007343 */ /* 0x002fea0003c00000 */
.L_x_399:
        /* <DEDUP_REMOVED lines=9> */
.L_x_400:
        /* <DEDUP_REMOVED lines=9> */
.L_x_401:
        /* <DEDUP_REMOVED lines=9> */
.L_x_402:
        /* <DEDUP_REMOVED lines=9> */
.L_x_403:
        /* <DEDUP_REMOVED lines=9> */
.L_x_404:
        /* <DEDUP_REMOVED lines=9> */
.L_x_405:
        /* <DEDUP_REMOVED lines=9> */
.L_x_406:
        /* <DEDUP_REMOVED lines=9> */
.L_x_407:
[----:B------:R0:W1:Y:S01]  /*9e10*/  LDC.64 R2, c[0x4][R77] ;  /* 0x010000004d027b82 */ /* 0x0000620000000a00 */
[----:B------:R-:W2:Y:S01]  /*9e20*/  LDCU.64 UR4, c[0x4][0x18] ;  /* 0x01000300ff0477ac */ /* 0x000ea20008000a00 */
[----:B------:R-:W-:Y:S01]  /*9e30*/  CS2R R6, SRZ ;  /* 0x0000000000067805 */ /* 0x000fe2000001ff00 */
[----:B--2---:R-:W-:Y:S02]  /*9e40*/  IMAD.U32 R4, RZ, RZ, UR4 ;  /* 0x00000004ff047e24 */ /* 0x004fe4000f8e00ff */
[----:B0-----:R-:W-:-:S07]  /*9e50*/  IMAD.U32 R5, RZ, RZ, UR5 ;  /* 0x00000005ff057e24 */ /* 0x001fce000f8e00ff */
[----:B------:R-:W-:-:S07]  /*9e60*/  LEPC R20, `(.L_x_408) ;  /* 0x000000001014794e */ /* 0x000fce0000000000 */
[----:B-1----:R-:W-:Y:S05]  /*9e70*/  CALL.ABS.NOINC R2 ;  /* 0x0000000002007343 */ /* 0x002fea0003c00000 */
.L_x_408:
[----:B------:R0:W1:Y:S01]  /*9e80*/  LDC.64 R2, c[0x4][R77] ;  /* 0x010000004d027b82 */ /* 0x0000620000000a00 */
[----:B------:R-:W2:Y:S01]  /*9e90*/  LDCU.64 UR4, c[0x4][0x148] ;  /* 0x01002900ff0477ac */ /* 0x000ea20008000a00 */
[----:B------:R-:W-:Y:S01]  /*9ea0*/  CS2R R6, SRZ ;  /* 0x0000000000067805 */ /* 0x000fe2000001ff00 */
[----:B--2---:R-:W-:Y:S01]  /*9eb0*/  IMAD.U32 R4, RZ, RZ, UR4 ;  /* 0x00000004ff047e24 */ /* 0x004fe2000f8e00ff */
[----:B0-----:R-:W-:-:S07]  /*9ec0*/  MOV R5, UR5 ;  /* 0x0000000500057c02 */ /* 0x001fce0008000f00 */
[----:B------:R-:W-:-:S07]  /*9ed0*/  LEPC R20, `(.L_x_409) ;  /* 0x000000001014794e */ /* 0x000fce0000000000 */
[----:B-1----:R-:W-:Y:S05]  /*9ee0*/  CALL.ABS.NOINC R2 ;  /* 0x0000000002007343 */ /* 0x002fea0003c00000 */
.L_x_409:
[----:B------:R0:W1:Y:S01]  /*9ef0*/  LDC.64 R2, c[0x4][R77] ;  /* 0x010000004d027b82 */ /* 0x0000620000000a00 */
[----:B------:R-:W2:Y:S01]  /*9f00*/  LDCU.64 UR4, c[0x4][0x8] ;  /* 0x01000100ff0477ac */ /* 0x000ea20008000a00 */
[----:B------:R-:W-:Y:S01]  /*9f10*/  CS2R R6, SRZ ;  /* 0x0000000000067805 */ /* 0x000fe2000001ff00 */
[----:B--2---:R-:W-:Y:S02]  /*9f20*/  IMAD.U32 R4, RZ, RZ, UR4 ;  /* 0x00000004ff047e24 */ /* 0x004fe4000f8e00ff */
[----:B0-----:R-:W-:-:S07]  /*9f30*/  IMAD.U32 R5, RZ, RZ, UR5 ;  /* 0x00000005ff057e24 */ /* 0x001fce000f8e00ff */
[----:B------:R-:W-:-:S07]  /*9f40*/  LEPC R20, `(.L_x_410) ;  /* 0x000000001014794e */ /* 0x000fce0000000000 */
[----:B-1----:R-:W-:Y:S05]  /*9f50*/  CALL.ABS.NOINC R2 ;  /* 0x0000000002007343 */ /* 0x002fea0003c00000 */
.L_x_410:
        /* <DEDUP_REMOVED lines=9> */
.L_x_411:
        /* <DEDUP_REMOVED lines=9> */
.L_x_412:
        /* <DEDUP_REMOVED lines=9> */
.L_x_413:
        /* <DEDUP_REMOVED lines=9> */
.L_x_414:
        /* <DEDUP_REMOVED lines=9> */
.L_x_415:
        /* <DEDUP_REMOVED lines=9> */
.L_x_416:
        /* <DEDUP_REMOVED lines=9> */
.L_x_417:
        /* <DEDUP_REMOVED lines=9> */
.L_x_418:
[----:B------:R0:W1:Y:S01]  /*a3e0*/  LDC.64 R2, c[0x4][R77] ;  /* 0x010000004d027b82 */ /* 0x0000620000000a00 */
[----:B------:R-:W2:Y:S01]  /*a3f0*/  LDCU.64 UR4, c[0x4][0x18] ;  /* 0x01000300ff0477ac */ /* 0x000ea20008000a00 */
[----:B------:R-:W-:Y:S01]  /*a400*/  CS2R R6, SRZ ;  /* 0x0000000000067805 */ /* 0x000fe2000001ff00 */
[----:B--2---:R-:W-:Y:S01]  /*a410*/  IMAD.U32 R4, RZ, RZ, UR4 ;  /* 0x00000004ff047e24 */ /* 0x004fe2000f8e00ff */
[----:B0-----:R-:W-:-:S07]  /*a420*/  MOV R5, UR5 ;  /* 0x0000000500057c02 */ /* 0x001fce0008000f00 */
[----:B------:R-:W-:-:S07]  /*a430*/  LEPC R20, `(.L_x_419) ;  /* 0x000000001014794e */ /* 0x000fce0000000000 */
[----:B-1----:R-:W-:Y:S05]  /*a440*/  CALL.ABS.NOINC R2 ;  /* 0x0000000002007343 */ /* 0x002fea0003c00000 */
.L_x_419:
[----:B------:R0:W1:Y:S01]  /*a450*/  LDC.64 R2, c[0x4][R77] ;  /* 0x010000004d027b82 */ /* 0x0000620000000a00 */
[----:B------:R-:W2:Y:S01]  /*a460*/  LDCU.64 UR4, c[0x4][0x100] ;  /* 0x01002000ff0477ac */ /* 0x000ea20008000a00 */
[----:B------:R-:W-:Y:S01]  /*a470*/  CS2R R6, SRZ ;  /* 0x0000000000067805 */ /* 0x000fe2000001ff00 */
[----:B--2---:R-:W-:Y:S02]  /*a480*/  IMAD.U32 R4, RZ, RZ, UR4 ;  /* 0x00000004ff047e24 */ /* 0x004fe4000f8e00ff */
[----:B0-----:R-:W-:-:S07]  /*a490*/  IMAD.U32 R5, RZ, RZ, UR5 ;  /* 0x00000005ff057e24 */ /* 0x001fce000f8e00ff */
[----:B------:R-:W-:-:S07]  /*a4a0*/  LEPC R20, `(.L_x_420) ;  /* 0x000000001014794e */ /* 0x000fce0000000000 */
[----:B-1----:R-:W-:Y:S05]  /*a4b0*/  CALL.ABS.NOINC R2 ;  /* 0x0000000002007343 */ /* 0x002fea0003c00000 */
.L_x_420:
[----:B------:R0:W1:Y:S01]  /*a4c0*/  LDC.64 R2, c[0x4][R77] ;  /* 0x010000004d027b82 */ /* 0x0000620000000a00 */
[----:B------:R-:W2:Y:S01]  /*a4d0*/  LDCU.64 UR4, c[0x4][0x8] ;  /* 0x01000100ff0477ac */ /* 0x000ea20008000a00 */
[----:B------:R-:W-:Y:S01]  /*a4e0*/  CS2R R6, SRZ ;  /* 0x0000000000067805 */ /* 0x000fe2000001ff00 */
[----:B--2---:R-:W-:Y:S01]  /*a4f0*/  IMAD.U32 R4, RZ, RZ, UR4 ;  /* 0x00000004ff047e24 */ /* 0x004fe2000f8e00ff */
[----:B0-----:R-:W-:-:S07]  /*a500*/  MOV R5, UR5 ;  /* 0x0000000500057c02 */ /* 0x001fce0008000f00 */
[----:B------:R-:W-:-:S07]  /*a510*/  LEPC R20, `(.L_x_421) ;  /* 0x000000001014794e */ /* 0x000fce0000000000 */
[----:B-1----:R-:W-:Y:S05]  /*a520*/  CALL.ABS.NOINC R2 ;  /* 0x0000000002007343 */ /* 0x002fea0003c00000 */
.L_x_421:
        /* <DEDUP_REMOVED lines=9> */
.L_x_422:
        /* <DEDUP_REMOVED lines=9> */
.L_x_423:
        /* <DEDUP_REMOVED lines=9> */
.L_x_424:
        /* <DEDUP_REMOVED lines=9> */
.L_x_425:
[----:B------:R0:W1:Y:S01]  /*a770*/  LDC.64 R2, c[0x4][R77] ;  /* 0x010000004d027b82 */ /* 0x0000620000000a00 */
[----:B------:R-:W2:Y:S01]  /*a780*/  LDCU.64 UR4, c[0x4][0x18] ;  /* 0x01000300ff0477ac */ /* 0x000ea20008000a00 */
[----:B------:R-:W-:Y:S01]  /*a790*/  CS2R R6, SRZ ;  /* 0x0000000000067805 */ /* 0x000fe2000001ff00 */
[----:B--2---:R-:W-:Y:S02]  /*a7a0*/  IMAD.U32 R4, RZ, RZ, UR4 ;  /* 0x00000004ff047e24 */ /* 0x004fe4000f8e00ff */
[----:B0-----:R-:W-:-:S07]  /*a7b0*/  IMAD.U32 R5, RZ, RZ, UR5 ;  /* 0x00000005ff057e24 */ /* 0x001fce000f8e00ff */
[----:B------:R-:W-:-:S07]  /*a7c0*/  LEPC R20, `(.L_x_426) ;  /* 0x000000001014794e */ /* 0x000fce0000000000 */
[----:B-1----:R-:W-:Y:S05]  /*a7d0*/  CALL.ABS.NOINC R2 ;  /* 0x0000000002007343 */ /* 0x002fea0003c00000 */
.L_x_426:
[----:B------:R0:W1:Y:S01]  /*a7e0*/  LDC.64 R2, c[0x4][R77] ;  /* 0x010000004d027b82 */ /* 0x0000620000000a00 */
[----:B------:R-:W2:Y:S01]  /*a7f0*/  LDCU.64 UR4, c[0x4][0xf8] ;  /* 0x01001f00ff0477ac */ /* 0x000ea20008000a00 */
[----:B------:R-:W-:Y:S01]  /*a800*/  CS2R R6, SRZ ;  /* 0x0000000000067805 */ /* 0x000fe2000001ff00 */
[----:B--2---:R-:W-:Y:S01]  /*a810*/  IMAD.U32 R4, RZ, RZ, UR4 ;  /* 0x00000004ff047e24 */ /* 0x004fe2000f8e00ff */
[----:B0-----:R-:W-:-:S07]  /*a820*/  MOV R5, UR5 ;  /* 0x0000000500057c02 */ /* 0x001fce0008000f00 */
[----:B------:R-:W-:-:S07]  /*a830*/  LEPC R20, `(.L_x_427) ;  /* 0x000000001014794e */ /* 0x000fce0000000000 */
[----:B-1----:R-:W-:Y:S05]  /*a840*/  CALL.ABS.NOINC R2 ;  /* 0x0000000002007343 */ /* 0x002fea0003c00000 */
.L_x_427:
[----:B------:R0:W1:Y:S01]  /*a850*/  LDC.64 R2, c[0x4][R77] ;  /* 0x010000004d027b82 */ /* 0x0000620000000a00 */
[----:B------:R-:W2:Y:S01]  /*a860*/  LDCU.64 UR4, c[0x4][0x8] ;  /* 0x01000100ff0477ac */ /* 0x000ea20008000a00 */
[----:B------:R-:W-:Y:S01]  /*a870*/  CS2R R6, SRZ ;  /* 0x0000000000067805 */ /* 0x000fe2000001ff00 */
[----:B--2---:R-:W-:Y:S02]  /*a880*/  IMAD.U32 R4, RZ, RZ, UR4 ;  /* 0x00000004ff047e24 */ /* 0x004fe4000f8e00ff */
[----:B0-----:R-:W-:-:S07]  /*a890*/  IMAD.U32 R5, RZ, RZ, UR5 ;  /* 0x00000005ff057e24 */ /* 0x001fce000f8e00ff */
[----:B------:R-:W-:-:S07]  /*a8a0*/  LEPC R20, `(.L_x_428) ;  /* 0x000000001014794e */ /* 0x000fce0000000000 */
[----:B-1----:R-:W-:Y:S05]  /*a8b0*/  CALL.ABS.NOINC R2 ;  /* 0x0000000002007343 */ /* 0x002fea0003c00000 */
.L_x_428:
[----:B------:R0:W-:Y:S01]  /*a8c0*/  STL [R1], R51 ;  /* 0x0000003301007387 */ /* 0x0001e20000100800 */
        /* <DEDUP_REMOVED lines=8> */
.L_x_429:
        /* <DEDUP_REMOVED lines=9> */
.L_x_430:
        /* <DEDUP_REMOVED lines=9> */
.L_x_431:
        /* <DEDUP_REMOVED lines=9> */
.L_x_432:
[----:B------:R0:W1:Y:S01]  /*ab00*/  LDC.64 R2, c[0x4][R77] ;  /* 0x010000004d027b82 */ /* 0x0000620000000a00 */
[----:B------:R-:W2:Y:S01]  /*ab10*/  LDCU.64 UR4, c[0x4][0x18] ;  /* 0x01000300ff0477ac */ /* 0x000ea20008000a00 */
[----:B------:R-:W-:Y:S01]  /*ab20*/  CS2R R6, SRZ ;  /* 0x0000000000067805 */ /* 0x000fe2000001ff00 */
[----:B--2---:R-:W-:Y:S01]  /*ab30*/  IMAD.U32 R4, RZ, RZ, UR4 ;  /* 0x00000004ff047e24 */ /* 0x004fe2000f8e00ff */
[----:B0-----:R-:W-:-:S07]  /*ab40*/  MOV R5, UR5 ;  /* 0x0000000500057c02 */ /* 0x001fce0008000f00 */
[----:B------:R-:W-:-:S07]  /*ab50*/  LEPC R20, `(.L_x_433) ;  /* 0x000000001014794e */ /* 0x000fce0000000000 */
[----:B-1----:R-:W-:Y:S05]  /*ab60*/  CALL.ABS.NOINC R2 ;  /* 0x0000000002007343 */ /* 0x002fea0003c00000 */
.L_x_433:
[----:B------:R0:W1:Y:S01]  /*ab70*/  LDC.64 R2, c[0x4][R77] ;  /* 0x010000004d027b82 */ /* 0x0000620000000a00 */
[----:B------:R-:W2:Y:S01]  /*ab80*/  LDCU.64 UR4, c[0x4][0xe0] ;  /* 0x01001c00ff0477ac */ /* 0x000ea20008000a00 */
[----:B------:R-:W-:Y:S01]  /*ab90*/  CS2R R6, SRZ ;  /* 0x0000000000067805 */ /* 0x000fe2000001ff00 */
[----:B--2---:R-:W-:Y:S02]  /*aba0*/  IMAD.U32 R4, RZ, RZ, UR4 ;  /* 0x00000004ff047e24 */ /* 0x004fe4000f8e00ff */
[----:B0-----:R-:W-:-:S07]  /*abb0*/  IMAD.U32 R5, RZ, RZ, UR5 ;  /* 0x00000005ff057e24 */ /* 0x001fce000f8e00ff */
[----:B------:R-:W-:-:S07]  /*abc0*/  LEPC R20, `(.L_x_434) ;  /* 0x000000001014794e */ /* 0x000fce0000000000 */
[----:B-1----:R-:W-:Y:S05]  /*abd0*/  CALL.ABS.NOINC R2 ;  /* 0x0000000002007343 */ /* 0x002fea0003c00000 */
.L_x_434:
[----:B------:R-:W-:Y:S05]  /*abe0*/  EXIT ;  /* 0x000000000000794d */ /* 0x000fea0003800000 */
.L_x_435:
        /* <DEDUP_REMOVED lines=9> */
.L_x_685:


//--------------------- .text._Z21test_double_type_castd --------------------------
	.section	.text._Z21test_double_type_castd,"ax",@progbits
	.align	128
        .global         _Z21test_double_type_castd
        .type           _Z21test_double_type_castd,@function
        .size           _Z21test_double_type_castd,(.L_x_686 - _Z21test_double_type_castd)
        .other          _Z21test_double_type_castd,@"STO_CUDA_ENTRY STV_DEFAULT"
_Z21test_double_type_castd:
.text._Z21test_double_type_castd:
[----:B------:R-:W0:Y:S08]  /*0000*/  LDC R1, c[0x0][0x37c] ;  /* 0x0000df00ff017b82 */ /* 0x000e300000000800 */
[----:B------:R-:W1:Y:S01]  /*0010*/  LDC.64 R8, c[0x0][0x380] ;  /* 0x0000e000ff087b82 */ /* 0x000e620000000a00 */
[----:B------:R-:W2:Y:S01]  /*0020*/  LDCU UR4, c[0x0][0x2f8] ;  /* 0x00005f00ff0477ac */ /* 0x000ea20008000800 */
[----:B0-----:R-:W-:Y:S01]  /*0030*/  VIADD R1, R1, 0xffffffe8 ;  /* 0xffffffe801017836 */ /* 0x001fe20000000000 */
[----:B------:R-:W-:Y:S01]  /*0040*/  MOV R18, 0x0 ;  /* 0x0000000000127802 */ /* 0x000fe20000000f00 */
[----:B------:R-:W0:Y:S04]  /*0050*/  LDCU UR5, c[0x0][0x2fc] ;  /* 0x00005f80ff0577ac */ /* 0x000e280008000800 */
[----:B------:R3:W4:Y:S01]  /*0060*/  LDC.64 R2, c[0x4][R18] ;  /* 0x0100000012027b82 */ /* 0x0007220000000a00 */
[----:B------:R-:W5:Y:S01]  /*0070*/  LDCU.64 UR6, c[0x4][0x20] ;  /* 0x01000400ff0677ac */ /* 0x000f620008000a00 */
[----:B--2---:R-:W-:-:S04]  /*0080*/  IADD3 R23, P0, PT, R1, UR4, RZ ;  /* 0x0000000401177c10 */ /* 0x004fc8000ff1e0ff */
[----:B------:R-:W-:Y:S01]  /*0090*/  IADD3 R6, P1, PT, R23, 0x10, RZ ;  /* 0x0000001017067810 */ /* 0x000fe20007f3e0ff */
[----:B-1----:R3:W-:Y:S01]  /*00a0*/  STL.64 [R1+0x10], R8 ;  /* 0x0000100801007387 */ /* 0x0027e20000100a00 */
[----:B0-----:R-:W-:Y:S02]  /*00b0*/  IMAD.X R19, RZ, RZ, UR5, P0 ;  /* 0x00000005ff137e24 */ /* 0x001fe400080e06ff */
[----:B-----5:R-:W-:Y:S02]  /*00c0*/  IMAD.U32 R4, RZ, RZ, UR6 ;  /* 0x00000006ff047e24 */ /* 0x020fe4000f8e00ff */
[----:B------:R-:W-:Y:S02]  /*00d0*/  IMAD.U32 R5, RZ, RZ, UR7 ;  /* 0x00000007ff057e24 */ /* 0x000fe4000f8e00ff */
[----:B---3--:R-:W-:-:S07]  /*00e0*/  IMAD.X R7, RZ, RZ, R19, P1 ;  /* 0x000000ffff077224 */ /* 0x008fce00008e0613 */
[----:B------:R-:W-:-:S07]  /*00f0*/  LEPC R20, `(.L_x_436) ;  /* 0x000000001014794e */ /* 0x000fce0000000000 */
[----:B----4-:R-:W-:Y:S05]  /*0100*/  CALL.ABS.NOINC R2 ;  /* 0x0000000002007343 */ /* 0x010fea0003c00000 */
.L_x_436:
[----:B------:R0:W1:Y:S01]  /*0110*/  LDC.64 R2, c[0x4][R18] ;  /* 0x0100000012027b82 */ /* 0x0000620000000a00 */
[----:B------:R-:W2:Y:S01]  /*0120*/  LDCU.64 UR4, c[0x4][0x28] ;  /* 0x01000500ff0477ac */ /* 0x000ea20008000a00 */
[----:B------:R-:W-:Y:S02]  /*0130*/  CS2R R6, SRZ ;  /* 0x0000000000067805 */ /* 0x000fe4000001ff00 */
[----:B--2---:R-:W-:Y:S01]  /*0140*/  MOV R4, UR4 ;  /* 0x0000000400047c02 */ /* 0x004fe20008000f00 */
[----:B0-----:R-:W-:-:S07]  /*0150*/  IMAD.U32 R5, RZ, RZ, UR5 ;  /* 0x00000005ff057e24 */ /* 0x001fce000f8e00ff */
[----:B------:R-:W-:-:S07]  /*0160*/  LEPC R20, `(.L_x_437) ;  /* 0x000000001014794e */ /* 0x000fce0000000000 */
[----:B-1----:R-:W-:Y:S05]  /*0170*/  CALL.ABS.NOINC R2 ;  /* 0x0000000002007343 */ /* 0x002fea0003c00000 */
.L_x_437:
[----:B------:R0:W1:Y:S01]  /*0180*/  LDC.64 R2, c[0x4][R18] ;  /* 0x0100000012027b82 */ /* 0x0000620000000a00 */
[----:B------:R-:W2:Y:S01]  /*0190*/  LDCU.64 UR4, c[0x4][0x8] ;  /* 0x01000100ff0477ac */ /* 0x000ea20008000a00 */
[----:B------:R-:W-:Y:S01]  /*01a0*/  CS2R R6, SRZ ;  /* 0x0000000000067805 */ /* 0x000fe2000001ff00 */
[----:B--2---:R-:W-:Y:S02]  /*01b0*/  IMAD.U32 R4, RZ, RZ, UR4 ;  /* 0x00000004ff047e24 */ /* 0x004fe4000f8e00ff */
[----:B0-----:R-:W-:-:S07]  /*01c0*/  IMAD.U32 R5, RZ, RZ, UR5 ;  /* 0x00000005ff057e24 */ /* 0x001fce000f8e00ff */
[----:B------:R-:W-:-:S07]  /*01d0*/  LEPC R20, `(.L_x_438) ;  /* 0x000000001014794e */ /* 0x000fce0000000000 */
[----:B-1----:R-:W-:Y:S05]  /*01e0*/  CALL.ABS.NOINC R2 ;  /* 0x0000000002007343 */ /* 0x002fea0003c00000 */
.L_x_438:
[----:B------:R-:W0:Y:S01]  /*01f0*/  LDC R0, c[0x0][0x384] ;  /* 0x0000e100ff007b82 */ /* 0x000e220000000800 */
[----:B------:R-:W1:Y:S01]  /*0200*/  LDCU.64 UR4, c[0x4][0x10] ;  /* 0x01000200ff0477ac */ /* 0x000e620008000a00 */
[----:B------:R-:W-:Y:S01]  /*0210*/  MOV R6, R23 ;  /* 0x0000001700067202 */ /* 0x000fe20000000f00 */
[----:B------:R-:W-:-:S05]  /*0220*/  IMAD.MOV.U32 R7, RZ, RZ, R19 ;  /* 0x000000ffff077224 */ /* 0x000fca00078e0013 */
[----:B------:R2:W3:Y:S01]  /*0230*/  LDC.64 R2, c[0x4][R18] ;  /* 0x0100000012027b82 */ /* 0x0004e20000000a00 */
[----:B-1----:R-:W-:Y:S02]  /*0240*/  IMAD.U32 R4, RZ, RZ, UR4 ;  /* 0x00000004ff047e24 */ /* 0x002fe4000f8e00ff */
[----:B------:R-:W-:Y:S01]  /*0250*/  IMAD.U32 R5, RZ, RZ, UR5 ;  /* 0x00000005ff057e24 */ /* 0x000fe2000f8e00ff */
[----:B0-----:R-:W-:-:S05]  /*0260*/  SHF.R.U32.HI R0, RZ, 0x18, R0 ;  /* 0x00000018ff007819 */ /* 0x001fca0000011600 */
[----:B------:R2:W-:Y:S02]  /*0270*/  STL [R1], R0 ;  /* 0x0000000001007387 */ /* 0x0005e40000100800 */
[----:B------:R-:W-:-:S07]  /*0280*/  LEPC R20, `(.L_x_439) ;  /* 0x000000001014794e */ /* 0x000fce0000000000 */
[----:B--23--:R-:W-:Y:S05]  /*0290*/  CALL.ABS.NOINC R2 ;  /* 0x0000000002007343 */ /* 0x00cfea0003c00000 */
.L_x_439:
[----:B------:R-:W0:Y:S01]  /*02a0*/  LDC R0, c[0x0][0x384] ;  /* 0x0000e100ff007b82 */ /* 0x000e220000000800 */
[----:B------:R-:W1:Y:S01]  /*02b0*/  LDCU.64 UR4, c[0x4][0x10] ;  /* 0x01000200ff0477ac */ /* 0x000e620008000a00 */
[----:B------:R-:W-:Y:S02]  /*02c0*/  IMAD.MOV.U32 R6, RZ, RZ, R23 ;  /* 0x000000ffff067224 */ /* 0x000fe400078e0017 */
[----:B------:R-:W-:-:S04]  /*02d0*/  IMAD.MOV.U32 R7, RZ, RZ, R19 ;  /* 0x000000ffff077224 */ /* 0x000fc800078e0013 */
[----:B------:R2:W3:Y:S01]  /*02e0*/  LDC.64 R2, c[0x4][R18] ;  /* 0x0100000012027b82 */ /* 0x0004e20000000a00 */
[----:B-1----:R-:W-:Y:S02]  /*02f0*/  IMAD.U32 R4, RZ, RZ, UR4 ;  /* 0x00000004ff047e24 */ /* 0x002fe4000f8e00ff */
[----:B------:R-:W-:Y:S01]  /*0300*/  IMAD.U32 R5, RZ, RZ, UR5 ;  /* 0x00000005ff057e24 */ /* 0x000fe2000f8e00ff */
[----:B0-----:R-:W-:-:S04]  /*0310*/  SHF.R.U32.HI R0, RZ, 0x10, R0 ;  /* 0x00000010ff007819 */ /* 0x001fc80000011600 */
[----:B------:R-:W-:-:S05]  /*0320*/  LOP3.LUT R0, R0, 0xff, RZ, 0xc0, !PT ;  /* 0x000000ff00007812 */ /* 0x000fca00078ec0ff */
[----:B---3--:R2:W-:Y:S02]  /*0330*/  STL [R1], R0 ;  /* 0x0000000001007387 */ /* 0x0085e40000100800 */
[----:B------:R-:W-:-:S07]  /*0340*/  LEPC R20, `(.L_x_440) ;  /* 0x000000001014794e */ /* 0x000fce0000000000 */
[----:B--2---:R-:W-:Y:S05]  /*0350*/  CALL.ABS.NOINC R2 ;  /* 0x0000000002007343 */ /* 0x004fea0003c00000 */
.L_x_440:
[----:B------:R-:W0:Y:S01]  /*0360*/  LDC R0, c[0x0][0x384] ;  /* 0x0000e100ff007b82 */ /* 0x000e220000000800 */
[----:B------:R-:W1:Y:S01]  /*0370*/  LDCU.64 UR4, c[0x4][0x10] ;  /* 0x01000200ff0477ac */ /* 0x000e620008000a00 */
[----:B------:R-:W-:Y:S02]  /*0380*/  IMAD.MOV.U32 R6, RZ, RZ, R23 ;  /* 0x000000ffff067224 */ /* 0x000fe400078e0017 */
[----:B------:R-:W-:-:S04]  /*0390*/  IMAD.MOV.U32 R7, RZ, RZ, R19 ;  /* 0x000000ffff077224 */ /* 0x000fc800078e0013 */
[----:B------:R2:W3:Y:S01]  /*03a0*/  LDC.64 R2, c[0x4][R18] ;  /* 0x0100000012027b82 */ /* 0x0004e20000000a00 */
[----:B-1----:R-:W-:Y:S01]  /*03b0*/  MOV R4, UR4 ;  /* 0x0000000400047c02 */ /* 0x002fe20008000f00 */
[----:B------:R-:W-:Y:S01]  /*03c0*/  IMAD.U32 R5, RZ, RZ, UR5 ;  /* 0x00000005ff057e24 */ /* 0x000fe2000f8e00ff */
[----:B0-----:R-:W-:-:S04]  /*03d0*/  SHF.R.U32.HI R0, RZ, 0x8, R0 ;  /* 0x00000008ff007819 */ /* 0x001fc80000011600 */
[----:B------:R-:W-:-:S05]  /*03e0*/  LOP3.LUT R0, R0, 0xff, RZ, 0xc0, !PT ;  /* 0x000000ff00007812 */ /* 0x000fca00078ec0ff */
[----:B---3--:R2:W-:Y:S02]  /*03f0*/  STL [R1], R0 ;  /* 0x0000000001007387 */ /* 0x0085e40000100800 */
[----:B------:R-:W-:-:S07]  /*0400*/  LEPC R20, `(.L_x_441) ;  /* 0x000000001014794e */ /* 0x000fce0000000000 */
[----:B--2---:R-:W-:Y:S05]  /*0410*/  CALL.ABS.NOINC R2 ;  /* 0x0000000002007343 */ /* 0x004fea0003c00000 */
.L_x_441:
[----:B------:R-:W0:Y:S01]  /*0420*/  LDC R0, c[0x0][0x384] ;  /* 0x0000e100ff007b82 */ /* 0x000e220000000800 */
[----:B------:R-:W1:Y:S01]  /*0430*/  LDCU.64 UR4, c[0x4][0x10] ;  /* 0x01000200ff0477ac */ /* 0x000e620008000a00 */
[----:B------:R-:W-:Y:S01]  /*0440*/  MOV R6, R23 ;  /* 0x0000001700067202 */ /* 0x000fe20000000f00 */
[----:B------:R-:W-:-:S05]  /*0450*/  IMAD.MOV.U32 R7, RZ, RZ, R19 ;  /* 0x000000ffff077224 */ /* 0x000fca00078e0013 */
[----:B------:R2:W3:Y:S01]  /*0460*/  LDC.64 R2, c[0x4][R18] ;  /* 0x0100000012027b82 */ /* 0x0004e20000000a00 */
[----:B-1----:R-:W-:Y:S02]  /*0470*/  IMAD.U32 R4, RZ, RZ, UR4 ;  /* 0x00000004ff047e24 */ /* 0x002fe4000f8e00ff */
[----:B------:R-:W-:Y:S01]  /*0480*/  IMAD.U32 R5, RZ, RZ, UR5 ;  /* 0x00000005ff057e24 */ /* 0x000fe2000f8e00ff */
[----:B0-----:R-:W-:-:S05]  /*0490*/  LOP3.LUT R0, R0, 0xff, RZ, 0xc0, !PT ;  /* 0x000000ff00007812 */ /* 0x001fca00078ec0ff */
[----:B------:R2:W-:Y:S02]  /*04a0*/  STL [R1], R0 ;  /* 0x0000000001007387 */ /* 0x0005e40000100800 */
[----:B------:R-:W-:-:S07]  /*04b0*/  LEPC R20, `(.L_x_442) ;  /* 0x000000001014794e */ /* 0x000fce0000000000 */
[----:B--23--:R-:W-:Y:S05]  /*04c0*/  CALL.ABS.NOINC R2 ;  /* 0x0000000002007343 */ /* 0x00cfea0003c00000 */
.L_x_442:
[----:B------:R-:W0:Y:S01]  /*04d0*/  LDC R0, c[0x0][0x380] ;  /* 0x0000e000ff007b82 */ /* 0x000e220000000800 */
[----:B------:R-:W1:Y:S01]  /*04e0*/  LDCU.64 UR4, c[0x4][0x10] ;  /* 0x01000200ff0477ac */ /* 0x000e620008000a00 */
[----:B------:R-:W-:Y:S02]  /*04f0*/  IMAD.MOV.U32 R6, RZ, RZ, R23 ;  /* 0x000000ffff067224 */ /* 0x000fe400078e0017 */
[----:B------:R-:W-:-:S04]  /*0500*/  IMAD.MOV.U32 R7, RZ, RZ, R19 ;  /* 0x000000ffff077224 */ /* 0x000fc800078e0013 */
[----:B------:R2:W3:Y:S01]  /*0510*/  LDC.64 R2, c[0x4][R18] ;  /* 0x0100000012027b82 */ /* 0x0004e20000000a00 */
[----:B-1----:R-:W-:Y:S02]  /*0520*/  IMAD.U32 R4, RZ, RZ, UR4 ;  /* 0x00000004ff047e24 */ /* 0x002fe4000f8e00ff */
[----:B------:R-:W-:Y:S01]  /*0530*/  IMAD.U32 R5, RZ, RZ, UR5 ;  /* 0x00000005ff057e24 */ /* 0x000fe2000f8e00ff */
[----:B0-----:R-:W-:-:S05]  /*0540*/  SHF.R.U32.HI R0, RZ, 0x18, R0 ;  /* 0x00000018ff007819 */ /* 0x001fca0000011600 */
[----:B------:R2:W-:Y:S02]  /*0550*/  STL [R1], R0 ;  /* 0x0000000001007387 */ /* 0x0005e40000100800 */
[----:B------:R-:W-:-:S07]  /*0560*/  LEPC R20, `(.L_x_443) ;  /* 0x000000001014794e */ /* 0x000fce0000000000 */
[----:B--23--:R-:W-:Y:S05]  /*0570*/  CALL.ABS.NOINC R2 ;  /* 0x0000000002007343 */ /* 0x00cfea0003c00000 */
.L_x_443:
        /* <DEDUP_REMOVED lines=12> */
.L_x_444:
[----:B------:R-:W0:Y:S01]  /*0640*/  LDC R0, c[0x0][0x380] ;  /* 0x0000e000ff007b82 */ /* 0x000e220000000800 */
[----:B------:R-:W1:Y:S01]  /*0650*/  LDCU.64 UR4, c[0x4][0x10] ;  /* 0x01000200ff0477ac */ /* 0x000e620008000a00 */
[----:B------:R-:W-:Y:S01]  /*0660*/  MOV R6, R23 ;  /* 0x0000001700067202 */ /* 0x000fe20000000f00 */
[----:B------:R-:W-:-:S05]  /*0670*/  IMAD.MOV.U32 R7, RZ, RZ, R19 ;  /* 0x000000ffff077224 */ /* 0x000fca00078e0013 */
        /* <DEDUP_REMOVED lines=8> */
.L_x_445:
[----:B------:R-:W0:Y:S01]  /*0700*/  LDC R0, c[0x0][0x380] ;  /* 0x0000e000ff007b82 */ /* 0x000e220000000800 */
[----:B------:R-:W1:Y:S01]  /*0710*/  LDCU.64 UR4, c[0x4][0x10] ;  /* 0x01000200ff0477ac */ /* 0x000e620008000a00 */
[----:B------:R-:W-:Y:S02]  /*0720*/  IMAD.MOV.U32 R6, RZ, RZ, R23 ;  /* 0x000000ffff067224 */ /* 0x000fe400078e0017 */
[----:B------:R-:W-:-:S04]  /*0730*/  IMAD.MOV.U32 R7, RZ, RZ, R19 ;  /* 0x000000ffff077224 */ /* 0x000fc800078e0013 */
[----:B------:R2:W3:Y:S01]  /*0740*/  LDC.64 R2, c[0x4][R18] ;  /* 0x0100000012027b82 */ /* 0x0004e20000000a00 */
[----:B-1----:R-:W-:Y:S02]  /*0750*/  IMAD.U32 R4, RZ, RZ, UR4 ;  /* 0x00000004ff047e24 */ /* 0x002fe4000f8e00ff */
[----:B------:R-:W-:Y:S01]  /*0760*/  IMAD.U32 R5, RZ, RZ, UR5 ;  /* 0x00000005ff057e24 */ /* 0x000fe2000f8e00ff */
[----:B0-----:R-:W-:-:S05]  /*0770*/  LOP3.LUT R0, R0, 0xff, RZ, 0xc0, !PT ;  /* 0x000000ff00007812 */ /* 0x001fca00078ec0ff */
[----:B------:R2:W-:Y:S02]  /*0780*/  STL [R1], R0 ;  /* 0x0000000001007387 */ /* 0x0005e40000100800 */
[----:B------:R-:W-:-:S07]  /*0790*/  LEPC R20, `(.L_x_446) ;  /* 0x000000001014794e */ /* 0x000fce0000000000 */
[----:B--23--:R-:W-:Y:S05]  /*07a0*/  CALL.ABS.NOINC R2 ;  /* 0x0000000002007343 */ /* 0x00cfea0003c00000 */
.L_x_446:
[----:B------:R0:W1:Y:S01]  /*07b0*/  LDC.64 R2, c[0x4][R18] ;  /* 0x0100000012027b82 */ /* 0x0000620000000a00 */
[----:B------:R-:W2:Y:S01]  /*07c0*/  LDCU.64 UR4, c[0x4][0x18] ;  /* 0x01000300ff0477ac */ /* 0x000ea20008000a00 */
[----:B------:R-:W-:Y:S02]  /*07d0*/  CS2R R6, SRZ ;  /* 0x0000000000067805 */ /* 0x000fe4000001ff00 */
[----:B--2---:R-:W-:Y:S01]  /*07e0*/  MOV R4, UR4 ;  /* 0x0000000400047c02 */ /* 0x004fe20008000f00 */
[----:B0-----:R-:W-:-:S07]  /*07f0*/  IMAD.U32 R5, RZ, RZ, UR5 ;  /* 0x00000005ff057e24 */ /* 0x001fce000f8e00ff */
[----:B------:R-:W-:-:S07]  /*0800*/  LEPC R20, `(.L_x_447) ;  /* 0x000000001014794e */ /* 0x000fce0000000000 */
[----:B-1----:R-:W-:Y:S05]  /*0810*/  CALL.ABS.NOINC R2 ;  /* 0x0000000002007343 */ /* 0x002fea0003c00000 */
.L_x_447:
[----:B------:R0:W1:Y:S01]  /*0820*/  LDC.64 R2, c[0x4][R18] ;  /* 0x0100000012027b82 */ /* 0x0000620000000a00 */
[----:B------:R-:W2:Y:S01]  /*0830*/  LDCU.64 UR4, c[0x4][0x30] ;  /* 0x01000600ff0477ac */ /* 0x000ea20008000a00 */
[----:B------:R-:W-:Y:S01]  /*0840*/  CS2R R6, SRZ ;  /* 0x0000000000067805 */ /* 0x000fe2000001ff00 */
[----:B--2---:R-:W-:Y:S02]  /*0850*/  IMAD.U32 R4, RZ, RZ, UR4 ;  /* 0x00000004ff047e24 */ /* 0x004fe4000f8e00ff */
[----:B0-----:R-:W-:-:S07]  /*0860*/  IMAD.U32 R5, RZ, RZ, UR5 ;  /* 0x00000005ff057e24 */ /* 0x001fce000f8e00ff */
[----:B------:R-:W-:-:S07]  /*0870*/  LEPC R20, `(.L_x_448) ;  /* 0x000000001014794e */ /* 0x000fce0000000000 */
[----:B-1----:R-:W-:Y:S05]  /*0880*/  CALL.ABS.NOINC R2 ;  /* 0x0000000002007343 */ /* 0x002fea0003c00000 */
.L_x_448:
[----:B------:R-:W0:Y:S01]  /*0890*/  LDCU.64 UR4, c[0x0][0x380] ;  /* 0x00007000ff0477ac */ /* 0x000e220008000a00 */
[----:B------:R1:W2:Y:S01]  /*08a0*/  LDC.64 R2, c[0x4][R18] ;  /* 0x0100000012027b82 */ /* 0x0002a20000000a00 */
[----:B------:R-:W-:Y:S02]  /*08b0*/  IADD3 R25, P0, PT, R23, 0x8, RZ ;  /* 0x0000000817197810 */ /* 0x000fe40007f1e0ff */
[----:B------:R-:W-:Y:S01]  /*08c0*/  CS2R R6, SRZ ;  /* 0x0000000000067805 */ /* 0x000fe2000001ff00 */
[----:B------:R-:W3:Y:S01]  /*08d0*/  LDCU.64 UR6, c[0x4][0x8] ;  /* 0x01000100ff0677ac */ /* 0x000ee20008000a00 */
[----:B------:R-:W-:Y:S01]  /*08e0*/  IADD3.X R22, PT, PT, RZ, R19, RZ, P0, !PT ;  /* 0x00000013ff167210 */ /* 0x000fe200007fe4ff */
[----:B0-----:R-:W0:Y:S01]  /*08f0*/  F2F.F32.F64.RM R16, UR4 ;  /* 0x0000000400107d10 */ /* 0x001e220008305000 */
[----:B---3--:R-:W-:Y:S02]  /*0900*/  IMAD.U32 R4, RZ, RZ, UR6 ;  /* 0x00000006ff047e24 */ /* 0x008fe4000f8e00ff */
[----:B-1----:R-:W-:-:S07]  /*0910*/  IMAD.U32 R5, RZ, RZ, UR7 ;  /* 0x00000007ff057e24 */ /* 0x002fce000f8e00ff */
[----:B------:R-:W-:-:S07]  /*0920*/  LEPC R20, `(.L_x_449) ;  /* 0x000000001014794e */ /* 0x000fce0000000000 */
[----:B0-2---:R-:W-:Y:S05]  /*0930*/  CALL.ABS.NOINC R2 ;  /* 0x0000000002007343 */ /* 0x005fea0003c00000 */
.L_x_449:
[----:B------:R-:W-:Y:S01]  /*0940*/  SHF.R.U32.HI R0, RZ, 0x18, R16 ;  /* 0x00000018ff007819 */ /* 0x000fe20000011610 */
        /* <DEDUP_REMOVED lines=9> */
.L_x_450:
        /* <DEDUP_REMOVED lines=11> */
.L_x_451:
        /* <DEDUP_REMOVED lines=11> */
.L_x_452:
        /* <DEDUP_REMOVED lines=10> */
.L_x_453:
[----:B------:R0:W1:Y:S01]  /*0be0*/  LDC.64 R2, c[0x4][R18] ;  /* 0x0100000012027b82 */ /* 0x0000620000000a00 */
[----:B------:R-:W2:Y:S01]  /*0bf0*/  LDCU.64 UR4, c[0x4][0x18] ;  /* 0x01000300ff0477ac */ /* 0x000ea20008000a00 */
[----:B------:R-:W-:Y:S01]  /*0c00*/  CS2R R6, SRZ ;  /* 0x0000000000067805 */ /* 0x000fe2000001ff00 */
[----:B--2---:R-:W-:Y:S01]  /*0c10*/  IMAD.U32 R4, RZ, RZ, UR4 ;  /* 0x00000004ff047e24 */ /* 0x004fe2000f8e00ff */
[----:B0-----:R-:W-:-:S07]  /*0c20*/  MOV R5, UR5 ;  /* 0x0000000500057c02 */ /* 0x001fce0008000f00 */
[----:B------:R-:W-:-:S07]  /*0c30*/  LEPC R20, `(.L_x_454) ;  /* 0x000000001014794e */ /* 0x000fce0000000000 */
[----:B-1----:R-:W-:Y:S05]  /*0c40*/  CALL.ABS.NOINC R2 ;  /* 0x0000000002007343 */ /* 0x002fea0003c00000 */
.L_x_454:
[----:B------:R0:W1:Y:S01]  /*0c50*/  LDC.64 R2, c[0x4][R18] ;  /* 0x0100000012027b82 */ /* 0x0000620000000a00 */
[----:B------:R-:W2:Y:S01]  /*0c60*/  LDCU.64 UR4, c[0x4][0x38] ;  /* 0x01000700ff0477ac */ /* 0x000ea20008000a00 */
[----:B------:R-:W-:Y:S01]  /*0c70*/  CS2R R6, SRZ ;  /* 0x0000000000067805 */ /* 0x000fe2000001ff00 */
[----:B--2---:R-:W-:Y:S02]  /*0c80*/  IMAD.U32 R4, RZ, RZ, UR4 ;  /* 0x00000004ff047e24 */ /* 0x004fe4000f8e00ff */
[----:B0-----:R-:W-:-:S07]  /*0c90*/  IMAD.U32 R5, RZ, RZ, UR5 ;  /* 0x00000005ff057e24 */ /* 0x001fce000f8e00ff */
[----:B------:R-:W-:-:S07]  /*0ca0*/  LEPC R20, `(.L_x_455) ;  /* 0x000000001014794e */ /* 0x000fce0000000000 */
[----:B-1----:R-:W-:Y:S05]  /*0cb0*/  CALL.ABS.NOINC R2 ;  /* 0x0000000002007343 */ /* 0x002fea0003c00000 */
.L_x_455:
[----:B------:R-:W0:Y:S01]  /*0cc0*/  LDCU.64 UR6, c[0x0][0x380] ;  /* 0x00007000ff0677ac */ /* 0x000e220008000a00 */
[----:B------:R1:W2:Y:S01]  /*0cd0*/  LDC.64 R2, c[0x4][R18] ;  /* 0x0100000012027b82 */ /* 0x0002a20000000a00 */
[----:B------:R-:W-:Y:S01]  /*0ce0*/  CS2R R6, SRZ ;  /* 0x0000000000067805 */ /* 0x000fe2000001ff00 */
[----:B------:R-:W3:Y:S01]  /*0cf0*/  LDCU.64 UR4, c[0x4][0x8] ;  /* 0x01000100ff0477ac */ /* 0x000ee20008000a00 */
[----:B0-----:R-:W0:Y:S01]  /*0d00*/  F2F.F32.F64 R16, UR6 ;  /* 0x0000000600107d10 */ /* 0x001e220008301000 */
[----:B---3--:R-:W-:Y:S02]  /*0d10*/  IMAD.U32 R4, RZ, RZ, UR4 ;  /* 0x00000004ff047e24 */ /* 0x008fe4000f8e00ff */
[----:B-1----:R-:W-:-:S07]  /*0d20*/  IMAD.U32 R5, RZ, RZ, UR5 ;  /* 0x00000005ff057e24 */ /* 0x002fce000f8e00ff */
[----:B------:R-:W-:-:S07]  /*0d30*/  LEPC R20, `(.L_x_456) ;  /* 0x000000001014794e */ /* 0x000fce0000000000 */
[----:B0-2---:R-:W-:Y:S05]  /*0d40*/  CALL.ABS.NOINC R2 ;  /* 0x0000000002007343 */ /* 0x005fea0003c00000 */
.L_x_456:
        /* <DEDUP_REMOVED lines=10> */
.L_x_457:
        /* <DEDUP_REMOVED lines=11> */
.L_x_458:
        /* <DEDUP_REMOVED lines=11> */
.L_x_459:
        /* <DEDUP_REMOVED lines=10> */
.L_x_460:
[----:B------:R0:W1:Y:S01]  /*0ff0*/  LDC.64 R2, c[0x4][R18] ;  /* 0x0100000012027b82 */ /* 0x0000620000000a00 */
[----:B------:R-:W2:Y:S01]  /*1000*/  LDCU.64 UR4, c[0x4][0x18] ;  /* 0x01000300ff0477ac */ /* 0x000ea20008000a00 */
[----:B------:R-:W-:Y:S01]  /*1010*/  CS2R R6, SRZ ;  /* 0x0000000000067805 */ /* 0x000fe2000001ff00 */
[----:B--2---:R-:W-:Y:S02]  /*1020*/  IMAD.U32 R4, RZ, RZ, UR4 ;  /* 0x00000004ff047e24 */ /* 0x004fe4000f8e00ff */
[----:B0-----:R-:W-:-:S07]  /*1030*/  IMAD.U32 R5, RZ, RZ, UR5 ;  /* 0x00000005ff057e24 */ /* 0x001fce000f8e00ff */
[----:B------:R-:W-:-:S07]  /*1040*/  LEPC R20, `(.L_x_461) ;  /* 0x000000001014794e */ /* 0x000fce0000000000 */
[----:B-1----:R-:W-:Y:S05]  /*1050*/  CALL.ABS.NOINC R2 ;  /* 0x0000000002007343 */ /* 0x002fea0003c00000 */
.L_x_461:
[----:B------:R0:W1:Y:S01]  /*1060*/  LDC.64 R2, c[0x4][R18] ;  /* 0x0100000012027b82 */ /* 0x0000620000000a00 */
[----:B------:R-:W2:Y:S01]  /*1070*/  LDCU.64 UR4, c[0x4][0x40] ;  /* 0x01000800ff0477ac */ /* 0x000ea20008000a00 */
[----:B------:R-:W-:Y:S01]  /*1080*/  CS2R R6, SRZ ;  /* 0x0000000000067805 */ /* 0x000fe2000001ff00 */
[----:B--2---:R-:W-:Y:S01]  /*1090*/  IMAD.U32 R4, RZ, RZ, UR4 ;  /* 0x00000004ff047e24 */ /* 0x004fe2000f8e00ff */
[----:B0-----:R-:W-:-:S07]  /*10a0*/  MOV R5, UR5 ;  /* 0x0000000500057c02 */ /* 0x001fce0008000f00 */
[----:B------:R-:W-:-:S07]  /*10b0*/  LEPC R20, `(.L_x_462) ;  /* 0x000000001014794e */ /* 0x000fce0000000000 */
[----:B-1----:R-:W-:Y:S05]  /*10c0*/  CALL.ABS.NOINC R2 ;  /* 0x0000000002007343 */ /* 0x002fea0003c00000 */
.L_x_462:
[----:B------:R-:W0:Y:S01]  /*10d0*/  LDCU.64 UR4, c[0x0][0x380] ;  /* 0x00007000ff0477ac */ /* 0x000e220008000a00 */
[----:B------:R1:W2:Y:S01]  /*10e0*/  LDC.64 R2, c[0x4][R18] ;  /* 0x0100000012027b82 */ /* 0x0002a20000000a00 */
[----:B------:R-:W-:Y:S01]  /*10f0*/  CS2R R6, SRZ ;  /* 0x0000000000067805 */ /* 0x000fe2000001ff00 */
[----:B------:R-:W3:Y:S01]  /*1100*/  LDCU.64 UR6, c[0x4][0x8] ;  /* 0x01000100ff0677ac */ /* 0x000ee20008000a00 */
[----:B0-----:R-:W0:Y:S01]  /*1110*/  F2F.F32.F64.RP R16, UR4 ;  /* 0x0000000400107d10 */ /* 0x001e220008309000 */
[----:B---3--:R-:W-:Y:S02]  /*1120*/  IMAD.U32 R4, RZ, RZ, UR6 ;  /* 0x00000006ff047e24 */ /* 0x008fe4000f8e00ff */
[----:B-1----:R-:W-:-:S07]  /*1130*/  IMAD.U32 R5, RZ, RZ, UR7 ;  /* 0x00000007ff057e24 */ /* 0x002fce000f8e00ff */
[----:B------:R-:W-:-:S07]  /*1140*/  LEPC R20, `(.L_x_463) ;  /* 0x000000001014794e */ /* 0x000fce0000000000 */
[----:B0-2---:R-:W-:Y:S05]  /*1150*/  CALL.ABS.NOINC R2 ;  /* 0x0000000002007343 */ /* 0x005fea0003c00000 */
.L_x_463:
[----:B------:R-:W-:Y:S01]  /*1160*/  SHF.R.U32.HI R0, RZ, 0x18, R16 ;  /* 0x00000018ff007819 */ /* 0x000fe20000011610 */
        /* <DEDUP_REMOVED lines=9> */
.L_x_464:
        /* <DEDUP_REMOVED lines=11> */
.L_x_465:
        /* <DEDUP_REMOVED lines=11> */
.L_x_466:
        /* <DEDUP_REMOVED lines=10> */
.L_x_467:
[----:B------:R0:W1:Y:S01]  /*1400*/  LDC.64 R2, c[0x4][R18] ;  /* 0x0100000012027b82 */ /* 0x0000620000000a00 */
[----:B------:R-:W2:Y:S01]  /*1410*/  LDCU.64 UR4, c[0x4][0x18] ;  /* 0x01000300ff0477ac */ /* 0x000ea20008000a00 */
[----:B------:R-:W-:Y:S01]  /*1420*/  CS2R R6, SRZ ;  /* 0x0000000000067805 */ /* 0x000fe2000001ff00 */
[----:B--2---:R-:W-:Y:S02]  /*1430*/  IMAD.U32 R4, RZ, RZ, UR4 ;  /* 0x00000004ff047e24 */ /* 0x004fe4000f8e00ff */
[----:B0-----:R-:W-:-:S07]  /*1440*/  IMAD.U32 R5, RZ, RZ, UR5 ;  /* 0x00000005ff057e24 */ /* 0x001fce000f8e00ff */
[----:B------:R-:W-:-:S07]  /*1450*/  LEPC R20, `(.L_x_468) ;  /* 0x000000001014794e */ /* 0x000fce0000000000 */
[----:B-1----:R-:W-:Y:S05]  /*1460*/  CALL.ABS.NOINC R2 ;  /* 0x0000000002007343 */ /* 0x002fea0003c00000 */
.L_x_468:
[----:B------:R0:W1:Y:S01]  /*1470*/  LDC.64 R2, c[0x4][R18] ;  /* 0x0100000012027b82 */ /* 0x0000620000000a00 */
[----:B------:R-:W2:Y:S01]  /*1480*/  LDCU.64 UR4, c[0x4][0x48] ;  /* 0x01000900ff0477ac */ /* 0x000ea20008000a00 */
[----:B------:R-:W-:Y:S01]  /*1490*/  CS2R R6, SRZ ;  /* 0x0000000000067805 */ /* 0x000fe2000001ff00 */
[----:B--2---:R-:W-:Y:S02]  /*14a0*/  IMAD.U32 R4, RZ, RZ, UR4 ;  /* 0x00000004ff047e24 */ /* 0x004fe4000f8e00ff */
[----:B0-----:R-:W-:-:S07]  /*14b0*/  IMAD.U32 R5, RZ, RZ, UR5 ;  /* 0x00000005ff057e24 */ /* 0x001fce000f8e00ff */
[----:B------:R-:W-:-:S07]  /*14c0*/  LEPC R20, `(.L_x_469) ;  /* 0x000000001014794e */ /* 0x000fce0000000000 */
[----:B-1----:R-:W-:Y:S05]  /*14d0*/  CALL.ABS.NOINC R2 ;  /* 0x0000000002007343 */ /* 0x002fea0003c00000 */
.L_x_469:
[----:B------:R-:W0:Y:S01]  /*14e0*/  LDCU.64 UR4, c[0x0][0x380] ;  /* 0x00007000ff0477ac */ /* 0x000e220008000a00 */
[----:B------:R1:W2:Y:S01]  /*14f0*/  LDC.64 R2, c[0x4][R18] ;  /* 0x0100000012027b82 */ /* 0x0002a20000000a00 */
[----:B------:R-:W-:Y:S01]  /*1500*/  CS2R R6, SRZ ;  /* 0x0000000000067805 */ /* 0x000fe2000001ff00 */
[----:B------:R-:W3:Y:S01]  /*1510*/  LDCU.64 UR6, c[0x4][0x8] ;  /* 0x01000100ff0677ac */ /* 0x000ee20008000a00 */
[----:B0-----:R-:W0:Y:S01]  /*1520*/  F2F.F32.F64.RZ R16, UR4 ;  /* 0x0000000400107d10 */ /* 0x001e22000830d000 */
[----:B---3--:R-:W-:Y:S01]  /*1530*/  IMAD.U32 R4, RZ, RZ, UR6 ;  /* 0x00000006ff047e24 */ /* 0x008fe2000f8e00ff */
[----:B-1----:R-:W-:-:S07]  /*1540*/  MOV R5, UR7 ;  /* 0x0000000700057c02 */ /* 0x002fce0008000f00 */
[----:B------:R-:W-:-:S07]  /*1550*/  LEPC R20, `(.L_x_470) ;  /* 0x000000001014794e */ /* 0x000fce0000000000 */
[----:B0-2---:R-:W-:Y:S05]  /*1560*/  CALL.ABS.NOINC R2 ;  /* 0x0000000002007343 */ /* 0x005fea0003c00000 */
.L_x_470:
        /* <DEDUP_REMOVED lines=10> */
.L_x_471:
        /* <DEDUP_REMOVED lines=11> */
.L_x_472:
        /* <DEDUP_REMOVED lines=11> */
.L_x_473:
        /* <DEDUP_REMOVED lines=10> */
.L_x_474:
[----:B------:R0:W1:Y:S01]  /*1810*/  LDC.64 R2, c[0x4][R18] ;  /* 0x0100000012027b82 */ /* 0x0000620000000a00 */
[----:B------:R-:W2:Y:S01]  /*1820*/  LDCU.64 UR4, c[0x4][0x18] ;  /* 0x01000300ff0477ac */ /* 0x000ea20008000a00 */
[----:B------:R-:W-:Y:S01]  /*1830*/  CS2R R6, SRZ ;  /* 0x0000000000067805 */ /* 0x000fe2000001ff00 */
[----:B--2---:R-:W-:Y:S01]  /*1840*/  IMAD.U32 R4, RZ, RZ, UR4 ;  /* 0x00000004ff047e24 */ /* 0x004fe2000f8e00ff */
[----:B0-----:R-:W-:-:S07]  /*1850*/  MOV R5, UR5 ;  /* 0x0000000500057c02 */ /* 0x001fce0008000f00 */
[----:B------:R-:W-:-:S07]  /*1860*/  LEPC R20, `(.L_x_475) ;  /* 0x000000001014794e */ /* 0x000fce0000000000 */
[----:B-1----:R-:W-:Y:S05]  /*1870*/  CALL.ABS.NOINC R2 ;  /* 0x0000000002007343 */ /* 0x002fea0003c00000 */
.L_x_475:
[----:B------:R0:W1:Y:S01]  /*1880*/  LDC.64 R2, c[0x4][R18] ;  /* 0x0100000012027b82 */ /* 0x0000620000000a00 */
[----:B------:R-:W2:Y:S01]  /*1890*/  LDCU.64 UR4, c[0x4][0x50] ;  /* 0x01000a00ff0477ac */ /* 0x000ea20008000a00 */
[----:B------:R-:W-:Y:S01]  /*18a0*/  CS2R R6, SRZ ;  /* 0x0000000000067805 */ /* 0x000fe2000001ff00 */
[----:B--2---:R-:W-:Y:S02]  /*18b0*/  IMAD.U32 R4, RZ, RZ, UR4 ;  /* 0x00000004ff047e24 */ /* 0x004fe4000f8e00ff */
[----:B0-----:R-:W-:-:S07]  /*18c0*/  IMAD.U32 R5, RZ, RZ, UR5 ;  /* 0x00000005ff057e24 */ /* 0x001fce000f8e00ff */
[----:B------:R-:W-:-:S07]  /*18d0*/  LEPC R20, `(.L_x_476) ;  /* 0x000000001014794e */ /* 0x000fce0000000000 */
[----:B-1----:R-:W-:Y:S05]  /*18e0*/  CALL.ABS.NOINC R2 ;  /* 0x0000000002007343 */ /* 0x002fea0003c00000 */
.L_x_476:
[----:B------:R-:W0:Y:S01]  /*18f0*/  LDC R2, c[0x0][0x384] ;  /* 0x0000e100ff027b82 */ /* 0x000e220000000800 */
[----:B------:R-:W1:Y:S01]  /*1900*/  LDCU.64 UR4, c[0x4][0x8] ;  /* 0x01000100ff0477ac */ /* 0x000e620008000a00 */
[----:B------:R-:W-:-:S06]  /*1910*/  CS2R R6, SRZ ;  /* 0x0000000000067805 */ /* 0x000fcc000001ff00 */
[----:B------:R2:W3:Y:S01]  /*1920*/  LDC.64 R8, c[0x4][R18] ;  /* 0x0100000012087b82 */ /* 0x0004e20000000a00 */
[----:B-1----:R-:W-:Y:S02]  /*1930*/  IMAD.U32 R4, RZ, RZ, UR4 ;  /* 0x00000004ff047e24 */ /* 0x002fe4000f8e00ff */
[----:B------:R-:W-:Y:S01]  /*1940*/  IMAD.U32 R5, RZ, RZ, UR5 ;  /* 0x00000005ff057e24 */ /* 0x000fe2000f8e00ff */
[----:B0-2---:R-:W-:-:S07]  /*1950*/  SHF.R.U32.HI R2, RZ, 0x18, R2 ;  /* 0x00000018ff027819 */ /* 0x005fce0000011602 */
[----:B------:R-:W-:-:S07]  /*1960*/  LEPC R20, `(.L_x_477) ;  /* 0x000000001014794e */ /* 0x000fce0000000000 */
[----:B---3--:R-:W-:Y:S05]  /*1970*/  CALL.ABS.NOINC R8 ;  /* 0x0000000008007343 */ /* 0x008fea0003c00000 */
.L_x_477:
[----:B------:R-:W0:Y:S01]  /*1980*/  LDC R16, c[0x0][0x384] ;  /* 0x0000e100ff107b82 */ /* 0x000e220000000800 */
[----:B------:R1:W-:Y:S01]  /*1990*/  STL [R1+0x8], R2 ;  /* 0x0000080201007387 */ /* 0x0003e20000100800 */
[----:B------:R-:W2:Y:S01]  /*19a0*/  LDCU.64 UR4, c[0x4][0x10] ;  /* 0x01000200ff0477ac */ /* 0x000ea20008000a00 */
[----:B------:R-:W-:Y:S02]  /*19b0*/  IMAD.MOV.U32 R6, RZ, RZ, R25 ;  /* 0x000000ffff067224 */ /* 0x000fe400078e0019 */
[----:B------:R-:W-:-:S03]  /*19c0*/  IMAD.MOV.U32 R7, RZ, RZ, R22 ;  /* 0x000000ffff077224 */ /* 0x000fc600078e0016 */
[----:B------:R1:W3:Y:S01]  /*19d0*/  LDC.64 R8, c[0x4][R18] ;  /* 0x0100000012087b82 */ /* 0x0002e20000000a00 */
[----:B--2---:R-:W-:Y:S01]  /*19e0*/  IMAD.U32 R4, RZ, RZ, UR4 ;  /* 0x00000004ff047e24 */ /* 0x004fe2000f8e00ff */
[----:B------:R-:W-:Y:S02]  /*19f0*/  MOV R5, UR5 ;  /* 0x0000000500057c02 */ /* 0x000fe40008000f00 */
[----:B01----:R-:W-:-:S07]  /*1a00*/  SHF.R.U32.HI R16, RZ, 0x10, R16 ;  /* 0x00000010ff107819 */ /* 0x003fce0000011610 */
[----:B------:R-:W-:-:S07]  /*1a10*/  LEPC R20, `(.L_x_478) ;  /* 0x000000001014794e */ /* 0x000fce0000000000 */
[----:B---3--:R-:W-:Y:S05]  /*1a20*/  CALL.ABS.NOINC R8 ;  /* 0x0000000008007343 */ /* 0x008fea0003c00000 */
.L_x_478:
[----:B------:R-:W-:Y:S01]  /*1a30*/  LOP3.LUT R0, R16, 0xff, RZ, 0xc0, !PT ;  /* 0x000000ff10007812 */ /* 0x000fe200078ec0ff */
[----:B------:R-:W0:Y:S01]  /*1a40*/  LDC R2, c[0x0][0x384] ;  /* 0x0000e100ff027b82 */ /* 0x000e220000000800 */
[----:B------:R-:W1:Y:S01]  /*1a50*/  LDCU.64 UR4, c[0x4][0x10] ;  /* 0x01000200ff0477ac */ /* 0x000e620008000a00 */
[----:B------:R-:W-:Y:S01]  /*1a60*/  IMAD.MOV.U32 R6, RZ, RZ, R25 ;  /* 0x000000ffff067224 */ /* 0x000fe200078e0019 */
[----:B------:R-:W-:Y:S01]  /*1a70*/  MOV R7, R22 ;  /* 0x0000001600077202 */ /* 0x000fe20000000f00 */
[----:B------:R2:W-:Y:S04]  /*1a80*/  STL [R1+0x8], R0 ;  /* 0x0000080001007387 */ /* 0x0005e80000100800 */
[----:B------:R2:W3:Y:S01]  /*1a90*/  LDC.64 R8, c[0x4][R18] ;  /* 0x0100000012087b82 */ /* 0x0004e20000000a00 */
[----:B-1----:R-:W-:-:S02]  /*1aa0*/  IMAD.U32 R4, RZ, RZ, UR4 ;  /* 0x00000004ff047e24 */ /* 0x002fc4000f8e00ff */
[----:B------:R-:W-:Y:S01]  /*1ab0*/  IMAD.U32 R5, RZ, RZ, UR5 ;  /* 0x00000005ff057e24 */ /* 0x000fe2000f8e00ff */
[----:B0-2---:R-:W-:-:S07]  /*1ac0*/  SHF.R.U32.HI R2, RZ, 0x8, R2 ;  /* 0x00000008ff027819 */ /* 0x005fce0000011602 */
[----:B------:R-:W-:-:S07]  /*1ad0*/  LEPC R20, `(.L_x_479) ;  /* 0x000000001014794e */ /* 0x000fce0000000000 */
[----:B---3--:R-:W-:Y:S05]  /*1ae0*/  CALL.ABS.NOINC R8 ;  /* 0x0000000008007343 */ /* 0x008fea0003c00000 */
.L_x_479:
[----:B------:R-:W-:Y:S01]  /*1af0*/  LOP3.LUT R0, R2, 0xff, RZ, 0xc0, !PT ;  /* 0x000000ff02007812 */ /* 0x000fe200078ec0ff */
[----:B------:R-:W0:Y:S01]  /*1b00*/  LDCU.64 UR4, c[0x4][0x10] ;  /* 0x01000200ff0477ac */ /* 0x000e220008000a00 */
[----:B------:R1:W2:Y:S01]  /*1b10*/  LDC.64 R2, c[0x4][R18] ;  /* 0x0100000012027b82 */ /* 0x0002a20000000a00 */
[----:B------:R-:W-:Y:S02]  /*1b20*/  IMAD.MOV.U32 R6, RZ, RZ, R25 ;  /* 0x000000ffff067224 */ /* 0x000fe400078e0019 */
[----:B------:R1:W-:Y:S01]  /*1b30*/  STL [R1+0x8], R0 ;  /* 0x0000080001007387 */ /* 0x0003e20000100800 */
[----:B------:R-:W-:Y:S02]  /*1b40*/  IMAD.MOV.U32 R7, RZ, RZ, R22 ;  /* 0x000000ffff077224 */ /* 0x000fe400078e0016 */
[----:B0-----:R-:W-:Y:S02]  /*1b50*/  IMAD.U32 R4, RZ, RZ, UR4 ;  /* 0x00000004ff047e24 */ /* 0x001fe4000f8e00ff */
[----:B-1----:R-:W-:-:S07]  /*1b60*/  IMAD.U32 R5, RZ, RZ, UR5 ;  /* 0x00000005ff057e24 */ /* 0x002fce000f8e00ff */
[----:B------:R-:W-:-:S07]  /*1b70*/  LEPC R20, `(.L_x_480) ;  /* 0x000000001014794e */ /* 0x000fce0000000000 */
[----:B--2---:R-:W-:Y:S05]  /*1b80*/  CALL.ABS.NOINC R2 ;  /* 0x0000000002007343 */ /* 0x004fea0003c00000 */
.L_x_480:
        /* <DEDUP_REMOVED lines=8> */
[----:B------:R2:W-:Y:S02]  /*1c10*/  STL [R1+0x8], R0 ;  /* 0x0000080001007387 */ /* 0x0005e40000100800 */
[----:B------:R-:W-:-:S07]  /*1c20*/  LEPC R20, `(.L_x_481) ;  /* 0x000000001014794e */ /* 0x000fce0000000000 */
[----:B--23--:R-:W-:Y:S05]  /*1c30*/  CALL.ABS.NOINC R2 ;  /* 0x0000000002007343 */ /* 0x00cfea0003c00000 */
.L_x_481:
[----:B------:R0:W1:Y:S01]  /*1c40*/  LDC.64 R2, c[0x4][R18] ;  /* 0x0100000012027b82 */ /* 0x0000620000000a00 */
[----:B------:R-:W2:Y:S01]  /*1c50*/  LDCU.64 UR4, c[0x4][0x18] ;  /* 0x01000300ff0477ac */ /* 0x000ea20008000a00 */
[----:B------:R-:W-:Y:S01]  /*1c60*/  CS2R R6, SRZ ;  /* 0x0000000000067805 */ /* 0x000fe2000001ff00 */
[----:B--2---:R-:W-:Y:S02]  /*1c70*/  IMAD.U32 R4, RZ, RZ, UR4 ;  /* 0x00000004ff047e24 */ /* 0x004fe4000f8e00ff */
[----:B0-----:R-:W-:-:S07]  /*1c80*/  IMAD.U32 R5, RZ, RZ, UR5 ;  /* 0x00000005ff057e24 */ /* 0x001fce000f8e00ff */
[----:B------:R-:W-:-:S07]  /*1c90*/  LEPC R20, `(.L_x_482) ;  /* 0x000000001014794e */ /* 0x000fce0000000000 */
[----:B-1----:R-:W-:Y:S05]  /*1ca0*/  CALL.ABS.NOINC R2 ;  /* 0x0000000002007343 */ /* 0x002fea0003c00000 */
.L_x_482:
[----:B------:R0:W1:Y:S01]  /*1cb0*/  LDC.64 R2, c[0x4][R18] ;  /* 0x0100000012027b82 */ /* 0x0000620000000a00 */
[----:B------:R-:W2:Y:S01]  /*1cc0*/  LDCU.64 UR4, c[0x4][0x58] ;  /* 0x01000b00ff0477ac */ /* 0x000ea20008000a00 */
[----:B------:R-:W-:Y:S01]  /*1cd0*/  CS2R R6, SRZ ;  /* 0x0000000000067805 */ /* 0x000fe2000001ff00 */
[----:B--2---:R-:W-:Y:S01]  /*1ce0*/  IMAD.U32 R4, RZ, RZ, UR4 ;  /* 0x00000004ff047e24 */ /* 0x004fe2000f8e00ff */
[----:B0-----:R-:W-:-:S07]  /*1cf0*/  MOV R5, UR5 ;  /* 0x0000000500057c02 */ /* 0x001fce0008000f00 */
[----:B------:R-:W-:-:S07]  /*1d00*/  LEPC R20, `(.L_x_483) ;  /* 0x000000001014794e */ /* 0x000fce0000000000 */
[----:B-1----:R-:W-:Y:S05]  /*1d10*/  CALL.ABS.NOINC R2 ;  /* 0x0000000002007343 */ /* 0x002fea0003c00000 */
.L_x_483:
[----:B------:R-:W0:Y:S01]  /*1d20*/  LDCU.64 UR4, c[0x0][0x380] ;  /* 0x00007000ff0477ac */ /* 0x000e220008000a00 */
[----:B------:R1:W2:Y:S01]  /*1d30*/  LDC.64 R8, c[0x4][R18] ;  /* 0x0100000012087b82 */ /* 0x0002a20000000a00 */
[----:B------:R-:W-:Y:S01]  /*1d40*/  CS2R R6, SRZ ;  /* 0x0000000000067805 */ /* 0x000fe2000001ff00 */
[----:B------:R-:W3:Y:S01]  /*1d50*/  LDCU.64 UR6, c[0x4][0x8] ;  /* 0x01000100ff0677ac */ /* 0x000ee20008000a00 */
[----:B0-----:R-:W0:Y:S01]  /*1d60*/  F2I.F64.FLOOR R17, UR4 ;  /* 0x0000000400117d11 */ /* 0x001e220008305100 */
[----:B---3--:R-:W-:Y:S02]  /*1d70*/  IMAD.U32 R4, RZ, RZ, UR6 ;  /* 0x00000006ff047e24 */ /* 0x008fe4000f8e00ff */
[----:B------:R-:W-:Y:S01]  /*1d80*/  IMAD.U32 R5, RZ, RZ, UR7 ;  /* 0x00000007ff057e24 */ /* 0x000fe2000f8e00ff */
[----:B01----:R-:W-:-:S07]  /*1d90*/  SHF.R.U32.HI R2, RZ, 0x18, R17 ;  /* 0x00000018ff027819 */ /* 0x003fce0000011611 */
[----:B------:R-:W-:-:S07]  /*1da0*/  LEPC R20, `(.L_x_484) ;  /* 0x000000001014794e */ /* 0x000fce0000000000 */
[----:B--2---:R-:W-:Y:S05]  /*1db0*/  CALL.ABS.NOINC R8 ;  /* 0x0000000008007343 */ /* 0x004fea0003c00000 */
.L_x_484:
        /* <DEDUP_REMOVED lines=10> */
.L_x_485:
        /* <DEDUP_REMOVED lines=11> */
.L_x_486:
[----:B------:R-:W-:Y:S01]  /*1f10*/  LOP3.LUT R0, R2, 0xff, RZ, 0xc0, !PT ;  /* 0x000000ff02007812 */ /* 0x000fe200078ec0ff */
[----:B------:R-:W0:Y:S01]  /*1f20*/  LDCU.64 UR4, c[0x4][0x10] ;  /* 0x01000200ff0477ac */ /* 0x000e220008000a00 */
[----:B------:R1:W2:Y:S01]  /*1f30*/  LDC.64 R2, c[0x4][R18] ;  /* 0x0100000012027b82 */ /* 0x0002a20000000a00 */
[----:B------:R-:W-:Y:S02]  /*1f40*/  IMAD.MOV.U32 R6, RZ, RZ, R25 ;  /* 0x000000ffff067224 */ /* 0x000fe400078e0019 */
[----:B------:R1:W-:Y:S01]  /*1f50*/  STL [R1+0x8], R0 ;  /* 0x0000080001007387 */ /* 0x0003e20000100800 */
[----:B------:R-:W-:Y:S02]  /*1f60*/  IMAD.MOV.U32 R7, RZ, RZ, R22 ;  /* 0x000000ffff077224 */ /* 0x000fe400078e0016 */
[----:B0-----:R-:W-:Y:S01]  /*1f70*/  IMAD.U32 R4, RZ, RZ, UR4 ;  /* 0x00000004ff047e24 */ /* 0x001fe2000f8e00ff */
[----:B-1----:R-:W-:-:S07]  /*1f80*/  MOV R5, UR5 ;  /* 0x0000000500057c02 */ /* 0x002fce0008000f00 */
[----:B------:R-:W-:-:S07]  /*1f90*/  LEPC R20, `(.L_x_487) ;  /* 0x000000001014794e */ /* 0x000fce0000000000 */
[----:B--2---:R-:W-:Y:S05]  /*1fa0*/  CALL.ABS.NOINC R2 ;  /* 0x0000000002007343 */ /* 0x004fea0003c00000 */
.L_x_487:
        /* <DEDUP_REMOVED lines=10> */
.L_x_488:
[----:B------:R0:W1:Y:S01]  /*2050*/  LDC.64 R2, c[0x4][R18] ;  /* 0x0100000012027b82 */ /* 0x0000620000000a00 */
[----:B------:R-:W2:Y:S01]  /*2060*/  LDCU.64 UR4, c[0x4][0x18] ;  /* 0x01000300ff0477ac */ /* 0x000ea20008000a00 */
[----:B------:R-:W-:Y:S01]  /*2070*/  CS2R R6, SRZ ;  /* 0x0000000000067805 */ /* 0x000fe2000001ff00 */
[----:B--2---:R-:W-:Y:S02]  /*2080*/  IMAD.U32 R4, RZ, RZ, UR4 ;  /* 0x00000004ff047e24 */ /* 0x004fe4000f8e00ff */
[----:B0-----:R-:W-:-:S07]  /*2090*/  IMAD.U32 R5, RZ, RZ, UR5 ;  /* 0x00000005ff057e24 */ /* 0x001fce000f8e00ff */
[----:B------:R-:W-:-:S07]  /*20a0*/  LEPC R20, `(.L_x_489) ;  /* 0x000000001014794e */ /* 0x000fce0000000000 */
[----:B-1----:R-:W-:Y:S05]  /*20b0*/  CALL.ABS.NOINC R2 ;  /* 0x0000000002007343 */ /* 0x002fea0003c00000 */
.L_x_489:
[----:B------:R0:W1:Y:S01]  /*20c0*/  LDC.64 R2, c[0x4][R18] ;  /* 0x0100000012027b82 */ /* 0x0000620000000a00 */
[----:B------:R-:W2:Y:S01]  /*20d0*/  LDCU.64 UR4, c[0x4][0x60] ;  /* 0x01000c00ff0477ac */ /* 0x000ea20008000a00 */
[----:B------:R-:W-:Y:S01]  /*20e0*/  CS2R R6, SRZ ;  /* 0x0000000000067805 */ /* 0x000fe2000001ff00 */
[----:B--2---:R-:W-:Y:S02]  /*20f0*/  IMAD.U32 R4, RZ, RZ, UR4 ;  /* 0x00000004ff047e24 */ /* 0x004fe4000f8e00ff */
[----:B0-----:R-:W-:-:S07]  /*2100*/  IMAD.U32 R5, RZ, RZ, UR5 ;  /* 0x00000005ff057e24 */ /* 0x001fce000f8e00ff */
[----:B------:R-:W-:-:S07]  /*2110*/  LEPC R20, `(.L_x_490) ;  /* 0x000000001014794e */ /* 0x000fce0000000000 */
[----:B-1----:R-:W-:Y:S05]  /*2120*/  CALL.ABS.NOINC R2 ;  /* 0x0000000002007343 */ /* 0x002fea0003c00000 */
.L_x_490:
[----:B------:R-:W0:Y:S01]  /*2130*/  LDCU.64 UR4, c[0x0][0x380] ;  /* 0x00007000ff0477ac */ /* 0x000e220008000a00 */
[----:B------:R1:W2:Y:S01]  /*2140*/  LDC.64 R8, c[0x4][R18] ;  /* 0x0100000012087b82 */ /* 0x0002a20000000a00 */
[----:B------:R-:W-:Y:S01]  /*2150*/  CS2R R6, SRZ ;  /* 0x0000000000067805 */ /* 0x000fe2000001ff00 */
[----:B------:R-:W3:Y:S01]  /*2160*/  LDCU.64 UR6, c[0x4][0x8] ;  /* 0x01000100ff0677ac */ /* 0x000ee20008000a00 */
[----:B0-----:R-:W0:Y:S01]  /*2170*/  F2I.F64 R17, UR4 ;  /* 0x0000000400117d11 */ /* 0x001e220008301100 */
[----:B---3--:R-:W-:Y:S01]  /*2180*/  IMAD.U32 R4, RZ, RZ, UR6 ;  /* 0x00000006ff047e24 */ /* 0x008fe2000f8e00ff */
[----:B------:R-:W-:Y:S02]  /*2190*/  MOV R5, UR7 ;  /* 0x0000000700057c02 */ /* 0x000fe40008000f00 */
[----:B01----:R-:W-:-:S07]  /*21a0*/  SHF.R.U32.HI R2, RZ, 0x18, R17 ;  /* 0x00000018ff027819 */ /* 0x003fce0000011611 */
[----:B------:R-:W-:-:S07]  /*21b0*/  LEPC R20, `(.L_x_491) ;  /* 0x000000001014794e */ /* 0x000fce0000000000 */
[----:B--2---:R-:W-:Y:S05]  /*21c0*/  CALL.ABS.NOINC R8 ;  /* 0x0000000008007343 */ /* 0x004fea0003c00000 */
.L_x_491:
        /* <DEDUP_REMOVED lines=10> */
.L_x_492:
        /* <DEDUP_REMOVED lines=11> */
.L_x_493:
[----:B------:R-:W-:Y:S01]  /*2320*/  LOP3.LUT R0, R2, 0xff, RZ, 0xc0, !PT ;  /* 0x000000ff02007812 */ /* 0x000fe200078ec0ff */
[----:B------:R-:W0:Y:S01]  /*2330*/  LDCU.64 UR4, c[0x4][0x10] ;  /* 0x01000200ff0477ac */ /* 0x000e220008000a00 */
[----:B------:R1:W2:Y:S01]  /*2340*/  LDC.64 R2, c[0x4][R18] ;  /* 0x0100000012027b82 */ /* 0x0002a20000000a00 */
[----:B------:R-:W-:Y:S01]  /*2350*/  IMAD.MOV.U32 R6, RZ, RZ, R25 ;  /* 0x000000ffff067224 */ /* 0x000fe200078e0019 */
[----:B------:R-:W-:Y:S01]  /*2360*/  MOV R7, R22 ;  /* 0x0000001600077202 */ /* 0x000fe20000000f00 */
[----:B------:R1:W-:Y:S01]  /*2370*/  STL [R1+0x8], R0 ;  /* 0x0000080001007387 */ /* 0x0003e20000100800 */
[----:B0-----:R-:W-:Y:S02]  /*2380*/  IMAD.U32 R4, RZ, RZ, UR4 ;  /* 0x00000004ff047e24 */ /* 0x001fe4000f8e00ff */
[----:B-1----:R-:W-:-:S07]  /*2390*/  IMAD.U32 R5, RZ, RZ, UR5 ;  /* 0x00000005ff057e24 */ /* 0x002fce000f8e00ff */
[----:B------:R-:W-:-:S07]  /*23a0*/  LEPC R20, `(.L_x_494) ;  /* 0x000000001014794e */ /* 0x000fce0000000000 */
[----:B--2---:R-:W-:Y:S05]  /*23b0*/  CALL.ABS.NOINC R2 ;  /* 0x0000000002007343 */ /* 0x004fea0003c00000 */
.L_x_494:
        /* <DEDUP_REMOVED lines=10> */
.L_x_495:
[----:B------:R0:W1:Y:S01]  /*2460*/  LDC.64 R2, c[0x4][R18] ;  /* 0x0100000012027b82 */ /* 0x0000620000000a00 */
[----:B------:R-:W2:Y:S01]  /*2470*/  LDCU.64 UR4, c[0x4][0x18] ;  /* 0x01000300ff0477ac */ /* 0x000ea20008000a00 */
[----:B------:R-:W-:Y:S01]  /*2480*/  CS2R R6, SRZ ;  /* 0x0000000000067805 */ /* 0x000fe2000001ff00 */
[----:B--2---:R-:W-:Y:S01]  /*2490*/  IMAD.U32 R4, RZ, RZ, UR4 ;  /* 0x00000004ff047e24 */ /* 0x004fe2000f8e00ff */
[----:B0-----:R-:W-:-:S07]  /*24a0*/  MOV R5, UR5 ;  /* 0x0000000500057c02 */ /* 0x001fce0008000f00 */
[----:B------:R-:W-:-:S07]  /*24b0*/  LEPC R20, `(.L_x_496) ;  /* 0x000000001014794e */ /* 0x000fce0000000000 */
[----:B-1----:R-:W-:Y:S05]  /*24c0*/  CALL.ABS.NOINC R2 ;  /* 0x0000000002007343 */ /* 0x002fea0003c00000 */
.L_x_496:
[----:B------:R0:W1:Y:S01]  /*24d0*/  LDC.64 R2, c[0x4][R18] ;  /* 0x0100000012027b82 */ /* 0x0000620000000a00 */
[----:B------:R-:W2:Y:S01]  /*24e0*/  LDCU.64 UR4, c[0x4][0x68] ;  /* 0x01000d00ff0477ac */ /* 0x000ea20008000a00 */
[----:B------:R-:W-:Y:S01]  /*24f0*/  CS2R R6, SRZ ;  /* 0x0000000000067805 */ /* 0x000fe2000001ff00 */
[----:B--2---:R-:W-:Y:S02]  /*2500*/  IMAD.U32 R4, RZ, RZ, UR4 ;  /* 0x00000004ff047e24 */ /* 0x004fe4000f8e00ff */
[----:B0-----:R-:W-:-:S07]  /*2510*/  IMAD.U32 R5, RZ, RZ, UR5 ;  /* 0x00000005ff057e24 */ /* 0x001fce000f8e00ff */
[----:B------:R-:W-:-:S07]  /*2520*/  LEPC R20, `(.L_x_497) ;  /* 0x000000001014794e */ /* 0x000fce0000000000 */
[----:B-1----:R-:W-:Y:S05]  /*2530*/  CALL.ABS.NOINC R2 ;  /* 0x0000000002007343 */ /* 0x002fea0003c00000 */
.L_x_497:
[----:B------:R-:W0:Y:S01]  /*2540*/  LDCU.64 UR4, c[0x0][0x380] ;  /* 0x00007000ff0477ac */ /* 0x000e220008000a00 */
[----:B------:R1:W2:Y:S01]  /*2550*/  LDC.64 R8, c[0x4][R18] ;  /* 0x0100000012087b82 */ /* 0x0002a20000000a00 */
[----:B------:R-:W-:Y:S01]  /*2560*/  CS2R R6, SRZ ;  /* 0x0000000000067805 */ /* 0x000fe2000001ff00 */
[----:B------:R-:W3:Y:S01]  /*2570*/  LDCU.64 UR6, c[0x4][0x8] ;  /* 0x01000100ff0677ac */ /* 0x000ee20008000a00 */
[----:B0-----:R-:W0:Y:S01]  /*2580*/  F2I.F64.CEIL R17, UR4 ;  /* 0x0000000400117d11 */ /* 0x001e220008309100 */
[----:B---3--:R-:W-:Y:S02]  /*2590*/  IMAD.U32 R4, RZ, RZ, UR6 ;  /* 0x00000006ff047e24 */ /* 0x008fe4000f8e00ff */
[----:B------:R-:W-:Y:S01]  /*25a0*/  IMAD.U32 R5, RZ, RZ, UR7 ;  /* 0x00000007ff057e24 */ /* 0x000fe2000f8e00ff */
[----:B01----:R-:W-:-:S07]  /*25b0*/  SHF.R.U32.HI R2, RZ, 0x18, R17 ;  /* 0x00000018ff027819 */ /* 0x003fce0000011611 */
[----:B------:R-:W-:-:S07]  /*25c0*/  LEPC R20, `(.L_x_498) ;  /* 0x000000001014794e */ /* 0x000fce0000000000 */
[----:B--2---:R-:W-:Y:S05]  /*25d0*/  CALL.ABS.NOINC R8 ;  /* 0x0000000008007343 */ /* 0x004fea0003c00000 */
.L_x_498:
        /* <DEDUP_REMOVED lines=10> */
.L_x_499:
        /* <DEDUP_REMOVED lines=11> */
.L_x_500:
        /* <DEDUP_REMOVED lines=10> */
.L_x_501:
        /* <DEDUP_REMOVED lines=10> */
.L_x_502:
[----:B------:R0:W1:Y:S01]  /*2870*/  LDC.64 R2, c[0x4][R18] ;  /* 0x0100000012027b82 */ /* 0x0000620000000a00 */
[----:B------:R-:W2:Y:S01]  /*2880*/  LDCU.64 UR4, c[0x4][0x18] ;  /* 0x01000300ff0477ac */ /* 0x000ea20008000a00 */
[----:B------:R-:W-:Y:S01]  /*2890*/  CS2R R6, SRZ ;  /* 0x0000000000067805 */ /* 0x000fe2000001ff00 */
[----:B--2---:R-:W-:Y:S02]  /*28a0*/  IMAD.U32 R4, RZ, RZ, UR4 ;  /* 0x00000004ff047e24 */ /* 0x004fe4000f8e00ff */
[----:B0-----:R-:W-:-:S07]  /*28b0*/  IMAD.U32 R5, RZ, RZ, UR5 ;  /* 0x00000005ff057e24 */ /* 0x001fce000f8e00ff */
[----:B------:R-:W-:-:S07]  /*28c0*/  LEPC R20, `(.L_x_503) ;  /* 0x000000001014794e */ /* 0x000fce0000000000 */
[----:B-1----:R-:W-:Y:S05]  /*28d0*/  CALL.ABS.NOINC R2 ;  /* 0x0000000002007343 */ /* 0x002fea0003c00000 */
.L_x_503:
[----:B------:R0:W1:Y:S01]  /*28e0*/  LDC.64 R2, c[0x4][R18] ;  /* 0x0100000012027b82 */ /* 0x0000620000000a00 */
[----:B------:R-:W2:Y:S01]  /*28f0*/  LDCU.64 UR4, c[0x4][0x70] ;  /* 0x01000e00ff0477ac */ /* 0x000ea20008000a00 */
[----:B------:R-:W-:Y:S01]  /*2900*/  CS2R R6, SRZ ;  /* 0x0000000000067805 */ /* 0x000fe2000001ff00 */
[----:B--2---:R-:W-:Y:S01]  /*2910*/  IMAD.U32 R4, RZ, RZ, UR4 ;  /* 0x00000004ff047e24 */ /* 0x004fe2000f8e00ff */
[----:B0-----:R-:W-:-:S07]  /*2920*/  MOV R5, UR5 ;  /* 0x0000000500057c02 */ /* 0x001fce0008000f00 */
[----:B------:R-:W-:-:S07]  /*2930*/  LEPC R20, `(.L_x_504) ;  /* 0x000000001014794e */ /* 0x000fce0000000000 */
[----:B-1----:R-:W-:Y:S05]  /*2940*/  CALL.ABS.NOINC R2 ;  /* 0x0000000002007343 */ /* 0x002fea0003c00000 */
.L_x_504:
[----:B------:R-:W0:Y:S01]  /*2950*/  LDCU.64 UR4, c[0x0][0x380] ;  /* 0x00007000ff0477ac */ /* 0x000e220008000a00 */
[----:B------:R1:W2:Y:S01]  /*2960*/  LDC.64 R8, c[0x4][R18] ;  /* 0x0100000012087b82 */ /* 0x0002a20000000a00 */
[----:B------:R-:W-:Y:S01]  /*2970*/  CS2R R6, SRZ ;  /* 0x0000000000067805 */ /* 0x000fe2000001ff00 */
[----:B------:R-:W3:Y:S01]  /*2980*/  LDCU.64 UR6, c[0x4][0x8] ;  /* 0x01000100ff0677ac */ /* 0x000ee20008000a00 */
[----:B0-----:R-:W0:Y:S01]  /*2990*/  F2I.F64.TRUNC R17, UR4 ;  /* 0x0000000400117d11 */ /* 0x001e22000830d100 */
[----:B---3--:R-:W-:Y:S02]  /*29a0*/  IMAD.U32 R4, RZ, RZ, UR6 ;  /* 0x00000006ff047e24 */ /* 0x008fe4000f8e00ff */
[----:B------:R-:W-:Y:S01]  /*29b0*/  IMAD.U32 R5, RZ, RZ, UR7 ;  /* 0x00000007ff057e24 */ /* 0x000fe2000f8e00ff */
[----:B01----:R-:W-:-:S07]  /*29c0*/  SHF.R.U32.HI R2, RZ, 0x18, R17 ;  /* 0x00000018ff027819 */ /* 0x003fce0000011611 */
[----:B------:R-:W-:-:S07]  /*29d0*/  LEPC R20, `(.L_x_505) ;  /* 0x000000001014794e */ /* 0x000fce0000000000 */
[----:B--2---:R-:W-:Y:S05]  /*29e0*/  CALL.ABS.NOINC R8 ;  /* 0x0000000008007343 */ /* 0x004fea0003c00000 */
.L_x_505:
        /* <DEDUP_REMOVED lines=10> */
.L_x_506:
        /* <DEDUP_REMOVED lines=11> */
.L_x_507:
        /* <DEDUP_REMOVED lines=10> */
.L_x_508:
        /* <DEDUP_REMOVED lines=10> */
.L_x_509:
[----:B------:R0:W1:Y:S01]  /*2c80*/  LDC.64 R2, c[0x4][R18] ;  /* 0x0100000012027b82 */ /* 0x0000620000000a00 */
[----:B------:R-:W2:Y:S01]  /*2c90*/  LDCU.64 UR4, c[0x4][0x18] ;  /* 0x01000300ff0477ac */ /* 0x000ea20008000a00 */
[----:B------:R-:W-:Y:S01]  /*2ca0*/  CS2R R6, SRZ ;  /* 0x0000000000067805 */ /* 0x000fe2000001ff00 */
[----:B--2---:R-:W-:Y:S02]  /*2cb0*/  IMAD.U32 R4, RZ, RZ, UR4 ;  /* 0x00000004ff047e24 */ /* 0x004fe4000f8e00ff */
[----:B0-----:R-:W-:-:S07]  /*2cc0*/  IMAD.U32 R5, RZ, RZ, UR5 ;  /* 0x00000005ff057e24 */ /* 0x001fce000f8e00ff */
[----:B------:R-:W-:-:S07]  /*2cd0*/  LEPC R20, `(.L_x_510) ;  /* 0x000000001014794e */ /* 0x000fce0000000000 */
[----:B-1----:R-:W-:Y:S05]  /*2ce0*/  CALL.ABS.NOINC R2 ;  /* 0x0000000002007343 */ /* 0x002fea0003c00000 */
.L_x_510:
[----:B------:R0:W1:Y:S01]  /*2cf0*/  LDC.64 R2, c[0x4][R18] ;  /* 0x0100000012027b82 */ /* 0x0000620000000a00 */
[----:B------:R-:W2:Y:S01]  /*2d00*/  LDCU.64 UR4, c[0x4][0x78] ;  /* 0x01000f00ff0477ac */ /* 0x000ea20008000a00 */
[----:B------:R-:W-:Y:S01]  /*2d10*/  CS2R R6, SRZ ;  /* 0x0000000000067805 */ /* 0x000fe2000001ff00 */
[----:B--2---:R-:W-:Y:S02]  /*2d20*/  IMAD.U32 R4, RZ, RZ, UR4 ;  /* 0x00000004ff047e24 */ /* 0x004fe4000f8e00ff */
[----:B0-----:R-:W-:-:S07]  /*2d30*/  IMAD.U32 R5, RZ, RZ, UR5 ;  /* 0x00000005ff057e24 */ /* 0x001fce000f8e00ff */
[----:B------:R-:W-:-:S07]  /*2d40*/  LEPC R20, `(.L_x_511) ;  /* 0x000000001014794e */ /* 0x000fce0000000000 */
[----:B-1----:R-:W-:Y:S05]  /*2d50*/  CALL.ABS.NOINC R2 ;  /* 0x0000000002007343 */ /* 0x002fea0003c00000 */
.L_x_511:
[----:B------:R-:W0:Y:S01]  /*2d60*/  LDCU.64 UR4, c[0x0][0x380] ;  /* 0x00007000ff0477ac */ /* 0x000e220008000a00 */
[----:B------:R1:W2:Y:S01]  /*2d70*/  LDC.64 R8, c[0x4][R18] ;  /* 0x0100000012087b82 */ /* 0x0002a20000000a00 */
[----:B------:R-:W-:Y:S01]  /*2d80*/  CS2R R6, SRZ ;  /* 0x0000000000067805 */ /* 0x000fe2000001ff00 */
[----:B------:R-:W3:Y:S01]  /*2d90*/  LDCU.64 UR6, c[0x4][0x8] ;  /* 0x01000100ff0677ac */ /* 0x000ee20008000a00 */
[----:B0-----:R-:W0:Y:S01]  /*2da0*/  F2I.S64.F64.FLOOR R2, UR4 ;  /* 0x0000000400027d11 */ /* 0x001e220008305900 */
[----:B---3--:R-:W-:Y:S01]  /*2db0*/  IMAD.U32 R4, RZ, RZ, UR6 ;  /* 0x00000006ff047e24 */ /* 0x008fe2000f8e00ff */
[----:B------:R-:W-:Y:S02]  /*2dc0*/  MOV R5, UR7 ;  /* 0x0000000700057c02 */ /* 0x000fe40008000f00 */
[----:B01----:R-:W-:-:S07]  /*2dd0*/  SHF.R.U32.HI R2, RZ, 0x18, R3 ;  /* 0x00000018ff027819 */ /* 0x003fce0000011603 */
[----:B------:R-:W-:-:S07]  /*2de0*/  LEPC R20, `(.L_x_512) ;  /* 0x000000001014794e */ /* 0x000fce0000000000 */
[----:B--2---:R-:W-:Y:S05]  /*2df0*/  CALL.ABS.NOINC R8 ;  /* 0x0000000008007343 */ /* 0x004fea0003c00000 */
.L_x_512:
[----:B------:R-:W0:Y:S01]  /*2e00*/  LDCU.64 UR6, c[0x0][0x380] ;  /* 0x00007000ff0677ac */ /* 0x000e220008000a00 */
[----:B------:R1:W-:Y:S01]  /*2e10*/  STL [R1+0x8], R2 ;  /* 0x0000080201007387 */ /* 0x0003e20000100800 */
[----:B------:R1:W2:Y:S01]  /*2e20*/  LDC.64 R8, c[0x4][R18] ;  /* 0x0100000012087b82 */ /* 0x0002a20000000a00 */
[----:B------:R-:W-:Y:S01]  /*2e30*/  IMAD.MOV.U32 R6, RZ, RZ, R25 ;  /* 0x000000ffff067224 */ /* 0x000fe200078e0019 */
[----:B------:R-:W3:Y:S01]  /*2e40*/  LDCU.64 UR4, c[0x4][0x10] ;  /* 0x01000200ff0477ac */ /* 0x000ee20008000a00 */
[----:B------:R-:W-:Y:S01]  /*2e50*/  IMAD.MOV.U32 R7, RZ, RZ, R22 ;  /* 0x000000ffff077224 */ /* 0x000fe200078e0016 */
[----:B0-----:R-:W0:Y:S01]  /*2e60*/  F2I.S64.F64.FLOOR R16, UR6 ;  /* 0x0000000600107d11 */ /* 0x001e220008305900 */
[----:B---3--:R-:W-:Y:S02]  /*2e70*/  IMAD.U32 R4, RZ, RZ, UR4 ;  /* 0x00000004ff047e24 */ /* 0x008fe4000f8e00ff */
[----:B------:R-:W-:Y:S01]  /*2e80*/  IMAD.U32 R5, RZ, RZ, UR5 ;  /* 0x00000005ff057e24 */ /* 0x000fe2000f8e00ff */
[----:B01----:R-:W-:-:S07]  /*2e90*/  SHF.R.U32.HI R52, RZ, 0x10, R17 ;  /* 0x00000010ff347819 */ /* 0x003fce0000011611 */
[----:B------:R-:W-:-:S07]  /*2ea0*/  LEPC R20, `(.L_x_513) ;  /* 0x000000001014794e */ /* 0x000fce0000000000 */
[----:B--2---:R-:W-:Y:S05]  /*2eb0*/  CALL.ABS.NOINC R8 ;  /* 0x0000000008007343 */ /* 0x004fea0003c00000 */
.L_x_513:
        /* <DEDUP_REMOVED lines=11> */
.L_x_514:
        /* <DEDUP_REMOVED lines=10> */
.L_x_515:
        /* <DEDUP_REMOVED lines=11> */
.L_x_516:
        /* <DEDUP_REMOVED lines=10> */
.L_x_517:
        /* <DEDUP_REMOVED lines=11> */
.L_x_518:
        /* <DEDUP_REMOVED lines=10> */
.L_x_519:
        /* <DEDUP_REMOVED lines=10> */
.L_x_520:
[----:B------:R0:W1:Y:S01]  /*3350*/  LDC.64 R2, c[0x4][R18] ;  /* 0x0100000012027b82 */ /* 0x0000620000000a00 */
[----:B------:R-:W2:Y:S01]  /*3360*/  LDCU.64 UR4, c[0x4][0x18] ;  /* 0x01000300ff0477ac */ /* 0x000ea20008000a00 */
[----:B------:R-:W-:Y:S01]  /*3370*/  CS2R R6, SRZ ;  /* 0x0000000000067805 */ /* 0x000fe2000001ff00 */
[----:B--2---:R-:W-:Y:S02]  /*3380*/  IMAD.U32 R4, RZ, RZ, UR4 ;  /* 0x00000004ff047e24 */ /* 0x004fe4000f8e00ff */
[----:B0-----:R-:W-:-:S07]  /*3390*/  IMAD.U32 R5, RZ, RZ, UR5 ;  /* 0x00000005ff057e24 */ /* 0x001fce000f8e00ff */
[----:B------:R-:W-:-:S07]  /*33a0*/  LEPC R20, `(.L_x_521) ;  /* 0x000000001014794e */ /* 0x000fce0000000000 */
[----:B-1----:R-:W-:Y:S05]  /*33b0*/  CALL.ABS.NOINC R2 ;  /* 0x0000000002007343 */ /* 0x002fea0003c00000 */
.L_x_521:
[----:B------:R0:W1:Y:S01]  /*33c0*/  LDC.64 R2, c[0x4][R18] ;  /* 0x0100000012027b82 */ /* 0x0000620000000a00 */
[----:B------:R-:W2:Y:S01]  /*33d0*/  LDCU.64 UR4, c[0x4][0x80] ;  /* 0x01001000ff0477ac */ /* 0x000ea20008000a00 */
[----:B------:R-:W-:Y:S01]  /*33e0*/  CS2R R6, SRZ ;  /* 0x0000000000067805 */ /* 0x000fe2000001ff00 */
[----:B--2---:R-:W-:Y:S01]  /*33f0*/  IMAD.U32 R4, RZ, RZ, UR4 ;  /* 0x00000004ff047e24 */ /* 0x004fe2000f8e00ff */
[----:B0-----:R-:W-:-:S07]  /*3400*/  MOV R5, UR5 ;  /* 0x0000000500057c02 */ /* 0x001fce0008000f00 */
[----:B------:R-:W-:-:S07]  /*3410*/  LEPC R20, `(.L_x_522) ;  /* 0x000000001014794e */ /* 0x000fce0000000000 */
[----:B-1----:R-:W-:Y:S05]  /*3420*/  CALL.ABS.NOINC R2 ;  /* 0x0000000002007343 */ /* 0x002fea0003c00000 */
.L_x_522:
[----:B------:R-:W0:Y:S01]  /*3430*/  LDCU.64 UR4, c[0x0][0x380] ;  /* 0x00007000ff0477ac */ /* 0x000e220008000a00 */
[----:B------:R1:W2:Y:S01]  /*3440*/  LDC.64 R8, c[0x4][R18] ;  /* 0x0100000012087b82 */ /* 0x0002a20000000a00 */
[----:B------:R-:W-:Y:S01]  /*3450*/  CS2R R6, SRZ ;  /* 0x0000000000067805 */ /* 0x000fe2000001ff00 */
[----:B------:R-:W3:Y:S01]  /*3460*/  LDCU.64 UR6, c[0x4][0x8] ;  /* 0x01000100ff0677ac */ /* 0x000ee20008000a00 */
[----:B0-----:R-:W0:Y:S01]  /*3470*/  F2I.S64.F64 R2, UR4 ;  /* 0x0000000400027d11 */ /* 0x001e220008301900 */
[----:B---3--:R-:W-:Y:S02]  /*3480*/  IMAD.U32 R4, RZ, RZ, UR6 ;  /* 0x00000006ff047e24 */ /* 0x008fe4000f8e00ff */
[----:B------:R-:W-:Y:S01]  /*3490*/  IMAD.U32 R5, RZ, RZ, UR7 ;  /* 0x00000007ff057e24 */ /* 0x000fe2000f8e00ff */
[----:B01----:R-:W-:-:S07]  /*34a0*/  SHF.R.U32.HI R2, RZ, 0x18, R3 ;  /* 0x00000018ff027819 */ /* 0x003fce0000011603 */
[----:B------:R-:W-:-:S07]  /*34b0*/  LEPC R20, `(.L_x_523) ;  /* 0x000000001014794e */ /* 0x000fce0000000000 */
[----:B--2---:R-:W-:Y:S05]  /*34c0*/  CALL.ABS.NOINC R8 ;  /* 0x0000000008007343 */ /* 0x004fea0003c00000 */
.L_x_523:
[----:B------:R-:W0:Y:S01]  /*34d0*/  LDCU.64 UR6, c[0x0][0x380] ;  /* 0x00007000ff0677ac */ /* 0x000e220008000a00 */
[----:B------:R1:W-:Y:S01]  /*34e0*/  STL [R1+0x8], R2 ;  /* 0x0000080201007387 */ /* 0x0003e20000100800 */
[----:B------:R1:W2:Y:S01]  /*34f0*/  LDC.64 R8, c[0x4][R18] ;  /* 0x0100000012087b82 */ /* 0x0002a20000000a00 */
[----:B------:R-:W-:Y:S01]  /*3500*/  IMAD.MOV.U32 R6, RZ, RZ, R25 ;  /* 0x000000ffff067224 */ /* 0x000fe200078e0019 */
[----:B------:R-:W3:Y:S01]  /*3510*/  LDCU.64 UR4, c[0x4][0x10] ;  /* 0x01000200ff0477ac */ /* 0x000ee20008000a00 */
[----:B------:R-:W-:Y:S01]  /*3520*/  MOV R7, R22 ;  /* 0x0000001600077202 */ /* 0x000fe20000000f00 */
[----:B0-----:R-:W0:Y:S01]  /*3530*/  F2I.S64.F64 R32, UR6 ;  /* 0x0000000600207d11 */ /* 0x001e220008301900 */
[----:B---3--:R-:W-:Y:S02]  /*3540*/  IMAD.U32 R4, RZ, RZ, UR4 ;  /* 0x00000004ff047e24 */ /* 0x008fe4000f8e00ff */
[----:B------:R-:W-:Y:S01]  /*3550*/  IMAD.U32 R5, RZ, RZ, UR5 ;  /* 0x00000005ff057e24 */ /* 0x000fe2000f8e00ff */
[----:B01----:R-:W-:-:S07]  /*3560*/  SHF.R.U32.HI R44, RZ, 0x10, R33 ;  /* 0x00000010ff2c7819 */ /* 0x003fce0000011621 */
[----:B------:R-:W-:-:S07]  /*3570*/  LEPC R20, `(.L_x_524) ;  /* 0x000000001014794e */ /* 0x000fce0000000000 */
[----:B--2---:R-:W-:Y:S05]  /*3580*/  CALL.ABS.NOINC R8 ;  /* 0x0000000008007343 */ /* 0x004fea0003c00000 */
.L_x_524:
        /* <DEDUP_REMOVED lines=11> */
.L_x_525:
        /* <DEDUP_REMOVED lines=10> */
.L_x_526:
        /* <DEDUP_REMOVED lines=11> */
.L_x_527:
        /* <DEDUP_REMOVED lines=10> */
.L_x_528:
        /* <DEDUP_REMOVED lines=11> */
.L_x_529:
        /* <DEDUP_REMOVED lines=10> */
.L_x_530:
        /* <DEDUP_REMOVED lines=10> */
.L_x_531:
[----:B------:R0:W1:Y:S01]  /*3a20*/  LDC.64 R2, c[0x4][R18] ;  /* 0x0100000012027b82 */ /* 0x0000620000000a00 */
[----:B------:R-:W2:Y:S01]  /*3a30*/  LDCU.64 UR4, c[0x4][0x18] ;  /* 0x01000300ff0477ac */ /* 0x000ea20008000a00 */
[----:B------:R-:W-:Y:S01]  /*3a40*/  CS2R R6, SRZ ;  /* 0x0000000000067805 */ /* 0x000fe2000001ff00 */
[----:B--2---:R-:W-:Y:S01]  /*3a50*/  IMAD.U32 R4, RZ, RZ, UR4 ;  /* 0x00000004ff047e24 */ /* 0x004fe2000f8e00ff */
[----:B0-----:R-:W-:-:S07]  /*3a60*/  MOV R5, UR5 ;  /* 0x0000000500057c02 */ /* 0x001fce0008000f00 */
[----:B------:R-:W-:-:S07]  /*3a70*/  LEPC R20, `(.L_x_532) ;  /* 0x000000001014794e */ /* 0x000fce0000000000 */
[----:B-1----:R-:W-:Y:S05]  /*3a80*/  CALL.ABS.NOINC R2 ;  /* 0x0000000002007343 */ /* 0x002fea0003c00000 */
.L_x_532:
[----:B------:R0:W1:Y:S01]  /*3a90*/  LDC.64 R2, c[0x4][R18] ;  /* 0x0100000012027b82 */ /* 0x0000620000000a00 */
[----:B------:R-:W2:Y:S01]  /*3aa0*/  LDCU.64 UR4, c[0x4][0x88] ;  /* 0x01001100ff0477ac */ /* 0x000ea20008000a00 */
[----:B------:R-:W-:Y:S01]  /*3ab0*/  CS2R R6, SRZ ;  /* 0x0000000000067805 */ /* 0x000fe2000001ff00 */
[----:B--2---:R-:W-:Y:S02]  /*3ac0*/  IMAD.U32 R4, RZ, RZ, UR4 ;  /* 0x00000004ff047e24 */ /* 0x004fe4000f8e00ff */
[----:B0-----:R-:W-:-:S07]  /*3ad0*/  IMAD.U32 R5, RZ, RZ, UR5 ;  /* 0x00000005ff057e24 */ /* 0x001fce000f8e00ff */
[----:B------:R-:W-:-:S07]  /*3ae0*/  LEPC R20, `(.L_x_533) ;  /* 0x000000001014794e */ /* 0x000fce0000000000 */
[----:B-1----:R-:W-:Y:S05]  /*3af0*/  CALL.ABS.NOINC R2 ;  /* 0x0000000002007343 */ /* 0x002fea0003c00000 */
.L_x_533:
[----:B------:R-:W0:Y:S01]  /*3b00*/  LDCU.64 UR4, c[0x0][0x380] ;  /* 0x00007000ff0477ac */ /* 0x000e220008000a00 */
[----:B------:R1:W2:Y:S01]  /*3b10*/  LDC.64 R2, c[0x4][R18] ;  /* 0x0100000012027b82 */ /* 0x0002a20000000a00 */
[----:B------:R-:W-:Y:S01]  /*3b20*/  CS2R R6, SRZ ;  /* 0x0000000000067805 */ /* 0x000fe2000001ff00 */
[----:B------:R-:W3:Y:S01]  /*3b30*/  LDCU.64 UR6, c[0x4][0x8] ;  /* 0x01000100ff0677ac */ /* 0x000ee20008000a00 */
[----:B0-----:R-:W0:Y:S01]  /*3b40*/  F2I.S64.F64.CEIL R30, UR4 ;  /* 0x00000004001e7d11 */ /* 0x001e220008309900 */
[----:B---3--:R-:W-:Y:S02]  /*3b50*/  IMAD.U32 R4, RZ, RZ, UR6 ;  /* 0x00000006ff047e24 */ /* 0x008fe4000f8e00ff */
[----:B------:R-:W-:Y:S01]  /*3b60*/  IMAD.U32 R5, RZ, RZ, UR7 ;  /* 0x00000007ff057e24 */ /* 0x000fe2000f8e00ff */
[----:B01----:R-:W-:-:S07]  /*3b70*/  SHF.R.U32.HI R30, RZ, 0x18, R31 ;  /* 0x00000018ff1e7819 */ /* 0x003fce000001161f */
[----:B------:R-:W-:-:S07]  /*3b80*/  LEPC R20, `(.L_x_534) ;  /* 0x000000001014794e */ /* 0x000fce0000000000 */
[----:B--2---:R-:W-:Y:S05]  /*3b90*/  CALL.ABS.NOINC R2 ;  /* 0x0000000002007343 */ /* 0x004fea0003c00000 */
.L_x_534:
[----:B------:R-:W0:Y:S01]  /*3ba0*/  LDCU.64 UR6, c[0x0][0x380] ;  /* 0x00007000ff0677ac */ /* 0x000e220008000a00 */
[----:B------:R1:W-:Y:S01]  /*3bb0*/  STL [R1+0x8], R30 ;  /* 0x0000081e01007387 */ /* 0x0003e20000100800 */
[----:B------:R1:W2:Y:S01]  /*3bc0*/  LDC.64 R2, c[0x4][R18] ;  /* 0x0100000012027b82 */ /* 0x0002a20000000a00 */
[----:B------:R-:W-:Y:S01]  /*3bd0*/  IMAD.MOV.U32 R6, RZ, RZ, R25 ;  /* 0x000000ffff067224 */ /* 0x000fe200078e0019 */
[----:B------:R-:W3:Y:S01]  /*3be0*/  LDCU.64 UR4, c[0x4][0x10] ;  /* 0x01000200ff0477ac */ /* 0x000ee20008000a00 */
[----:B------:R-:W-:Y:S01]  /*3bf0*/  IMAD.MOV.U32 R7, RZ, RZ, R22 ;  /* 0x000000ffff077224 */ /* 0x000fe200078e0016 */
[----:B0-----:R-:W0:Y:S01]  /*3c00*/  F2I.S64.F64.CEIL R16, UR6 ;  /* 0x0000000600107d11 */ /* 0x001e220008309900 */
[----:B---3--:R-:W-:Y:S01]  /*3c10*/  IMAD.U32 R4, RZ, RZ, UR4 ;  /* 0x00000004ff047e24 */ /* 0x008fe2000f8e00ff */
[----:B------:R-:W-:Y:S02]  /*3c20*/  MOV R5, UR5 ;  /* 0x0000000500057c02 */ /* 0x000fe40008000f00 */
[----:B01----:R-:W-:-:S07]  /*3c30*/  SHF.R.U32.HI R28, RZ, 0x10, R17 ;  /* 0x00000010ff1c7819 */ /* 0x003fce0000011611 */
[----:B------:R-:W-:-:S07]  /*3c40*/  LEPC R20, `(.L_x_535) ;  /* 0x000000001014794e */ /* 0x000fce0000000000 */
[----:B--2---:R-:W-:Y:S05]  /*3c50*/  CALL.ABS.NOINC R2 ;  /* 0x0000000002007343 */ /* 0x004fea0003c00000 */
.L_x_535:
        /* <DEDUP_REMOVED lines=11> */
.L_x_536:
        /* <DEDUP_REMOVED lines=10> */
.L_x_537:
        /* <DEDUP_REMOVED lines=11> */
.L_x_538:
[----:B------:R-:W-:Y:S01]  /*3e60*/  MOV R18, 0x0 ;  /* 0x0000000000127802 */ /* 0x000fe20000000f00 */
[----:B------:R0:W-:Y:S01]  /*3e70*/  STL [R1+0x8], R22 ;  /* 0x0000081601007387 */ /* 0x0001e20000100800 */
[----:B------:R-:W1:Y:S01]  /*3e80*/  LDCU.64 UR4, c[0x4][0x10] ;  /* 0x01000200ff0477ac */ /* 0x000e620008000a00 */
[----:B------:R-:W-:Y:S01]  /*3e90*/  IADD3 R45, P0, PT, R23, 0x8, RZ ;  /* 0x00000008172d7810 */ /* 0x000fe20007f1e0ff */
[----:B------:R0:W2:Y:S03]  /*3ea0*/  LDC.64 R8, c[0x4][R18] ;  /* 0x0100000012087b82 */ /* 0x0000a60000000a00 */
[----:B------:R-:W-:Y:S01]  /*3eb0*/  MOV R6, R45 ;  /* 0x0000002d00067202 */ /* 0x000fe20000000f00 */
[----:B------:R-:W-:-:S04]  /*3ec0*/  IMAD.X R2, RZ, RZ, R19, P0 ;  /* 0x000000ffff027224 */ /* 0x000fc800000e0613 */
[----:B------:R-:W-:Y:S02]  /*3ed0*/  IMAD.MOV.U32 R7, RZ, RZ, R2 ;  /* 0x000000ffff077224 */ /* 0x000fe400078e0002 */
[----:B-1----:R-:W-:Y:S02]  /*3ee0*/  IMAD.U32 R4, RZ, RZ, UR4 ;  /* 0x00000004ff047e24 */ /* 0x002fe4000f8e00ff */
[----:B0-----:R-:W-:-:S07]  /*3ef0*/  IMAD.U32 R5, RZ, RZ, UR5 ;  /* 0x00000005ff057e24 */ /* 0x001fce000f8e00ff */
[----:B------:R-:W-:-:S07]  /*3f00*/  LEPC R20, `(.L_x_539) ;  /* 0x000000001014794e */ /* 0x000fce0000000000 */
[----:B--2---:R-:W-:Y:S05]  /*3f10*/  CALL.ABS.NOINC R8 ;  /* 0x0000000008007343 */ /* 0x004fea0003c00000 */
.L_x_539:
        /* <DEDUP_REMOVED lines=11> */
.L_x_540:
        /* <DEDUP_REMOVED lines=11> */
.L_x_541:
        /* <DEDUP_REMOVED lines=10> */
.L_x_542:
[----:B------:R0:W1:Y:S01]  /*4120*/  LDC.64 R8, c[0x4][R18] ;  /* 0x0100000012087b82 */ /* 0x0000620000000a00 */
[----:B------:R-:W2:Y:S01]  /*4130*/  LDCU.64 UR4, c[0x4][0x18] ;  /* 0x01000300ff0477ac */ /* 0x000ea20008000a00 */
[----:B------:R-:W-:Y:S01]  /*4140*/  CS2R R6, SRZ ;  /* 0x0000000000067805 */ /* 0x000fe2000001ff00 */
[----:B--2---:R-:W-:Y:S02]  /*4150*/  IMAD.U32 R4, RZ, RZ, UR4 ;  /* 0x00000004ff047e24 */ /* 0x004fe4000f8e00ff */
[----:B0-----:R-:W-:-:S07]  /*4160*/  IMAD.U32 R5, RZ, RZ, UR5 ;  /* 0x00000005ff057e24 */ /* 0x001fce000f8e00ff */
[----:B------:R-:W-:-:S07]  /*4170*/  LEPC R20, `(.L_x_543) ;  /* 0x000000001014794e */ /* 0x000fce0000000000 */
[----:B-1----:R-:W-:Y:S05]  /*4180*/  CALL.ABS.NOINC R8 ;  /* 0x0000000008007343 */ /* 0x002fea0003c00000 */
.L_x_543:
[----:B------:R0:W1:Y:S01]  /*4190*/  LDC.64 R8, c[0x4][R18] ;  /* 0x0100000012087b82 */ /* 0x0000620000000a00 */
[----:B------:R-:W2:Y:S01]  /*41a0*/  LDCU.64 UR4, c[0x4][0x90] ;  /* 0x01001200ff0477ac */ /* 0x000ea20008000a00 */
[----:B------:R-:W-:Y:S01]  /*41b0*/  CS2R R6, SRZ ;  /* 0x0000000000067805 */ /* 0x000fe2000001ff00 */
[----:B--2---:R-:W-:Y:S02]  /*41c0*/  IMAD.U32 R4, RZ, RZ, UR4 ;  /* 0x00000004ff047e24 */ /* 0x004fe4000f8e00ff */
[----:B0-----:R-:W-:-:S07]  /*41d0*/  IMAD.U32 R5, RZ, RZ, UR5 ;  /* 0x00000005ff057e24 */ /* 0x001fce000f8e00ff */
[----:B------:R-:W-:-:S07]  /*41e0*/  LEPC R20, `(.L_x_544) ;  /* 0x000000001014794e */ /* 0x000fce0000000000 */
[----:B-1----:R-:W-:Y:S05]  /*41f0*/  CALL.ABS.NOINC R8 ;  /* 0x0000000008007343 */ /* 0x002fea0003c00000 */
.L_x_544:
[----:B------:R-:W0:Y:S01]  /*4200*/  LDCU.64 UR4, c[0x0][0x380] ;  /* 0x00007000ff0477ac */ /* 0x000e220008000a00 */
[----:B------:R1:W2:Y:S01]  /*4210*/  LDC.64 R8, c[0x4][R18] ;  /* 0x0100000012087b82 */ /* 0x0002a20000000a00 */
[----:B------:R-:W-:Y:S01]  /*4220*/  CS2R R6, SRZ ;  /* 0x0000000000067805 */ /* 0x000fe2000001ff00 */
[----:B------:R-:W3:Y:S01]  /*4230*/  LDCU.64 UR6, c[0x4][0x8] ;  /* 0x01000100ff0677ac */ /* 0x000ee20008000a00 */
[----:B0-----:R-:W0:Y:S02]  /*4240*/  F2I.S64.F64.TRUNC R4, UR4 ;  /* 0x0000000400047d11 */ /* 0x001e24000830d900 */
[----:B0-----:R-:W-:Y:S01]  /*4250*/  SHF.R.U32.HI R41, RZ, 0x18, R5 ;  /* 0x00000018ff297819 */ /* 0x001fe20000011605 */
[----:B---3--:R-:W-:Y:S01]  /*4260*/  IMAD.U32 R5, RZ, RZ, UR7 ;  /* 0x00000007ff057e24 */ /* 0x008fe2000f8e00ff */
[----:B-1----:R-:W-:-:S07]  /*4270*/  MOV R4, UR6 ;  /* 0x0000000600047c02 */ /* 0x002fce0008000f00 */
[----:B------:R-:W-:-:S07]  /*4280*/  LEPC R20, `(.L_x_545) ;  /* 0x000000001014794e */ /* 0x000fce0000000000 */
[----:B--2---:R-:W-:Y:S05]  /*4290*/  CALL.ABS.NOINC R8 ;  /* 0x0000000008007343 */ /* 0x004fea0003c00000 */
.L_x_545:
[----:B------:R-:W0:Y:S01]  /*42a0*/  LDCU.64 UR6, c[0x0][0x380] ;  /* 0x00007000ff0677ac */ /* 0x000e220008000a00 */
[----:B------:R1:W-:Y:S01]  /*42b0*/  STL [R1+0x8], R41 ;  /* 0x0000082901007387 */ /* 0x0003e20000100800 */
[----:B------:R1:W2:Y:S01]  /*42c0*/  LDC.64 R8, c[0x4][R18] ;  /* 0x0100000012087b82 */ /* 0x0002a20000000a00 */
[----:B------:R-:W-:Y:S01]  /*42d0*/  IMAD.MOV.U32 R6, RZ, RZ, R45 ;  /* 0x000000ffff067224 */ /* 0x000fe200078e002d */
[----:B------:R-:W3:Y:S01]  /*42e0*/  LDCU.64 UR4, c[0x4][0x10] ;  /* 0x01000200ff0477ac */ /* 0x000ee20008000a00 */
[----:B------:R-:W-:Y:S01]  /*42f0*/  IMAD.MOV.U32 R7, RZ, RZ, R2 ;  /* 0x000000ffff077224 */ /* 0x000fe200078e0002 */
[----:B0-----:R-:W0:Y:S01]  /*4300*/  F2I.S64.F64.TRUNC R16, UR6 ;  /* 0x0000000600107d11 */ /* 0x001e22000830d900 */
[----:B---3--:R-:W-:Y:S02]  /*4310*/  IMAD.U32 R4, RZ, RZ, UR4 ;  /* 0x00000004ff047e24 */ /* 0x008fe4000f8e00ff */
[----:B-1----:R-:W-:-:S07]  /*4320*/  IMAD.U32 R5, RZ, RZ, UR5 ;  /* 0x00000005ff057e24 */ /* 0x002fce000f8e00ff */
[----:B------:R-:W-:-:S07]  /*4330*/  LEPC R20, `(.L_x_546) ;  /* 0x000000001014794e */ /* 0x000fce0000000000 */
[----:B0-2---:R-:W-:Y:S05]  /*4340*/  CALL.ABS.NOINC R8 ;  /* 0x0000000008007343 */ /* 0x005fea0003c00000 */
.L_x_546:
        /* <DEDUP_REMOVED lines=11> */
.L_x_547:
        /* <DEDUP_REMOVED lines=11> */
.L_x_548:
        /* <DEDUP_REMOVED lines=11> */
.L_x_549:
        /* <DEDUP_REMOVED lines=9> */
.L_x_550:
        /* <DEDUP_REMOVED lines=11> */
.L_x_551:
        /* <DEDUP_REMOVED lines=11> */
.L_x_552:
        /* <DEDUP_REMOVED lines=10> */
.L_x_553:
[----:B------:R0:W1:Y:S01]  /*47f0*/  LDC.64 R2, c[0x4][R18] ;  /* 0x0100000012027b82 */ /* 0x0000620000000a00 */
[----:B------:R-:W2:Y:S01]  /*4800*/  LDCU.64 UR4, c[0x4][0x18] ;  /* 0x01000300ff0477ac */ /* 0x000ea20008000a00 */
[----:B------:R-:W-:Y:S01]  /*4810*/  CS2R R6, SRZ ;  /* 0x0000000000067805 */ /* 0x000fe2000001ff00 */
[----:B--2---:R-:W-:Y:S02]  /*4820*/  IMAD.U32 R4, RZ, RZ, UR4 ;  /* 0x00000004ff047e24 */ /* 0x004fe4000f8e00ff */
[----:B0-----:R-:W-:-:S07]  /*4830*/  IMAD.U32 R5, RZ, RZ, UR5 ;  /* 0x00000005ff057e24 */ /* 0x001fce000f8e00ff */
[----:B------:R-:W-:-:S07]  /*4840*/  LEPC R20, `(.L_x_554) ;  /* 0x000000001014794e */ /* 0x000fce0000000000 */
[----:B-1----:R-:W-:Y:S05]  /*4850*/  CALL.ABS.NOINC R2 ;  /* 0x0000000002007343 */ /* 0x002fea0003c00000 */
.L_x_554:
[----:B------:R0:W1:Y:S01]  /*4860*/  LDC.64 R2, c[0x4][R18] ;  /* 0x0100000012027b82 */ /* 0x0000620000000a00 */
[----:B------:R-:W2:Y:S01]  /*4870*/  LDCU.64 UR4, c[0x4][0x98] ;  /* 0x01001300ff0477ac */ /* 0x000ea20008000a00 */
[----:B------:R-:W-:Y:S02]  /*4880*/  CS2R R6, SRZ ;  /* 0x0000000000067805 */ /* 0x000fe4000001ff00 */
[----:B--2---:R-:W-:Y:S01]  /*4890*/  MOV R4, UR4 ;  /* 0x0000000400047c02 */ /* 0x004fe20008000f00 */
[----:B0-----:R-:W-:-:S07]  /*48a0*/  IMAD.U32 R5, RZ, RZ, UR5 ;  /* 0x00000005ff057e24 */ /* 0x001fce000f8e00ff */
[----:B------:R-:W-:-:S07]  /*48b0*/  LEPC R20, `(.L_x_555) ;  /* 0x000000001014794e */ /* 0x000fce0000000000 */
[----:B-1----:R-:W-:Y:S05]  /*48c0*/  CALL.ABS.NOINC R2 ;  /* 0x0000000002007343 */ /* 0x002fea0003c00000 */
.L_x_555:
[----:B------:R0:W1:Y:S01]  /*48d0*/  LDC.64 R2, c[0x4][R18] ;  /* 0x0100000012027b82 */ /* 0x0000620000000a00 */
[----:B------:R-:W2:Y:S01]  /*48e0*/  LDCU.64 UR4, c[0x4][0x8] ;  /* 0x01000100ff0477ac */ /* 0x000ea20008000a00 */
[----:B------:R-:W-:Y:S01]  /*48f0*/  CS2R R6, SRZ ;  /* 0x0000000000067805 */ /* 0x000fe2000001ff00 */
[----:B--2---:R-:W-:Y:S02]  /*4900*/  IMAD.U32 R4, RZ, RZ, UR4 ;  /* 0x00000004ff047e24 */ /* 0x004fe4000f8e00ff */
[----:B0-----:R-:W-:-:S07]  /*4910*/  IMAD.U32 R5, RZ, RZ, UR5 ;  /* 0x00000005ff057e24 */ /* 0x001fce000f8e00ff */
[----:B------:R-:W-:-:S07]  /*4920*/  LEPC R20, `(.L_x_556) ;  /* 0x000000001014794e */ /* 0x000fce0000000000 */
[----:B-1----:R-:W-:Y:S05]  /*4930*/  CALL.ABS.NOINC R2 ;  /* 0x0000000002007343 */ /* 0x002fea0003c00000 */
.L_x_556:
[----:B------:R0:W1:Y:S01]  /*4940*/  LDC.64 R2, c[0x4][R18] ;  /* 0x0100000012027b82 */ /* 0x0000620000000a00 */
[----:B------:R-:W2:Y:S01]  /*4950*/  LDCU.64 UR4, c[0x4][0x10] ;  /* 0x01000200ff0477ac */ /* 0x000ea20008000a00 */
[----:B------:R-:W-:-:S05]  /*4960*/  IADD3 R45, P0, PT, R23, 0x8, RZ ;  /* 0x00000008172d7810 */ /* 0x000fca0007f1e0ff */
[----:B------:R-:W-:Y:S02]  /*4970*/  IMAD.X R17, RZ, RZ, R19, P0 ;  /* 0x000000ffff117224 */ /* 0x000fe400000e0613 */
[----:B------:R-:W-:Y:S02]  /*4980*/  IMAD.MOV.U32 R6, RZ, RZ, R45 ;  /* 0x000000ffff067224 */ /* 0x000fe400078e002d */
[----:B------:R-:W-:Y:S02]  /*4990*/  IMAD.MOV.U32 R7, RZ, RZ, R17 ;  /* 0x000000ffff077224 */ /* 0x000fe400078e0011 */
[----:B--2---:R-:W-:Y:S01]  /*49a0*/  IMAD.U32 R4, RZ, RZ, UR4 ;  /* 0x00000004ff047e24 */ /* 0x004fe2000f8e00ff */
[----:B0-----:R-:W-:-:S07]  /*49b0*/  MOV R5, UR5 ;  /* 0x0000000500057c02 */ /* 0x001fce0008000f00 */
[----:B------:R-:W-:-:S07]  /*49c0*/  LEPC R20, `(.L_x_557) ;  /* 0x000000001014794e */ /* 0x000fce0000000000 */
[----:B-1----:R-:W-:Y:S05]  /*49d0*/  CALL.ABS.NOINC R2 ;  /* 0x0000000002007343 */ /* 0x002fea0003c00000 */
.L_x_557:
        /* <DEDUP_REMOVED lines=8> */
.L_x_558:
        /* <DEDUP_REMOVED lines=8> */
.L_x_559:
        /* <DEDUP_REMOVED lines=8> */
.L_x_560:
[----:B------:R-:W0:Y:S01]  /*4b60*/  LDC R0, c[0x0][0x380] ;  /* 0x0000e000ff007b82 */ /* 0x000e220000000800 */
[----:B------:R-:W1:Y:S01]  /*4b70*/  LDCU.64 UR4, c[0x4][0x10] ;  /* 0x01000200ff0477ac */ /* 0x000e620008000a00 */
[----:B------:R-:W-:Y:S01]  /*4b80*/  IMAD.MOV.U32 R6, RZ, RZ, R45 ;  /* 0x000000ffff067224 */ /* 0x000fe200078e002d */
[----:B------:R-:W-:-:S05]  /*4b90*/  MOV R7, R17 ;  /* 0x0000001100077202 */ /* 0x000fca0000000f00 */
[----:B------:R2:W3:Y:S01]  /*4ba0*/  LDC.64 R2, c[0x4][R18] ;  /* 0x0100000012027b82 */ /* 0x0004e20000000a00 */
[----:B-1----:R-:W-:Y:S02]  /*4bb0*/  IMAD.U32 R4, RZ, RZ, UR4 ;  /* 0x00000004ff047e24 */ /* 0x002fe4000f8e00ff */
[----:B------:R-:W-:Y:S01]  /*4bc0*/  IMAD.U32 R5, RZ, RZ, UR5 ;  /* 0x00000005ff057e24 */ /* 0x000fe2000f8e00ff */
[----:B0-----:R-:W-:-:S05]  /*4bd0*/  SHF.R.U32.HI R0, RZ, 0x18, R0 ;  /* 0x00000018ff007819 */ /* 0x001fca0000011600 */
[----:B------:R2:W-:Y:S02]  /*4be0*/  STL [R1+0x8], R0 ;  /* 0x0000080001007387 */ /* 0x0005e40000100800 */
[----:B------:R-:W-:-:S07]  /*4bf0*/  LEPC R20, `(.L_x_561) ;  /* 0x000000001014794e */ /* 0x000fce0000000000 */
[----:B--23--:R-:W-:Y:S05]  /*4c00*/  CALL.ABS.NOINC R2 ;  /* 0x0000000002007343 */ /* 0x00cfea0003c00000 */
.L_x_561:
        /* <DEDUP_REMOVED lines=9> */
[----:B---3--:R2:W-:Y:S02]  /*4ca0*/  STL [R1+0x8], R0 ;  /* 0x0000080001007387 */ /* 0x0085e40000100800 */
[----:B------:R-:W-:-:S07]  /*4cb0*/  LEPC R20, `(.L_x_562) ;  /* 0x000000001014794e */ /* 0x000fce0000000000 */
[----:B--2---:R-:W-:Y:S05]  /*4cc0*/  CALL.ABS.NOINC R2 ;  /* 0x0000000002007343 */ /* 0x004fea0003c00000 */
.L_x_562:
        /* <DEDUP_REMOVED lines=9> */
[----:B---3--:R2:W-:Y:S02]  /*4d60*/  STL [R1+0x8], R0 ;  /* 0x0000080001007387 */ /* 0x0085e40000100800 */
[----:B------:R-:W-:-:S07]  /*4d70*/  LEPC R20, `(.L_x_563) ;  /* 0x000000001014794e */ /* 0x000fce0000000000 */
[----:B--2---:R-:W-:Y:S05]  /*4d80*/  CALL.ABS.NOINC R2 ;  /* 0x0000000002007343 */ /* 0x004fea0003c00000 */
.L_x_563:
[----:B------:R-:W0:Y:S01]  /*4d90*/  LDC R0, c[0x0][0x380] ;  /* 0x0000e000ff007b82 */ /* 0x000e220000000800 */
[----:B------:R-:W1:Y:S01]  /*4da0*/  LDCU.64 UR4, c[0x4][0x10] ;  /* 0x01000200ff0477ac */ /* 0x000e620008000a00 */
[----:B------:R-:W-:Y:S01]  /*4db0*/  IMAD.MOV.U32 R6, RZ, RZ, R45 ;  /* 0x000000ffff067224 */ /* 0x000fe200078e002d */
[----:B------:R-:W-:-:S05]  /*4dc0*/  MOV R7, R17 ;  /* 0x0000001100077202 */ /* 0x000fca0000000f00 */
[----:B------:R2:W3:Y:S01]  /*4dd0*/  LDC.64 R2, c[0x4][R18] ;  /* 0x0100000012027b82 */ /* 0x0004e20000000a00 */
[----:B-1----:R-:W-:Y:S02]  /*4de0*/  IMAD.U32 R4, RZ, RZ, UR4 ;  /* 0x00000004ff047e24 */ /* 0x002fe4000f8e00ff */
[----:B------:R-:W-:Y:S01]  /*4df0*/  IMAD.U32 R5, RZ, RZ, UR5 ;  /* 0x00000005ff057e24 */ /* 0x000fe2000f8e00ff */
[----:B0-----:R-:W-:-:S05]  /*4e00*/  LOP3.LUT R0, R0, 0xff, RZ, 0xc0, !PT ;  /* 0x000000ff00007812 */ /* 0x001fca00078ec0ff */
[----:B------:R2:W-:Y:S02]  /*4e10*/  STL [R1+0x8], R0 ;  /* 0x0000080001007387 */ /* 0x0005e40000100800 */
[----:B------:R-:W-:-:S07]  /*4e20*/  LEPC R20, `(.L_x_564) ;  /* 0x000000001014794e */ /* 0x000fce0000000000 */
[----:B--23--:R-:W-:Y:S05]  /*4e30*/  CALL.ABS.NOINC R2 ;  /* 0x0000000002007343 */ /* 0x00cfea0003c00000 */
.L_x_564:
[----:B------:R0:W1:Y:S01]  /*4e40*/  LDC.64 R2, c[0x4][R18] ;  /* 0x0100000012027b82 */ /* 0x0000620000000a00 */
[----:B------:R-:W2:Y:S01]  /*4e50*/  LDCU.64 UR4, c[0x4][0x18] ;  /* 0x01000300ff0477ac */ /* 0x000ea20008000a00 */
[----:B------:R-:W-:Y:S01]  /*4e60*/  CS2R R6, SRZ ;  /* 0x0000000000067805 */ /* 0x000fe2000001ff00 */
[----:B--2---:R-:W-:Y:S02]  /*4e70*/  IMAD.U32 R4, RZ, RZ, UR4 ;  /* 0x00000004ff047e24 */ /* 0x004fe4000f8e00ff */
[----:B0-----:R-:W-:-:S07]  /*4e80*/  IMAD.U32 R5, RZ, RZ, UR5 ;  /* 0x00000005ff057e24 */ /* 0x001fce000f8e00ff */
[----:B------:R-:W-:-:S07]  /*4e90*/  LEPC R20, `(.L_x_565) ;  /* 0x000000001014794e */ /* 0x000fce0000000000 */
[----:B-1----:R-:W-:Y:S05]  /*4ea0*/  CALL.ABS.NOINC R2 ;  /* 0x0000000002007343 */ /* 0x002fea0003c00000 */
.L_x_565:
[----:B------:R0:W1:Y:S01]  /*4eb0*/  LDC.64 R2, c[0x4][R18] ;  /* 0x0100000012027b82 */ /* 0x0000620000000a00 */
[----:B------:R-:W2:Y:S01]  /*4ec0*/  LDCU.64 UR4, c[0x4][0x78] ;  /* 0x01000f00ff0477ac */ /* 0x000ea20008000a00 */
[----:B------:R-:W-:Y:S01]  /*4ed0*/  CS2R R6, SRZ ;  /* 0x0000000000067805 */ /* 0x000fe2000001ff00 */
[----:B--2---:R-:W-:Y:S02]  /*4ee0*/  IMAD.U32 R4, RZ, RZ, UR4 ;  /* 0x00000004ff047e24 */ /* 0x004fe4000f8e00ff */
[----:B0-----:R-:W-:-:S07]  /*4ef0*/  IMAD.U32 R5, RZ, RZ, UR5 ;  /* 0x00000005ff057e24 */ /* 0x001fce000f8e00ff */
[----:B------:R-:W-:-:S07]  /*4f00*/  LEPC R20, `(.L_x_566) ;  /* 0x000000001014794e */ /* 0x000fce0000000000 */
[----:B-1----:R-:W-:Y:S05]  /*4f10*/  CALL.ABS.NOINC R2 ;  /* 0x0000000002007343 */ /* 0x002fea0003c00000 */
.L_x_566:
[----:B------:R0:W1:Y:S01]  /*4f20*/  LDC.64 R2, c[0x4][R18] ;  /* 0x0100000012027b82 */ /* 0x0000620000000a00 */
[----:B------:R-:W2:Y:S01]  /*4f30*/  LDCU.64 UR4, c[0x4][0x8] ;  /* 0x01000100ff0477ac */ /* 0x000ea20008000a00 */
[----:B------:R-:W-:Y:S01]  /*4f40*/  CS2R R6, SRZ ;  /* 0x0000000000067805 */ /* 0x000fe2000001ff00 */
[----:B--2---:R-:W-:Y:S01]  /*4f50*/  IMAD.U32 R4, RZ, RZ, UR4 ;  /* 0x00000004ff047e24 */ /* 0x004fe2000f8e00ff */
[----:B0-----:R-:W-:-:S07]  /*4f60*/  MOV R5, UR5 ;  /* 0x0000000500057c02 */ /* 0x001fce0008000f00 */
[----:B------:R-:W-:-:S07]  /*4f70*/  LEPC R20, `(.L_x_567) ;  /* 0x000000001014794e */ /* 0x000fce0000000000 */
[----:B-1----:R-:W-:Y:S05]  /*4f80*/  CALL.ABS.NOINC R2 ;  /* 0x0000000002007343 */ /* 0x002fea0003c00000 */
.L_x_567:
[----:B------:R-:W0:Y:S01]  /*4f90*/  LDCU.64 UR4, c[0x0][0x380] ;  /* 0x00007000ff0477ac */ /* 0x000e220008000a00 */
[----:B------:R-:W-:-:S05]  /*4fa0*/  IADD3 R45, P0, PT, R23, 0x8, RZ ;  /* 0x00000008172d7810 */ /* 0x000fca0007f1e0ff */
[----:B------:R-:W-:Y:S02]  /*4fb0*/  IMAD.X R17, RZ, RZ, R19, P0 ;  /* 0x000000ffff117224 */ /* 0x000fe400000e0613 */
[----:B------:R-:W-:Y:S02]  /*4fc0*/  IMAD.MOV.U32 R6, RZ, RZ, R45 ;  /* 0x000000ffff067224 */ /* 0x000fe400078e002d */
[----:B------:R-:W-:Y:S01]  /*4fd0*/  IMAD.MOV.U32 R7, RZ, RZ, R17 ;  /* 0x000000ffff077224 */ /* 0x000fe200078e0011 */
[----:B0-----:R-:W0:Y:S01]  /*4fe0*/  F2I.S64.F64.FLOOR R2, UR4 ;  /* 0x0000000400027d11 */ /* 0x001e220008305900 */
[----:B------:R-:W1:Y:S01]  /*4ff0*/  LDCU.64 UR4, c[0x4][0x10] ;  /* 0x01000200ff0477ac */ /* 0x000e620008000a00 */
[----:B0-----:R-:W-:Y:S02]  /*5000*/  SHF.R.U32.HI R0, RZ, 0x18, R3 ;  /* 0x00000018ff007819 */ /* 0x001fe40000011603 */
[----:B------:R0:W2:Y:S01]  /*5010*/  LDC.64 R2, c[0x4][R18] ;  /* 0x0100000012027b82 */ /* 0x0000a20000000a00 */
[----:B-1----:R-:W-:-:S02]  /*5020*/  IMAD.U32 R4, RZ, RZ, UR4 ;  /* 0x00000004ff047e24 */ /* 0x002fc4000f8e00ff */
[----:B------:R0:W-:Y:S01]  /*5030*/  STL [R1+0x8], R0 ;  /* 0x0000080001007387 */ /* 0x0001e20000100800 */
[----:B------:R-:W-:-:S07]  /*5040*/  IMAD.U32 R5, RZ, RZ, UR5 ;  /* 0x00000005ff057e24 */ /* 0x000fce000f8e00ff */
[----:B------:R-:W-:-:S07]  /*5050*/  LEPC R20, `(.L_x_568) ;  /* 0x000000001014794e */ /* 0x000fce0000000000 */
[----:B0-2---:R-:W-:Y:S05]  /*5060*/  CALL.ABS.NOINC R2 ;  /* 0x0000000002007343 */ /* 0x005fea0003c00000 */
.L_x_568:
        /* <DEDUP_REMOVED lines=9> */
.L_x_569:
        /* <DEDUP_REMOVED lines=9> */
.L_x_570:
[----:B------:R-:W0:Y:S01]  /*5190*/  LDCU.64 UR4, c[0x0][0x380] ;  /* 0x00007000ff0477ac */ /* 0x000e220008000a00 */
[----:B------:R-:W-:Y:S02]  /*51a0*/  IMAD.MOV.U32 R6, RZ, RZ, R45 ;  /* 0x000000ffff067224 */ /* 0x000fe400078e002d */
[----:B------:R-:W-:Y:S01]  /*51b0*/  IMAD.MOV.U32 R7, RZ, RZ, R17 ;  /* 0x000000ffff077224 */ /* 0x000fe200078e0011 */
[----:B0-----:R-:W0:Y:S01]  /*51c0*/  F2I.S64.F64.FLOOR R2, UR4 ;  /* 0x0000000400027d11 */ /* 0x001e220008305900 */
[----:B------:R-:W1:Y:S01]  /*51d0*/  LDCU.64 UR4, c[0x4][0x10] ;  /* 0x01000200ff0477ac */ /* 0x000e620008000a00 */
[----:B0-----:R-:W-:Y:S02]  /*51e0*/  LOP3.LUT R0, R3, 0xff, RZ, 0xc0, !PT ;  /* 0x000000ff03007812 */ /* 0x001fe400078ec0ff */
[----:B------:R0:W2:Y:S01]  /*51f0*/  LDC.64 R2, c[0x4][R18] ;  /* 0x0100000012027b82 */ /* 0x0000a20000000a00 */
[----:B-1----:R-:W-:Y:S02]  /*5200*/  IMAD.U32 R4, RZ, RZ, UR4 ;  /* 0x00000004ff047e24 */ /* 0x002fe4000f8e00ff */
[----:B------:R0:W-:Y:S01]  /*5210*/  STL [R1+0x8], R0 ;  /* 0x0000080001007387 */ /* 0x0001e20000100800 */
[----:B------:R-:W-:-:S07]  /*5220*/  IMAD.U32 R5, RZ, RZ, UR5 ;  /* 0x00000005ff057e24 */ /* 0x000fce000f8e00ff */
[----:B------:R-:W-:-:S07]  /*5230*/  LEPC R20, `(.L_x_571) ;  /* 0x000000001014794e */ /* 0x000fce0000000000 */
[----:B0-2---:R-:W-:Y:S05]  /*5240*/  CALL.ABS.NOINC R2 ;  /* 0x0000000002007343 */ /* 0x005fea0003c00000 */
.L_x_571:
[----:B------:R-:W0:Y:S01]  /*5250*/  LDCU.64 UR4, c[0x0][0x380] ;  /* 0x00007000ff0477ac */ /* 0x000e220008000a00 */
[----:B------:R-:W-:Y:S02]  /*5260*/  IMAD.MOV.U32 R6, RZ, RZ, R45 ;  /* 0x000000ffff067224 */ /* 0x000fe400078e002d */
[----:B------:R-:W-:Y:S01]  /*5270*/  IMAD.MOV.U32 R7, RZ, RZ, R17 ;  /* 0x000000ffff077224 */ /* 0x000fe200078e0011 */
[----:B0-----:R-:W0:Y:S01]  /*5280*/  F2I.S64.F64.FLOOR R2, UR4 ;  /* 0x0000000400027d11 */ /* 0x001e220008305900 */
[----:B------:R-:W1:Y:S01]  /*5290*/  LDCU.64 UR4, c[0x4][0x10] ;  /* 0x01000200ff0477ac */ /* 0x000e620008000a00 */
[----:B0-----:R-:W-:Y:S02]  /*52a0*/  SHF.R.U32.HI R0, RZ, 0x18, R2 ;  /* 0x00000018ff007819 */ /* 0x001fe40000011602 */
[----:B------:R0:W2:Y:S01]  /*52b0*/  LDC.64 R2, c[0x4][R18] ;  /* 0x0100000012027b82 */ /* 0x0000a20000000a00 */
[----:B-1----:R-:W-:Y:S02]  /*52c0*/  MOV R4, UR4 ;  /* 0x0000000400047c02 */ /* 0x002fe40008000f00 */
[----:B------:R0:W-:Y:S01]  /*52d0*/  STL [R1+0x8], R0 ;  /* 0x0000080001007387 */ /* 0x0001e20000100800 */
[----:B------:R-:W-:-:S07]  /*52e0*/  IMAD.U32 R5, RZ, RZ, UR5 ;  /* 0x00000005ff057e24 */ /* 0x000fce000f8e00ff */
[----:B------:R-:W-:-:S07]  /*52f0*/  LEPC R20, `(.L_x_572) ;  /* 0x000000001014794e */ /* 0x000fce0000000000 */
[----:B0-2---:R-:W-:Y:S05]  /*5300*/  CALL.ABS.NOINC R2 ;  /* 0x0000000002007343 */ /* 0x005fea0003c00000 */
.L_x_572:
        /* <DEDUP_REMOVED lines=9> */
.L_x_573:
        /* <DEDUP_REMOVED lines=9> */
.L_x_574:
[----:B------:R-:W0:Y:S01]  /*5430*/  LDCU.64 UR4, c[0x0][0x380] ;  /* 0x00007000ff0477ac */ /* 0x000e220008000a00 */
[----:B------:R-:W-:Y:S02]  /*5440*/  IMAD.MOV.U32 R6, RZ, RZ, R45 ;  /* 0x000000ffff067224 */ /* 0x000fe400078e002d */
[----:B------:R-:W-:Y:S01]  /*5450*/  IMAD.MOV.U32 R7, RZ, RZ, R17 ;  /* 0x000000ffff077224 */ /* 0x000fe200078e0011 */
[----:B0-----:R-:W0:Y:S01]  /*5460*/  F2I.S64.F64.FLOOR R2, UR4 ;  /* 0x0000000400027d11 */ /* 0x001e220008305900 */
[----:B------:R-:W1:Y:S01]  /*5470*/  LDCU.64 UR4, c[0x4][0x10] ;  /* 0x01000200ff0477ac */ /* 0x000e620008000a00 */
[----:B0-----:R-:W-:Y:S02]  /*5480*/  LOP3.LUT R0, R2, 0xff, RZ, 0xc0, !PT ;  /* 0x000000ff02007812 */ /* 0x001fe400078ec0ff */
[----:B------:R0:W2:Y:S01]  /*5490*/  LDC.64 R2, c[0x4][R18] ;  /* 0x0100000012027b82 */ /* 0x0000a20000000a00 */
[----:B-1----:R-:W-:Y:S02]  /*54a0*/  MOV R4, UR4 ;  /* 0x0000000400047c02 */ /* 0x002fe40008000f00 */
[----:B------:R0:W-:Y:S01]  /*54b0*/  STL [R1+0x8], R0 ;  /* 0x0000080001007387 */ /* 0x0001e20000100800 */
[----:B------:R-:W-:-:S07]  /*54c0*/  IMAD.U32 R5, RZ, RZ, UR5 ;  /* 0x00000005ff057e24 */ /* 0x000fce000f8e00ff */
[----:B------:R-:W-:-:S07]  /*54d0*/  LEPC R20, `(.L_x_575) ;  /* 0x000000001014794e */ /* 0x000fce0000000000 */
[----:B0-2---:R-:W-:Y:S05]  /*54e0*/  CALL.ABS.NOINC R2 ;  /* 0x0000000002007343 */ /* 0x005fea0003c00000 */
.L_x_575:
[----:B------:R0:W1:Y:S01]  /*54f0*/  LDC.64 R2, c[0x4][R18] ;  /* 0x0100000012027b82 */ /* 0x0000620000000a00 */
[----:B------:R-:W2:Y:S01]  /*5500*/  LDCU.64 UR4, c[0x4][0x18] ;  /* 0x01000300ff0477ac */ /* 0x000ea20008000a00 */
[----:B------:R-:W-:Y:S01]  /*5510*/  CS2R R6, SRZ ;  /* 0x0000000000067805 */ /* 0x000fe2000001ff00 */
[----:B--2---:R-:W-:Y:S02]  /*5520*/  IMAD.U32 R4, RZ, RZ, UR4 ;  /* 0x00000004ff047e24 */ /* 0x004fe4000f8e00ff */
[----:B0-----:R-:W-:-:S07]  /*5530*/  IMAD.U32 R5, RZ, RZ, UR5 ;  /* 0x00000005ff057e24 */ /* 0x001fce000f8e00ff */
[----:B------:R-:W-:-:S07]  /*5540*/  LEPC R20, `(.L_x_576) ;  /* 0x000000001014794e */ /* 0x000fce0000000000 */
[----:B-1----:R-:W-:Y:S05]  /*5550*/  CALL.ABS.NOINC R2 ;  /* 0x0000000002007343 */ /* 0x002fea0003c00000 */
.L_x_576:
[----:B------:R0:W1:Y:S01]  /*5560*/  LDC.64 R2, c[0x4][R18] ;  /* 0x0100000012027b82 */ /* 0x0000620000000a00 */
[----:B------:R-:W2:Y:S01]  /*5570*/  LDCU.64 UR4, c[0x4][0x80] ;  /* 0x01001000ff0477ac */ /* 0x000ea20008000a00 */
[----:B------:R-:W-:Y:S02]  /*5580*/  CS2R R6, SRZ ;  /* 0x0000000000067805 */ /* 0x000fe4000001ff00 */
[----:B--2---:R-:W-:Y:S01]  /*5590*/  MOV R4, UR4 ;  /* 0x0000000400047c02 */ /* 0x004fe20008000f00 */
[----:B0-----:R-:W-:-:S07]  /*55a0*/  IMAD.U32 R5, RZ, RZ, UR5 ;  /* 0x00000005ff057e24 */ /* 0x001fce000f8e00ff */
[----:B------:R-:W-:-:S07]  /*55b0*/  LEPC R20, `(.L_x_577) ;  /* 0x000000001014794e */ /* 0x000fce0000000000 */
[----:B-1----:R-:W-:Y:S05]  /*55c0*/  CALL.ABS.NOINC R2 ;  /* 0x0000000002007343 */ /* 0x002fea0003c00000 */
.L_x_577:
[----:B------:R0:W1:Y:S01]  /*55d0*/  LDC.64 R2, c[0x4][R18] ;  /* 0x0100000012027b82 */ /* 0x0000620000000a00 */
[----:B------:R-:W2:Y:S01]  /*55e0*/  LDCU.64 UR4, c[0x4][0x8] ;  /* 0x01000100ff0477ac */ /* 0x000ea20008000a00 */
[----:B------:R-:W-:Y:S01]  /*55f0*/  CS2R R6, SRZ ;  /* 0x0000000000067805 */ /* 0x000fe2000001ff00 */
[----:B--2---:R-:W-:Y:S02]  /*5600*/  IMAD.U32 R4, RZ, RZ, UR4 ;  /* 0x00000004ff047e24 */ /* 0x004fe4000f8e00ff */
[----:B0-----:R-:W-:-:S07]  /*5610*/  IMAD.U32 R5, RZ, RZ, UR5 ;  /* 0x00000005ff057e24 */ /* 0x001fce000f8e00ff */
[----:B------:R-:W-:-:S07]  /*5620*/  LEPC R20, `(.L_x_578) ;  /* 0x000000001014794e */ /* 0x000fce0000000000 */
[----:B-1----:R-:W-:Y:S05]  /*5630*/  CALL.ABS.NOINC R2 ;  /* 0x0000000002007343 */ /* 0x002fea0003c00000 */
.L_x_578:
[----:B------:R-:W0:Y:S01]  /*5640*/  LDCU.64 UR4, c[0x0][0x380] ;  /* 0x00007000ff0477ac */ /* 0x000e220008000a00 */
[----:B------:R-:W-:-:S05]  /*5650*/  IADD3 R45, P0, PT, R23, 0x8, RZ ;  /* 0x00000008172d7810 */ /* 0x000fca0007f1e0ff */
[----:B------:R-:W-:Y:S02]  /*5660*/  IMAD.X R17, RZ, RZ, R19, P0 ;  /* 0x000000ffff117224 */ /* 0x000fe400000e0613 */
[----:B------:R-:W-:Y:S02]  /*5670*/  IMAD.MOV.U32 R6, RZ, RZ, R45 ;  /* 0x000000ffff067224 */ /* 0x000fe400078e002d */
[----:B------:R-:W-:Y:S01]  /*5680*/  IMAD.MOV.U32 R7, RZ, RZ, R17 ;  /* 0x000000ffff077224 */ /* 0x000fe200078e0011 */
[----:B0-----:R-:W0:Y:S01]  /*5690*/  F2I.S64.F64 R2, UR4 ;  /* 0x0000000400027d11 */ /* 0x001e220008301900 */
[----:B------:R-:W1:Y:S01]  /*56a0*/  LDCU.64 UR4, c[0x4][0x10] ;  /* 0x01000200ff0477ac */ /* 0x000e620008000a00 */
[----:B0-----:R-:W-:Y:S02]  /*56b0*/  SHF.R.U32.HI R0, RZ, 0x18, R3 ;  /* 0x00000018ff007819 */ /* 0x001fe40000011603 */
[----:B------:R0:W2:Y:S01]  /*56c0*/  LDC.64 R2, c[0x4][R18] ;  /* 0x0100000012027b82 */ /* 0x0000a20000000a00 */
[----:B-1----:R-:W-:-:S02]  /*56d0*/  IMAD.U32 R4, RZ, RZ, UR4 ;  /* 0x00000004ff047e24 */ /* 0x002fc4000f8e00ff */
[----:B------:R0:W-:Y:S01]  /*56e0*/  STL [R1+0x8], R0 ;  /* 0x0000080001007387 */ /* 0x0001e20000100800 */
[----:B------:R-:W-:-:S07]  /*56f0*/  MOV R5, UR5 ;  /* 0x0000000500057c02 */ /* 0x000fce0008000f00 */
[----:B------:R-:W-:-:S07]  /*5700*/  LEPC R20, `(.L_x_579) ;  /* 0x000000001014794e */ /* 0x000fce0000000000 */
[----:B0-2---:R-:W-:Y:S05]  /*5710*/  CALL.ABS.NOINC R2 ;  /* 0x0000000002007343 */ /* 0x005fea0003c00000 */
.L_x_579:
        /* <DEDUP_REMOVED lines=9> */
.L_x_580:
        /* <DEDUP_REMOVED lines=9> */
.L_x_581:
        /* <DEDUP_REMOVED lines=9> */
.L_x_582:
        /* <DEDUP_REMOVED lines=9> */
.L_x_583:
        /* <DEDUP_REMOVED lines=9> */
.L_x_584:
        /* <DEDUP_REMOVED lines=9> */
.L_x_585:
        /* <DEDUP_REMOVED lines=9> */
.L_x_586:
[----:B------:R0:W1:Y:S01]  /*5b10*/  LDC.64 R2, c[0x4][R18] ;  /* 0x0100000012027b82 */ /* 0x0000620000000a00 */
[----:B------:R-:W2:Y:S01]  /*5b20*/  LDCU.64 UR4, c[0x4][0x18] ;  /* 0x01000300ff0477ac */ /* 0x000ea20008000a00 */
[----:B------:R-:W-:Y:S01]  /*5b30*/  CS2R R6, SRZ ;  /* 0x0000000000067805 */ /* 0x000fe2000001ff00 */
[----:B--2---:R-:W-:Y:S01]  /*5b40*/  IMAD.U32 R4, RZ, RZ, UR4 ;  /* 0x00000004ff047e24 */ /* 0x004fe2000f8e00ff */
[----:B0-----:R-:W-:-:S07]  /*5b50*/  MOV R5, UR5 ;  /* 0x0000000500057c02 */ /* 0x001fce0008000f00 */
[----:B------:R-:W-:-:S07]  /*5b60*/  LEPC R20, `(.L_x_587) ;  /* 0x000000001014794e */ /* 0x000fce0000000000 */
[----:B-1----:R-:W-:Y:S05]  /*5b70*/  CALL.ABS.NOINC R2 ;  /* 0x0000000002007343 */ /* 0x002fea0003c00000 */
.L_x_587:
[----:B------:R0:W1:Y:S01]  /*5b80*/  LDC.64 R2, c[0x4][R18] ;  /* 0x0100000012027b82 */ /* 0x0000620000000a00 */
[----:B------:R-:W2:Y:S01]  /*5b90*/  LDCU.64 UR4, c[0x4][0x88] ;  /* 0x01001100ff0477ac */ /* 0x000ea20008000a00 */
[----:B------:R-:W-:Y:S01]  /*5ba0*/  CS2R R6, SRZ ;  /* 0x0000000000067805 */ /* 0x000fe2000001ff00 */
[----:B--2---:R-:W-:Y:S02]  /*5bb0*/  IMAD.U32 R4, RZ, RZ, UR4 ;  /* 0x00000004ff047e24 */ /* 0x004fe4000f8e00ff */
[----:B0-----:R-:W-:-:S07]  /*5bc0*/  IMAD.U32 R5, RZ, RZ, UR5 ;  /* 0x00000005ff057e24 */ /* 0x001fce000f8e00ff */
[----:B------:R-:W-:-:S07]  /*5bd0*/  LEPC R20, `(.L_x_588) ;  /* 0x000000001014794e */ /* 0x000fce0000000000 */
[----:B-1----:R-:W-:Y:S05]  /*5be0*/  CALL.ABS.NOINC R2 ;  /* 0x0000000002007343 */ /* 0x002fea0003c00000 */
.L_x_588:
[----:B------:R0:W1:Y:S01]  /*5bf0*/  LDC.64 R2, c[0x4][R18] ;  /* 0x0100000012027b82 */ /* 0x0000620000000a00 */
[----:B------:R-:W2:Y:S01]  /*5c00*/  LDCU.64 UR4, c[0x4][0x8] ;  /* 0x01000100ff0477ac */ /* 0x000ea20008000a00 */
[----:B------:R-:W-:Y:S01]  /*5c10*/  CS2R R6, SRZ ;  /* 0x0000000000067805 */ /* 0x000fe2000001ff00 */
[----:B--2---:R-:W-:Y:S02]  /*5c20*/  IMAD.U32 R4, RZ, RZ, UR4 ;  /* 0x00000004ff047e24 */ /* 0x004fe4000f8e00ff */
[----:B0-----:R-:W-:-:S07]  /*5c30*/  IMAD.U32 R5, RZ, RZ, UR5 ;  /* 0x00000005ff057e24 */ /* 0x001fce000f8e00ff */
[----:B------:R-:W-:-:S07]  /*5c40*/  LEPC R20, `(.L_x_589) ;  /* 0x000000001014794e */ /* 0x000fce0000000000 */
[----:B-1----:R-:W-:Y:S05]  /*5c50*/  CALL.ABS.NOINC R2 ;  /* 0x0000000002007343 */ /* 0x002fea0003c00000 */
.L_x_589:
        /* <DEDUP_REMOVED lines=9> */
.L_x_590:
        /* <DEDUP_REMOVED lines=9> */
.L_x_591:
        /* <DEDUP_REMOVED lines=9> */
.L_x_592:
        /* <DEDUP_REMOVED lines=9> */
.L_x_593:
        /* <DEDUP_REMOVED lines=9> */
.L_x_594:
        /* <DEDUP_REMOVED lines=9> */
.L_x_595:
        /* <DEDUP_REMOVED lines=9> */
.L_x_596:
        /* <DEDUP_REMOVED lines=9> */
.L_x_597:
[----:B------:R0:W1:Y:S01]  /*60e0*/  LDC.64 R2, c[0x4][R18] ;  /* 0x0100000012027b82 */ /* 0x0000620000000a00 */
[----:B------:R-:W2:Y:S01]  /*60f0*/  LDCU.64 UR4, c[0x4][0x18] ;  /* 0x01000300ff0477ac */ /* 0x000ea20008000a00 */
[----:B------:R-:W-:Y:S01]  /*6100*/  CS2R R6, SRZ ;  /* 0x0000000000067805 */ /* 0x000fe2000001ff00 */
[----:B--2---:R-:W-:Y:S02]  /*6110*/  IMAD.U32 R4, RZ, RZ, UR4 ;  /* 0x00000004ff047e24 */ /* 0x004fe4000f8e00ff */
[----:B0-----:R-:W-:-:S07]  /*6120*/  IMAD.U32 R5, RZ, RZ, UR5 ;  /* 0x00000005ff057e24 */ /* 0x001fce000f8e00ff */
[----:B------:R-:W-:-:S07]  /*6130*/  LEPC R20, `(.L_x_598) ;  /* 0x000000001014794e */ /* 0x000fce0000000000 */
[----:B-1----:R-:W-:Y:S05]  /*6140*/  CALL.ABS.NOINC R2 ;  /* 0x0000000002007343 */ /* 0x002fea0003c00000 */
.L_x_598:
[----:B------:R0:W1:Y:S01]  /*6150*/  LDC.64 R2, c[0x4][R18] ;  /* 0x0100000012027b82 */ /* 0x0000620000000a00 */
[----:B------:R-:W2:Y:S01]  /*6160*/  LDCU.64 UR4, c[0x4][0x90] ;  /* 0x01001200ff0477ac */ /* 0x000ea20008000a00 */
[----:B------:R-:W-:Y:S01]  /*6170*/  CS2R R6, SRZ ;  /* 0x0000000000067805 */ /* 0x000fe2000001ff00 */
[----:B--2---:R-:W-:Y:S01]  /*6180*/  IMAD.U32 R4, RZ, RZ, UR4 ;  /* 0x00000004ff047e24 */ /* 0x004fe2000f8e00ff */
[----:B0-----:R-:W-:-:S07]  /*6190*/  MOV R5, UR5 ;  /* 0x0000000500057c02 */ /* 0x001fce0008000f00 */
[----:B------:R-:W-:-:S07]  /*61a0*/  LEPC R20, `(.L_x_599) ;  /* 0x000000001014794e */ /* 0x000fce0000000000 */
[----:B-1----:R-:W-:Y:S05]  /*61b0*/  CALL.ABS.NOINC R2 ;  /* 0x0000000002007343 */ /* 0x002fea0003c00000 */
.L_x_599:
[----:B------:R0:W1:Y:S01]  /*61c0*/  LDC.64 R2, c[0x4][R18] ;  /* 0x0100000012027b82 */ /* 0x0000620000000a00 */
[----:B------:R-:W2:Y:S01]  /*61d0*/  LDCU.64 UR4, c[0x4][0x8] ;  /* 0x01000100ff0477ac */ /* 0x000ea20008000a00 */
[----:B------:R-:W-:Y:S01]  /*61e0*/  CS2R R6, SRZ ;  /* 0x0000000000067805 */ /* 0x000fe2000001ff00 */
[----:B--2---:R-:W-:Y:S02]  /*61f0*/  IMAD.U32 R4, RZ, RZ, UR4 ;  /* 0x00000004ff047e24 */ /* 0x004fe4000f8e00ff */
[----:B0-----:R-:W-:-:S07]  /*6200*/  IMAD.U32 R5, RZ, RZ, UR5 ;  /* 0x00000005ff057e24 */ /* 0x001fce000f8e00ff */
[----:B------:R-:W-:-:S07]  /*6210*/  LEPC R20, `(.L_x_600) ;  /* 0x000000001014794e */ /* 0x000fce0000000000 */
[----:B-1----:R-:W-:Y:S05]  /*6220*/  CALL.ABS.NOINC R2 ;  /* 0x0000000002007343 */ /* 0x002fea0003c00000 */
.L_x_600:
        /* <DEDUP_REMOVED lines=9> */
.L_x_601:
        /* <DEDUP_REMOVED lines=9> */
.L_x_602:
        /* <DEDUP_REMOVED lines=9> */
.L_x_603:
        /* <DEDUP_REMOVED lines=9> */
.L_x_604:
        /* <DEDUP_REMOVED lines=9> */
.L_x_605:
        /* <DEDUP_REMOVED lines=9> */
.L_x_606:
        /* <DEDUP_REMOVED lines=9> */
.L_x_607:
        /* <DEDUP_REMOVED lines=9> */
.L_x_608:
[----:B------:R0:W1:Y:S01]  /*66b0*/  LDC.64 R2, c[0x4][R18] ;  /* 0x0100000012027b82 */ /* 0x0000620000000a00 */
[----:B------:R-:W2:Y:S01]  /*66c0*/  LDCU.64 UR4, c[0x4][0x18] ;  /* 0x01000300ff0477ac */ /* 0x000ea20008000a00 */
[----:B------:R-:W-:Y:S02]  /*66d0*/  CS2R R6, SRZ ;  /* 0x0000000000067805 */ /* 0x000fe4000001ff00 */
[----:B--2---:R-:W-:Y:S01]  /*66e0*/  MOV R4, UR4 ;  /* 0x0000000400047c02 */ /* 0x004fe20008000f00 */
[----:B0-----:R-:W-:-:S07]  /*66f0*/  IMAD.U32 R5, RZ, RZ, UR5 ;  /* 0x00000005ff057e24 */ /* 0x001fce000f8e00ff */
[----:B------:R-:W-:-:S07]  /*6700*/  LEPC R20, `(.L_x_609) ;  /* 0x000000001014794e */ /* 0x000fce0000000000 */
[----:B-1----:R-:W-:Y:S05]  /*6710*/  CALL.ABS.NOINC R2 ;  /* 0x0000000002007343 */ /* 0x002fea0003c00000 */
.L_x_609:
[----:B------:R0:W1:Y:S01]  /*6720*/  LDC.64 R2, c[0x4][R18] ;  /* 0x0100000012027b82 */ /* 0x0000620000000a00 */
[----:B------:R-:W2:Y:S01]  /*6730*/  LDCU.64 UR4, c[0x4][0xa0] ;  /* 0x01001400ff0477ac */ /* 0x000ea20008000a00 */
[----:B------:R-:W-:Y:S01]  /*6740*/  CS2R R6, SRZ ;  /* 0x0000000000067805 */ /* 0x000fe2000001ff00 */
[----:B--2---:R-:W-:Y:S02]  /*6750*/  IMAD.U32 R4, RZ, RZ, UR4 ;  /* 0x00000004ff047e24 */ /* 0x004fe4000f8e00ff */
[----:B0-----:R-:W-:-:S07]  /*6760*/  IMAD.U32 R5, RZ, RZ, UR5 ;  /* 0x00000005ff057e24 */ /* 0x001fce000f8e00ff */
[----:B------:R-:W-:-:S07]  /*6770*/  LEPC R20, `(.L_x_610) ;  /* 0x000000001014794e */ /* 0x000fce0000000000 */
[----:B-1----:R-:W-:Y:S05]  /*6780*/  CALL.ABS.NOINC R2 ;  /* 0x0000000002007343 */ /* 0x002fea0003c00000 */
.L_x_610:
[----:B------:R-:W0:Y:S01]  /*6790*/  LDCU.64 UR4, c[0x0][0x380] ;  /* 0x00007000ff0477ac */ /* 0x000e220008000a00 */
[----:B------:R1:W2:Y:S01]  /*67a0*/  LDC.64 R8, c[0x4][R18] ;  /* 0x0100000012087b82 */ /* 0x0002a20000000a00 */
[----:B------:R-:W-:Y:S01]  /*67b0*/  CS2R R6, SRZ ;  /* 0x0000000000067805 */ /* 0x000fe2000001ff00 */
[----:B------:R-:W3:Y:S01]  /*67c0*/  LDCU.64 UR6, c[0x4][0x8] ;  /* 0x01000100ff0677ac */ /* 0x000ee20008000a00 */
[----:B0-----:R-:W0:Y:S01]  /*67d0*/  F2I.U32.F64.FLOOR R22, UR4 ;  /* 0x0000000400167d11 */ /* 0x001e220008305000 */
[----:B---3--:R-:W-:Y:S01]  /*67e0*/  IMAD.U32 R4, RZ, RZ, UR6 ;  /* 0x00000006ff047e24 */ /* 0x008fe2000f8e00ff */
[----:B------:R-:W-:Y:S02]  /*67f0*/  MOV R5, UR7 ;  /* 0x0000000700057c02 */ /* 0x000fe40008000f00 */
[----:B01----:R-:W-:-:S07]  /*6800*/  SHF.R.U32.HI R2, RZ, 0x18, R22 ;  /* 0x00000018ff027819 */ /* 0x003fce0000011616 */
[----:B------:R-:W-:-:S07]  /*6810*/  LEPC R20, `(.L_x_611) ;  /* 0x000000001014794e */ /* 0x000fce0000000000 */
[----:B--2---:R-:W-:Y:S05]  /*6820*/  CALL.ABS.NOINC R8 ;  /* 0x0000000008007343 */ /* 0x004fea0003c00000 */
.L_x_611:
        /* <DEDUP_REMOVED lines=10> */
.L_x_612:
        /* <DEDUP_REMOVED lines=11> */
.L_x_613:
        /* <DEDUP_REMOVED lines=10> */
.L_x_614:
        /* <DEDUP_REMOVED lines=10> */
.L_x_615:
[----:B------:R0:W1:Y:S01]  /*6ac0*/  LDC.64 R2, c[0x4][R18] ;  /* 0x0100000012027b82 */ /* 0x0000620000000a00 */
[----:B------:R-:W2:Y:S01]  /*6ad0*/  LDCU.64 UR4, c[0x4][0x18] ;  /* 0x01000300ff0477ac */ /* 0x000ea20008000a00 */
[----:B------:R-:W-:Y:S01]  /*6ae0*/  CS2R R6, SRZ ;  /* 0x0000000000067805 */ /* 0x000fe2000001ff00 */
[----:B--2---:R-:W-:Y:S02]  /*6af0*/  IMAD.U32 R4, RZ, RZ, UR4 ;  /* 0x00000004ff047e24 */ /* 0x004fe4000f8e00ff */
[----:B0-----:R-:W-:-:S07]  /*6b00*/  IMAD.U32 R5, RZ, RZ, UR5 ;  /* 0x00000005ff057e24 */ /* 0x001fce000f8e00ff */
[----:B------:R-:W-:-:S07]  /*6b10*/  LEPC R20, `(.L_x_616) ;  /* 0x000000001014794e */ /* 0x000fce0000000000 */
[----:B-1----:R-:W-:Y:S05]  /*6b20*/  CALL.ABS.NOINC R2 ;  /* 0x0000000002007343 */ /* 0x002fea0003c00000 */
.L_x_616:
[----:B------:R0:W1:Y:S01]  /*6b30*/  LDC.64 R2, c[0x4][R18] ;  /* 0x0100000012027b82 */ /* 0x0000620000000a00 */
[----:B------:R-:W2:Y:S01]  /*6b40*/  LDCU.64 UR4, c[0x4][0xa8] ;  /* 0x01001500ff0477ac */ /* 0x000ea20008000a00 */
[----:B------:R-:W-:Y:S01]  /*6b50*/  CS2R R6, SRZ ;  /* 0x0000000000067805 */ /* 0x000fe2000001ff00 */
[----:B--2---:R-:W-:Y:S01]  /*6b60*/  IMAD.U32 R4, RZ, RZ, UR4 ;  /* 0x00000004ff047e24 */ /* 0x004fe2000f8e00ff */
[----:B0-----:R-:W-:-:S07]  /*6b70*/  MOV R5, UR5 ;  /* 0x0000000500057c02 */ /* 0x001fce0008000f00 */
[----:B------:R-:W-:-:S07]  /*6b80*/  LEPC R20, `(.L_x_617) ;  /* 0x000000001014794e */ /* 0x000fce0000000000 */
[----:B-1----:R-:W-:Y:S05]  /*6b90*/  CALL.ABS.NOINC R2 ;  /* 0x0000000002007343 */ /* 0x002fea0003c00000 */
.L_x_617:
[----:B------:R-:W0:Y:S01]  /*6ba0*/  LDCU.64 UR4, c[0x0][0x380] ;  /* 0x00007000ff0477ac */ /* 0x000e220008000a00 */
[----:B------:R1:W2:Y:S01]  /*6bb0*/  LDC.64 R8, c[0x4][R18] ;  /* 0x0100000012087b82 */ /* 0x0002a20000000a00 */
[----:B------:R-:W-:Y:S01]  /*6bc0*/  CS2R R6, SRZ ;  /* 0x0000000000067805 */ /* 0x000fe2000001ff00 */
[----:B------:R-:W3:Y:S01]  /*6bd0*/  LDCU.64 UR6, c[0x4][0x8] ;  /* 0x01000100ff0677ac */ /* 0x000ee20008000a00 */
[----:B0-----:R-:W0:Y:S01]  /*6be0*/  F2I.U32.F64 R22, UR4 ;  /* 0x0000000400167d11 */ /* 0x001e220008301000 */
[----:B---3--:R-:W-:Y:S02]  /*6bf0*/  IMAD.U32 R4, RZ, RZ, UR6 ;  /* 0x00000006ff047e24 */ /* 0x008fe4000f8e00ff */
[----:B------:R-:W-:Y:S01]  /*6c00*/  IMAD.U32 R5, RZ, RZ, UR7 ;  /* 0x00000007ff057e24 */ /* 0x000fe2000f8e00ff */
[----:B01----:R-:W-:-:S07]  /*6c10*/  SHF.R.U32.HI R2, RZ, 0x18, R22 ;  /* 0x00000018ff027819 */ /* 0x003fce0000011616 */
[----:B------:R-:W-:-:S07]  /*6c20*/  LEPC R20, `(.L_x_618) ;  /* 0x000000001014794e */ /* 0x000fce0000000000 */
[----:B--2---:R-:W-:Y:S05]  /*6c30*/  CALL.ABS.NOINC R8 ;  /* 0x0000000008007343 */ /* 0x004fea0003c00000 */
.L_x_618:
        /* <DEDUP_REMOVED lines=10> */
.L_x_619:
        /* <DEDUP_REMOVED lines=11> */
.L_x_620:
        /* <DEDUP_REMOVED lines=10> */
.L_x_621:
        /* <DEDUP_REMOVED lines=10> */
.L_x_622:
[----:B------:R0:W1:Y:S01]  /*6ed0*/  LDC.64 R2, c[0x4][R18] ;  /* 0x0100000012027b82 */ /* 0x0000620000000a00 */
[----:B------:R-:W2:Y:S01]  /*6ee0*/  LDCU.64 UR4, c[0x4][0x18] ;  /* 0x01000300ff0477ac */ /* 0x000ea20008000a00 */
[----:B------:R-:W-:Y:S01]  /*6ef0*/  CS2R R6, SRZ ;  /* 0x0000000000067805 */ /* 0x000fe2000001ff00 */
[----:B--2---:R-:W-:Y:S01]  /*6f00*/  IMAD.U32 R4, RZ, RZ, UR4 ;  /* 0x00000004ff047e24 */ /* 0x004fe2000f8e00ff */
[----:B0-----:R-:W-:-:S07]  /*6f10*/  MOV R5, UR5 ;  /* 0x0000000500057c02 */ /* 0x001fce0008000f00 */
[----:B------:R-:W-:-:S07]  /*6f20*/  LEPC R20, `(.L_x_623) ;  /* 0x000000001014794e */ /* 0x000fce0000000000 */
[----:B-1----:R-:W-:Y:S05]  /*6f30*/  CALL.ABS.NOINC R2 ;  /* 0x0000000002007343 */ /* 0x002fea0003c00000 */
.L_x_623:
[----:B------:R0:W1:Y:S01]  /*6f40*/  LDC.64 R2, c[0x4][R18] ;  /* 0x0100000012027b82 */ /* 0x0000620000000a00 */
[----:B------:R-:W2:Y:S01]  /*6f50*/  LDCU.64 UR4, c[0x4][0xb0] ;  /* 0x01001600ff0477ac */ /* 0x000ea20008000a00 */
[----:B------:R-:W-:Y:S01]  /*6f60*/  CS2R R6, SRZ ;  /* 0x0000000000067805 */ /* 0x000fe2000001ff00 */
[----:B--2---:R-:W-:Y:S02]  /*6f70*/  IMAD.U32 R4, RZ, RZ, UR4 ;  /* 0x00000004ff047e24 */ /* 0x004fe4000f8e00ff */
[----:B0-----:R-:W-:-:S07]  /*6f80*/  IMAD.U32 R5, RZ, RZ, UR5 ;  /* 0x00000005ff057e24 */ /* 0x001fce000f8e00ff */
[----:B------:R-:W-:-:S07]  /*6f90*/  LEPC R20, `(.L_x_624) ;  /* 0x000000001014794e */ /* 0x000fce0000000000 */
[----:B-1----:R-:W-:Y:S05]  /*6fa0*/  CALL.ABS.NOINC R2 ;  /* 0x0000000002007343 */ /* 0x002fea0003c00000 */
.L_x_624:
[----:B------:R-:W0:Y:S01]  /*6fb0*/  LDCU.64 UR4, c[0x0][0x380] ;  /* 0x00007000ff0477ac */ /* 0x000e220008000a00 */
[----:B------:R1:W2:Y:S01]  /*6fc0*/  LDC.64 R8, c[0x4][R18] ;  /* 0x0100000012087b82 */ /* 0x0002a20000000a00 */
[----:B------:R-:W-:Y:S01]  /*6fd0*/  CS2R R6, SRZ ;  /* 0x0000000000067805 */ /* 0x000fe2000001ff00 */
[----:B------:R-:W3:Y:S01]  /*6fe0*/  LDCU.64 UR6, c[0x4][0x8] ;  /* 0x01000100ff0677ac */ /* 0x000ee20008000a00 */
[----:B0-----:R-:W0:Y:S01]  /*6ff0*/  F2I.U32.F64.CEIL R22, UR4 ;  /* 0x0000000400167d11 */ /* 0x001e220008309000 */
[----:B---3--:R-:W-:Y:S02]  /*7000*/  IMAD.U32 R4, RZ, RZ, UR6 ;  /* 0x00000006ff047e24 */ /* 0x008fe4000f8e00ff */
[----:B------:R-:W-:Y:S01]  /*7010*/  IMAD.U32 R5, RZ, RZ, UR7 ;  /* 0x00000007ff057e24 */ /* 0x000fe2000f8e00ff */
[----:B01----:R-:W-:-:S07]  /*7020*/  SHF.R.U32.HI R2, RZ, 0x18, R22 ;  /* 0x00000018ff027819 */ /* 0x003fce0000011616 */
[----:B------:R-:W-:-:S07]  /*7030*/  LEPC R20, `(.L_x_625) ;  /* 0x000000001014794e */ /* 0x000fce0000000000 */
[----:B--2---:R-:W-:Y:S05]  /*7040*/  CALL.ABS.NOINC R8 ;  /* 0x0000000008007343 */ /* 0x004fea0003c00000 */
.L_x_625:
        /* <DEDUP_REMOVED lines=10> */
.L_x_626:
        /* <DEDUP_REMOVED lines=11> */
.L_x_627:
[----:B------:R-:W-:Y:S01]  /*71a0*/  LOP3.LUT R0, R2, 0xff, RZ, 0xc0, !PT ;  /* 0x000000ff02007812 */ /* 0x000fe200078ec0ff */
[----:B------:R-:W0:Y:S01]  /*71b0*/  LDCU.64 UR4, c[0x4][0x10] ;  /* 0x01000200ff0477ac */ /* 0x000e220008000a00 */
[----:B------:R1:W2:Y:S01]  /*71c0*/  LDC.64 R2, c[0x4][R18] ;  /* 0x0100000012027b82 */ /* 0x0002a20000000a00 */
[----:B------:R-:W-:Y:S01]  /*71d0*/  MOV R6, R45 ;  /* 0x0000002d00067202 */ /* 0x000fe20000000f00 */
[----:B------:R-:W-:Y:S01]  /*71e0*/  IMAD.MOV.U32 R7, RZ, RZ, R17 ;  /* 0x000000ffff077224 */ /* 0x000fe200078e0011 */
[----:B------:R1:W-:Y:S01]  /*71f0*/  STL [R1+0x8], R0 ;  /* 0x0000080001007387 */ /* 0x0003e20000100800 */
[----:B0-----:R-:W-:Y:S02]  /*7200*/  IMAD.U32 R4, RZ, RZ, UR4 ;  /* 0x00000004ff047e24 */ /* 0x001fe4000f8e00ff */
[----:B-1----:R-:W-:-:S07]  /*7210*/  IMAD.U32 R5, RZ, RZ, UR5 ;  /* 0x00000005ff057e24 */ /* 0x002fce000f8e00ff */
[----:B------:R-:W-:-:S07]  /*7220*/  LEPC R20, `(.L_x_628) ;  /* 0x000000001014794e */ /* 0x000fce0000000000 */
[----:B--2---:R-:W-:Y:S05]  /*7230*/  CALL.ABS.NOINC R2 ;  /* 0x0000000002007343 */ /* 0x004fea0003c00000 */
.L_x_628:
        /* <DEDUP_REMOVED lines=10> */
.L_x_629:
[----:B------:R0:W1:Y:S01]  /*72e0*/  LDC.64 R2, c[0x4][R18] ;  /* 0x0100000012027b82 */ /* 0x0000620000000a00 */
[----:B------:R-:W2:Y:S01]  /*72f0*/  LDCU.64 UR4, c[0x4][0x18] ;  /* 0x01000300ff0477ac */ /* 0x000ea20008000a00 */
[----:B------:R-:W-:Y:S01]  /*7300*/  CS2R R6, SRZ ;  /* 0x0000000000067805 */ /* 0x000fe2000001ff00 */
[----:B--2---:R-:W-:Y:S02]  /*7310*/  IMAD.U32 R4, RZ, RZ, UR4 ;  /* 0x00000004ff047e24 */ /* 0x004fe4000f8e00ff */
[----:B0-----:R-:W-:-:S07]  /*7320*/  IMAD.U32 R5, RZ, RZ, UR5 ;  /* 0x00000005ff057e24 */ /* 0x001fce000f8e00ff */
[----:B------:R-:W-:-:S07]  /*7330*/  LEPC R20, `(.L_x_630) ;  /* 0x000000001014794e */ /* 0x000fce0000000000 */
[----:B-1----:R-:W-:Y:S05]  /*7340*/  CALL.ABS.NOINC R2 ;  /* 0x0000000002007343 */ /* 0x002fea0003c00000 */
.L_x_630:
[----:B------:R0:W1:Y:S01]  /*7350*/  LDC.64 R2, c[0x4][R18] ;  /* 0x0100000012027b82 */ /* 0x0000620000000a00 */
[----:B------:R-:W2:Y:S01]  /*7360*/  LDCU.64 UR4, c[0x4][0xb8] ;  /* 0x01001700ff0477ac */ /* 0x000ea20008000a00 */
[----:B------:R-:W-:Y:S01]  /*7370*/  CS2R R6, SRZ ;  /* 0x0000000000067805 */ /* 0x000fe2000001ff00 */
[----:B--2---:R-:W-:Y:S02]  /*7380*/  IMAD.U32 R4, RZ, RZ, UR4 ;  /* 0x00000004ff047e24 */ /* 0x004fe4000f8e00ff */
[----:B0-----:R-:W-:-:S07]  /*7390*/  IMAD.U32 R5, RZ, RZ, UR5 ;  /* 0x00000005ff057e24 */ /* 0x001fce000f8e00ff */
[----:B------:R-:W-:-:S07]  /*73a0*/  LEPC R20, `(.L_x_631) ;  /* 0x000000001014794e */ /* 0x000fce0000000000 */
[----:B-1----:R-:W-:Y:S05]  /*73b0*/  CALL.ABS.NOINC R2 ;  /* 0x0000000002007343 */ /* 0x002fea0003c00000 */
.L_x_631:
[----:B------:R-:W0:Y:S01]  /*73c0*/  LDCU.64 UR4, c[0x0][0x380] ;  /* 0x00007000ff0477ac */ /* 0x000e220008000a00 */
[----:B------:R1:W2:Y:S01]  /*73d0*/  LDC.64 R8, c[0x4][R18] ;  /* 0x0100000012087b82 */ /* 0x0002a20000000a00 */
[----:B------:R-:W-:Y:S01]  /*73e0*/  CS2R R6, SRZ ;  /* 0x0000000000067805 */ /* 0x000fe2000001ff00 */
[----:B------:R-:W3:Y:S01]  /*73f0*/  LDCU.64 UR6, c[0x4][0x8] ;  /* 0x01000100ff0677ac */ /* 0x000ee20008000a00 */
[----:B0-----:R-:W0:Y:S01]  /*7400*/  F2I.U32.F64.TRUNC R22, UR4 ;  /* 0x0000000400167d11 */ /* 0x001e22000830d000 */
[----:B---3--:R-:W-:Y:S01]  /*7410*/  MOV R4, UR6 ;  /* 0x0000000600047c02 */ /* 0x008fe20008000f00 */
[----:B------:R-:W-:Y:S01]  /*7420*/  IMAD.U32 R5, RZ, RZ, UR7 ;  /* 0x00000007ff057e24 */ /* 0x000fe2000f8e00ff */
[----:B01----:R-:W-:-:S07]  /*7430*/  SHF.R.U32.HI R2, RZ, 0x18, R22 ;  /* 0x00000018ff027819 */ /* 0x003fce0000011616 */
[----:B------:R-:W-:-:S07]  /*7440*/  LEPC R20, `(.L_x_632) ;  /* 0x000000001014794e */ /* 0x000fce0000000000 */
[----:B--2---:R-:W-:Y:S05]  /*7450*/  CALL.ABS.NOINC R8 ;  /* 0x0000000008007343 */ /* 0x004fea0003c00000 */
.L_x_632:
        /* <DEDUP_REMOVED lines=10> */
.L_x_633:
        /* <DEDUP_REMOVED lines=11> */
.L_x_634:
[----:B------:R-:W-:Y:S01]  /*75b0*/  LOP3.LUT R0, R2, 0xff, RZ, 0xc0, !PT ;  /* 0x000000ff02007812 */ /* 0x000fe200078ec0ff */
[----:B------:R-:W0:Y:S01]  /*75c0*/  LDCU.64 UR4, c[0x4][0x10] ;  /* 0x01000200ff0477ac */ /* 0x000e220008000a00 */
[----:B------:R1:W2:Y:S01]  /*75d0*/  LDC.64 R2, c[0x4][R18] ;  /* 0x0100000012027b82 */ /* 0x0002a20000000a00 */
[----:B------:R-:W-:Y:S02]  /*75e0*/  IMAD.MOV.U32 R6, RZ, RZ, R45 ;  /* 0x000000ffff067224 */ /* 0x000fe400078e002d */
[----:B------:R1:W-:Y:S01]  /*75f0*/  STL [R1+0x8], R0 ;  /* 0x0000080001007387 */ /* 0x0003e20000100800 */
[----:B------:R-:W-:Y:S01]  /*7600*/  IMAD.MOV.U32 R7, RZ, RZ, R17 ;  /* 0x000000ffff077224 */ /* 0x000fe200078e0011 */
[----:B0-----:R-:W-:Y:S01]  /*7610*/  MOV R4, UR4 ;  /* 0x0000000400047c02 */ /* 0x001fe20008000f00 */
[----:B-1----:R-:W-:-:S07]  /*7620*/  IMAD.U32 R5, RZ, RZ, UR5 ;  /* 0x00000005ff057e24 */ /* 0x002fce000f8e00ff */
[----:B------:R-:W-:-:S07]  /*7630*/  LEPC R20, `(.L_x_635) ;  /* 0x000000001014794e */ /* 0x000fce0000000000 */
[----:B--2---:R-:W-:Y:S05]  /*7640*/  CALL.ABS.NOINC R2 ;  /* 0x0000000002007343 */ /* 0x004fea0003c00000 */
.L_x_635:
        /* <DEDUP_REMOVED lines=10> */
.L_x_636:
[----:B------:R0:W1:Y:S01]  /*76f0*/  LDC.64 R2, c[0x4][R18] ;  /* 0x0100000012027b82 */ /* 0x0000620000000a00 */
[----:B------:R-:W2:Y:S01]  /*7700*/  LDCU.64 UR4, c[0x4][0x18] ;  /* 0x01000300ff0477ac */ /* 0x000ea20008000a00 */
[----:B------:R-:W-:Y:S01]  /*7710*/  CS2R R6, SRZ ;  /* 0x0000000000067805 */ /* 0x000fe2000001ff00 */
[----:B--2---:R-:W-:Y:S02]  /*7720*/  IMAD.U32 R4, RZ, RZ, UR4 ;  /* 0x00000004ff047e24 */ /* 0x004fe4000f8e00ff */
[----:B0-----:R-:W-:-:S07]  /*7730*/  IMAD.U32 R5, RZ, RZ, UR5 ;  /* 0x00000005ff057e24 */ /* 0x001fce000f8e00ff */
[----:B------:R-:W-:-:S07]  /*7740*/  LEPC R20, `(.L_x_637) ;  /* 0x000000001014794e */ /* 0x000fce0000000000 */
[----:B-1----:R-:W-:Y:S05]  /*7750*/  CALL.ABS.NOINC R2 ;  /* 0x0000000002007343 */ /* 0x002fea0003c00000 */
.L_x_637:
[----:B------:R0:W1:Y:S01]  /*7760*/  LDC.64 R2, c[0x4][R18] ;  /* 0x0100000012027b82 */ /* 0x0000620000000a00 */
[----:B------:R-:W2:Y:S01]  /*7770*/  LDCU.64 UR4, c[0x4][0xc0] ;  /* 0x01001800ff0477ac */ /* 0x000ea20008000a00 */
[----:B------:R-:W-:Y:S02]  /*7780*/  CS2R R6, SRZ ;  /* 0x0000000000067805 */ /* 0x000fe4000001ff00 */
[----:B--2---:R-:W-:Y:S01]  /*7790*/  MOV R4, UR4 ;  /* 0x0000000400047c02 */ /* 0x004fe20008000f00 */
[----:B0-----:R-:W-:-:S07]  /*77a0*/  IMAD.U32 R5, RZ, RZ, UR5 ;  /* 0x00000005ff057e24 */ /* 0x001fce000f8e00ff */
[----:B------:R-:W-:-:S07]  /*77b0*/  LEPC R20, `(.L_x_638) ;  /* 0x000000001014794e */ /* 0x000fce0000000000 */
[----:B-1----:R-:W-:Y:S05]  /*77c0*/  CALL.ABS.NOINC R2 ;  /* 0x0000000002007343 */ /* 0x002fea0003c00000 */
.L_x_638:
[----:B------:R-:W0:Y:S01]  /*77d0*/  LDCU.64 UR4, c[0x0][0x380] ;  /* 0x00007000ff0477ac */ /* 0x000e220008000a00 */
[----:B------:R1:W2:Y:S01]  /*77e0*/  LDC.64 R2, c[0x4][R18] ;  /* 0x0100000012027b82 */ /* 0x0002a20000000a00 */
[----:B------:R-:W-:Y:S01]  /*77f0*/  CS2R R6, SRZ ;  /* 0x0000000000067805 */ /* 0x000fe2000001ff00 */
[----:B------:R-:W3:Y:S01]  /*7800*/  LDCU.64 UR6, c[0x4][0x8] ;  /* 0x01000100ff0677ac */ /* 0x000ee20008000a00 */
[----:B0-----:R-:W0:Y:S02]  /*7810*/  F2I.U64.F64.FLOOR R4, UR4 ;  /* 0x0000000400047d11 */ /* 0x001e240008305800 */
[----:B0-----:R-:W-:Y:S01]  /*7820*/  SHF.R.U32.HI R16, RZ, 0x18, R5 ;  /* 0x00000018ff107819 */ /* 0x001fe20000011605 */
[----:B---3--:R-:W-:Y:S02]  /*7830*/  IMAD.U32 R4, RZ, RZ, UR6 ;  /* 0x00000006ff047e24 */ /* 0x008fe4000f8e00ff */
[----:B-1----:R-:W-:-:S07]  /*7840*/  IMAD.U32 R5, RZ, RZ, UR7 ;  /* 0x00000007ff057e24 */ /* 0x002fce000f8e00ff */
[----:B------:R-:W-:-:S07]  /*7850*/  LEPC R20, `(.L_x_639) ;  /* 0x000000001014794e */ /* 0x000fce0000000000 */
[----:B--2---:R-:W-:Y:S05]  /*7860*/  CALL.ABS.NOINC R2 ;  /* 0x0000000002007343 */ /* 0x004fea0003c00000 */
.L_x_639:
[----:B------:R-:W0:Y:S01]  /*7870*/  LDCU.64 UR6, c[0x0][0x380] ;  /* 0x00007000ff0677ac */ /* 0x000e220008000a00 */
[----:B------:R1:W-:Y:S01]  /*7880*/  STL [R1+0x8], R16 ;  /* 0x0000081001007387 */ /* 0x0003e20000100800 */
[----:B------:R1:W2:Y:S01]  /*7890*/  LDC.64 R8, c[0x4][R18] ;  /* 0x0100000012087b82 */ /* 0x0002a20000000a00 */
[----:B------:R-:W-:Y:S01]  /*78a0*/  IMAD.MOV.U32 R6, RZ, RZ, R45 ;  /* 0x000000ffff067224 */ /* 0x000fe200078e002d */
[----:B------:R-:W3:Y:S01]  /*78b0*/  LDCU.64 UR4, c[0x4][0x10] ;  /* 0x01000200ff0477ac */ /* 0x000ee20008000a00 */
[----:B------:R-:W-:Y:S01]  /*78c0*/  IMAD.MOV.U32 R7, RZ, RZ, R17 ;  /* 0x000000ffff077224 */ /* 0x000fe200078e0011 */
[----:B0-----:R-:W0:Y:S01]  /*78d0*/  F2I.U64.F64.FLOOR R24, UR6 ;  /* 0x0000000600187d11 */ /* 0x001e220008305800 */
[----:B---3--:R-:W-:Y:S01]  /*78e0*/  IMAD.U32 R4, RZ, RZ, UR4 ;  /* 0x00000004ff047e24 */ /* 0x008fe2000f8e00ff */
[----:B------:R-:W-:Y:S02]  /*78f0*/  MOV R5, UR5 ;  /* 0x0000000500057c02 */ /* 0x000fe40008000f00 */
[----:B01----:R-:W-:-:S07]  /*7900*/  SHF.R.U32.HI R2, RZ, 0x10, R25 ;  /* 0x00000010ff027819 */ /* 0x003fce0000011619 */
[----:B------:R-:W-:-:S07]  /*7910*/  LEPC R20, `(.L_x_640) ;  /* 0x000000001014794e */ /* 0x000fce0000000000 */
[----:B--2---:R-:W-:Y:S05]  /*7920*/  CALL.ABS.NOINC R8 ;  /* 0x0000000008007343 */ /* 0x004fea0003c00000 */
.L_x_640:
        /* <DEDUP_REMOVED lines=11> */
.L_x_641:
        /* <DEDUP_REMOVED lines=10> */
.L_x_642:
        /* <DEDUP_REMOVED lines=11> */
.L_x_643:
        /* <DEDUP_REMOVED lines=10> */
.L_x_644:
        /* <DEDUP_REMOVED lines=11> */
.L_x_645:
        /* <DEDUP_REMOVED lines=10> */
.L_x_646:
        /* <DEDUP_REMOVED lines=10> */
.L_x_647:
[----:B------:R0:W1:Y:S01]  /*7dc0*/  LDC.64 R2, c[0x4][R18] ;  /* 0x0100000012027b82 */ /* 0x0000620000000a00 */
[----:B------:R-:W2:Y:S01]  /*7dd0*/  LDCU.64 UR4, c[0x4][0x18] ;  /* 0x01000300ff0477ac */ /* 0x000ea20008000a00 */
[----:B------:R-:W-:Y:S01]  /*7de0*/  CS2R R6, SRZ ;  /* 0x0000000000067805 */ /* 0x000fe2000001ff00 */
[----:B--2---:R-:W-:Y:S02]  /*7df0*/  IMAD.U32 R4, RZ, RZ, UR4 ;  /* 0x00000004ff047e24 */ /* 0x004fe4000f8e00ff */
[----:B0-----:R-:W-:-:S07]  /*7e00*/  IMAD.U32 R5, RZ, RZ, UR5 ;  /* 0x00000005ff057e24 */ /* 0x001fce000f8e00ff */
[----:B------:R-:W-:-:S07]  /*7e10*/  LEPC R20, `(.L_x_648) ;  /* 0x000000001014794e */ /* 0x000fce0000000000 */
[----:B-1----:R-:W-:Y:S05]  /*7e20*/  CALL.ABS.NOINC R2 ;  /* 0x0000000002007343 */ /* 0x002fea0003c00000 */
.L_x_648:
[----:B------:R0:W1:Y:S01]  /*7e30*/  LDC.64 R2, c[0x4][R18] ;  /* 0x0100000012027b82 */ /* 0x0000620000000a00 */
[----:B------:R-:W2:Y:S01]  /*7e40*/  LDCU.64 UR4, c[0x4][0xc8] ;  /* 0x01001900ff0477ac */ /* 0x000ea20008000a00 */
[----:B------:R-:W-:Y:S01]  /*7e50*/  CS2R R6, SRZ ;  /* 0x0000000000067805 */ /* 0x000fe2000001ff00 */
[----:B--2---:R-:W-:Y:S02]  /*7e60*/  IMAD.U32 R4, RZ, RZ, UR4 ;  /* 0x00000004ff047e24 */ /* 0x004fe4000f8e00ff */
[----:B0-----:R-:W-:-:S07]  /*7e70*/  IMAD.U32 R5, RZ, RZ, UR5 ;  /* 0x00000005ff057e24 */ /* 0x001fce000f8e00ff */
[----:B------:R-:W-:-:S07]  /*7e80*/  LEPC R20, `(.L_x_649) ;  /* 0x000000001014794e */ /* 0x000fce0000000000 */
[----:B-1----:R-:W-:Y:S05]  /*7e90*/  CALL.ABS.NOINC R2 ;  /* 0x0000000002007343 */ /* 0x002fea0003c00000 */
.L_x_649:
[----:B------:R-:W0:Y:S01]  /*7ea0*/  LDCU.64 UR4, c[0x0][0x380] ;  /* 0x00007000ff0477ac */ /* 0x000e220008000a00 */
[----:B------:R1:W2:Y:S01]  /*7eb0*/  LDC.64 R2, c[0x4][R18] ;  /* 0x0100000012027b82 */ /* 0x0002a20000000a00 */
[----:B------:R-:W-:Y:S01]  /*7ec0*/  CS2R R6, SRZ ;  /* 0x0000000000067805 */ /* 0x000fe2000001ff00 */
[----:B------:R-:W3:Y:S01]  /*7ed0*/  LDCU.64 UR6, c[0x4][0x8] ;  /* 0x01000100ff0677ac */ /* 0x000ee20008000a00 */
[----:B0-----:R-:W0:Y:S02]  /*7ee0*/  F2I.U64.F64 R4, UR4 ;  /* 0x0000000400047d11 */ /* 0x001e240008301800 */
[----:B0-----:R-:W-:Y:S01]  /*7ef0*/  SHF.R.U32.HI R16, RZ, 0x18, R5 ;  /* 0x00000018ff107819 */ /* 0x001fe20000011605 */
[----:B---3--:R-:W-:Y:S01]  /*7f00*/  IMAD.U32 R5, RZ, RZ, UR7 ;  /* 0x00000007ff057e24 */ /* 0x008fe2000f8e00ff */
[----:B-1----:R-:W-:-:S07]  /*7f10*/  MOV R4, UR6 ;  /* 0x0000000600047c02 */ /* 0x002fce0008000f00 */
[----:B------:R-:W-:-:S07]  /*7f20*/  LEPC R20, `(.L_x_650) ;  /* 0x000000001014794e */ /* 0x000fce0000000000 */
[----:B--2---:R-:W-:Y:S05]  /*7f30*/  CALL.ABS.NOINC R2 ;  /* 0x0000000002007343 */ /* 0x004fea0003c00000 */
.L_x_650:
[----:B------:R-:W0:Y:S01]  /*7f40*/  LDCU.64 UR6, c[0x0][0x380] ;  /* 0x00007000ff0677ac */ /* 0x000e220008000a00 */
[----:B------:R1:W-:Y:S01]  /*7f50*/  STL [R1+0x8], R16 ;  /* 0x0000081001007387 */ /* 0x0003e20000100800 */
[----:B------:R1:W2:Y:S01]  /*7f60*/  LDC.64 R8, c[0x4][R18] ;  /* 0x0100000012087b82 */ /* 0x0002a20000000a00 */
[----:B------:R-:W-:Y:S01]  /*7f70*/  IMAD.MOV.U32 R6, RZ, RZ, R45 ;  /* 0x000000ffff067224 */ /* 0x000fe200078e002d */
[----:B------:R-:W3:Y:S01]  /*7f80*/  LDCU.64 UR4, c[0x4][0x10] ;  /* 0x01000200ff0477ac */ /* 0x000ee20008000a00 */
[----:B------:R-:W-:Y:S01]  /*7f90*/  MOV R7, R17 ;  /* 0x0000001100077202 */ /* 0x000fe20000000f00 */
[----:B0-----:R-:W0:Y:S01]  /*7fa0*/  F2I.U64.F64 R24, UR6 ;  /* 0x0000000600187d11 */ /* 0x001e220008301800 */
[----:B---3--:R-:W-:Y:S02]  /*7fb0*/  IMAD.U32 R4, RZ, RZ, UR4 ;  /* 0x00000004ff047e24 */ /* 0x008fe4000f8e00ff */
[----:B------:R-:W-:Y:S01]  /*7fc0*/  IMAD.U32 R5, RZ, RZ, UR5 ;  /* 0x00000005ff057e24 */ /* 0x000fe2000f8e00ff */
[----:B01----:R-:W-:-:S07]  /*7fd0*/  SHF.R.U32.HI R2, RZ, 0x10, R25 ;  /* 0x00000010ff027819 */ /* 0x003fce0000011619 */
[----:B------:R-:W-:-:S07]  /*7fe0*/  LEPC R20, `(.L_x_651) ;  /* 0x000000001014794e */ /* 0x000fce0000000000 */
[----:B--2---:R-:W-:Y:S05]  /*7ff0*/  CALL.ABS.NOINC R8 ;  /* 0x0000000008007343 */ /* 0x004fea0003c00000 */
.L_x_651:
        /* <DEDUP_REMOVED lines=11> */
.L_x_652:
        /* <DEDUP_REMOVED lines=10> */
.L_x_653:
        /* <DEDUP_REMOVED lines=11> */
.L_x_654:
        /* <DEDUP_REMOVED lines=10> */
.L_x_655:
        /* <DEDUP_REMOVED lines=11> */
.L_x_656:
        /* <DEDUP_REMOVED lines=10> */
.L_x_657:
        /* <DEDUP_REMOVED lines=10> */
.L_x_658:
[----:B------:R0:W1:Y:S01]  /*8490*/  LDC.64 R2, c[0x4][R18] ;  /* 0x0100000012027b82 */ /* 0x0000620000000a00 */
[----:B------:R-:W2:Y:S01]  /*84a0*/  LDCU.64 UR4, c[0x4][0x18] ;  /* 0x01000300ff0477ac */ /* 0x000ea20008000a00 */
[----:B------:R-:W-:Y:S01]  /*84b0*/  CS2R R6, SRZ ;  /* 0x0000000000067805 */ /* 0x000fe2000001ff00 */
[----:B--2---:R-:W-:Y:S01]  /*84c0*/  IMAD.U32 R4, RZ, RZ, UR4 ;  /* 0x00000004ff047e24 */ /* 0x004fe2000f8e00ff */
[----:B0-----:R-:W-:-:S07]  /*84d0*/  MOV R5, UR5 ;  /* 0x0000000500057c02 */ /* 0x001fce0008000f00 */
[----:B------:R-:W-:-:S07]  /*84e0*/  LEPC R20, `(.L_x_659) ;  /* 0x000000001014794e */ /* 0x000fce0000000000 */
[----:B-1----:R-:W-:Y:S05]  /*84f0*/  CALL.ABS.NOINC R2 ;  /* 0x0000000002007343 */ /* 0x002fea0003c00000 */
.L_x_659:
[----:B------:R0:W1:Y:S01]  /*8500*/  LDC.64 R2, c[0x4][R18] ;  /* 0x0100000012027b82 */ /* 0x0000620000000a00 */
[----:B------:R-:W2:Y:S01]  /*8510*/  LDCU.64 UR4, c[0x4][0xd0] ;  /* 0x01001a00ff0477ac */ /* 0x000ea20008000a00 */
[----:B------:R-:W-:Y:S01]  /*8520*/  CS2R R6, SRZ ;  /* 0x0000000000067805 */ /* 0x000fe2000001ff00 */
[----:B--2---:R-:W-:Y:S02]  /*8530*/  IMAD.U32 R4, RZ, RZ, UR4 ;  /* 0x00000004ff047e24 */ /* 0x004fe4000f8e00ff */
[----:B0-----:R-:W-:-:S07]  /*8540*/  IMAD.U32 R5, RZ, RZ, UR5 ;  /* 0x00000005ff057e24 */ /* 0x001fce000f8e00ff */
[----:B------:R-:W-:-:S07]  /*8550*/  LEPC R20, `(.L_x_660) ;  /* 0x000000001014794e */ /* 0x000fce0000000000 */
[----:B-1----:R-:W-:Y:S05]  /*8560*/  CALL.ABS.NOINC R2 ;  /* 0x0000000002007343 */ /* 0x002fea0003c00000 */
.L_x_660:
[----:B------:R-:W0:Y:S01]  /*8570*/  LDCU.64 UR4, c[0x0][0x380] ;  /* 0x00007000ff0477ac */ /* 0x000e220008000a00 */
[----:B------:R1:W2:Y:S01]  /*8580*/  LDC.64 R2, c[0x4][R18] ;  /* 0x0100000012027b82 */ /* 0x0002a20000000a00 */
[----:B------:R-:W-:Y:S01]  /*8590*/  CS2R R6, SRZ ;  /* 0x0000000000067805 */ /* 0x000fe2000001ff00 */
[----:B------:R-:W3:Y:S01]  /*85a0*/  LDCU.64 UR6, c[0x4][0x8] ;  /* 0x01000100ff0677ac */ /* 0x000ee20008000a00 */
[----:B0-----:R-:W0:Y:S02]  /*85b0*/  F2I.U64.F64.CEIL R4, UR4 ;  /* 0x0000000400047d11 */ /* 0x001e240008309800 */
[----:B0-----:R-:W-:Y:S01]  /*85c0*/  SHF.R.U32.HI R16, RZ, 0x18, R5 ;  /* 0x00000018ff107819 */ /* 0x001fe20000011605 */
[----:B---3--:R-:W-:Y:S02]  /*85d0*/  IMAD.U32 R4, RZ, RZ, UR6 ;  /* 0x00000006ff047e24 */ /* 0x008fe4000f8e00ff */
[----:B-1----:R-:W-:-:S07]  /*85e0*/  IMAD.U32 R5, RZ, RZ, UR7 ;  /* 0x00000007ff057e24 */ /* 0x002fce000f8e00ff */
[----:B------:R-:W-:-:S07]  /*85f0*/  LEPC R20, `(.L_x_661) ;  /* 0x000000001014794e */ /* 0x000fce0000000000 */
[----:B--2---:R-:W-:Y:S05]  /*8600*/  CALL.ABS.NOINC R2 ;  /* 0x0000000002007343 */ /* 0x004fea0003c00000 */
.L_x_661:
[----:B------:R-:W0:Y:S01]  /*8610*/  LDCU.64 UR6, c[0x0][0x380] ;  /* 0x00007000ff0677ac */ /* 0x000e220008000a00 */
[----:B------:R1:W-:Y:S01]  /*8620*/  STL [R1+0x8], R16 ;  /* 0x0000081001007387 */ /* 0x0003e20000100800 */
[----:B------:R1:W2:Y:S01]  /*8630*/  LDC.64 R8, c[0x4][R18] ;  /* 0x0100000012087b82 */ /* 0x0002a20000000a00 */
[----:B------:R-:W-:Y:S01]  /*8640*/  IMAD.MOV.U32 R6, RZ, RZ, R45 ;  /* 0x000000ffff067224 */ /* 0x000fe200078e002d */
[----:B------:R-:W3:Y:S01]  /*8650*/  LDCU.64 UR4, c[0x4][0x10] ;  /* 0x01000200ff0477ac */ /* 0x000ee20008000a00 */
[----:B------:R-:W-:Y:S01]  /*8660*/  IMAD.MOV.U32 R7, RZ, RZ, R17 ;  /* 0x000000ffff077224 */ /* 0x000fe200078e0011 */
[----:B0-----:R-:W0:Y:S01]  /*8670*/  F2I.U64.F64.CEIL R24, UR6 ;  /* 0x0000000600187d11 */ /* 0x001e220008309800 */
[----:B---3--:R-:W-:Y:S01]  /*8680*/  MOV R4, UR4 ;  /* 0x0000000400047c02 */ /* 0x008fe20008000f00 */
[----:B------:R-:W-:Y:S01]  /*8690*/  IMAD.U32 R5, RZ, RZ, UR5 ;  /* 0x00000005ff057e24 */ /* 0x000fe2000f8e00ff */
[----:B01----:R-:W-:-:S07]  /*86a0*/  SHF.R.U32.HI R2, RZ, 0x10, R25 ;  /* 0x00000010ff027819 */ /* 0x003fce0000011619 */
[----:B------:R-:W-:-:S07]  /*86b0*/  LEPC R20, `(.L_x_662) ;  /* 0x000000001014794e */ /* 0x000fce0000000000 */
[----:B--2---:R-:W-:Y:S05]  /*86c0*/  CALL.ABS.NOINC R8 ;  /* 0x0000000008007343 */ /* 0x004fea0003c00000 */
.L_x_662:
        /* <DEDUP_REMOVED lines=11> */
.L_x_663:
        /* <DEDUP_REMOVED lines=10> */
.L_x_664:
        /* <DEDUP_REMOVED lines=11> */
.L_x_665:
        /* <DEDUP_REMOVED lines=10> */
.L_x_666:
        /* <DEDUP_REMOVED lines=11> */
.L_x_667:
        /* <DEDUP_REMOVED lines=10> */
.L_x_668:
        /* <DEDUP_REMOVED lines=10> */
.L_x_669:
[----:B------:R0:W1:Y:S01]  /*8b60*/  LDC.64 R2, c[0x4][R18] ;  /* 0x0100000012027b82 */ /* 0x0000620000000a00 */
[----:B------:R-:W2:Y:S01]  /*8b70*/  LDCU.64 UR4, c[0x4][0x18] ;  /* 0x01000300ff0477ac */ /* 0x000ea20008000a00 */
[----:B------:R-:W-:Y:S01]  /*8b80*/  CS2R R6, SRZ ;  /* 0x0000000000067805 */ /* 0x000fe2000001ff00 */
[----:B--2---:R-:W-:Y:S02]  /*8b90*/  IMAD.U32 R4, RZ, RZ, UR4 ;  /* 0x00000004ff047e24 */ /* 0x004fe4000f8e00ff */
[----:B0-----:R-:W-:-:S07]  /*8ba0*/  IMAD.U32 R5, RZ, RZ, UR5 ;  /* 0x00000005ff057e24 */ /* 0x001fce000f8e00ff */
[----:B------:R-:W-:-:S07]  /*8bb0*/  LEPC R20, `(.L_x_670) ;  /* 0x000000001014794e */ /* 0x000fce0000000000 */
[----:B-1----:R-:W-:Y:S05]  /*8bc0*/  CALL.ABS.NOINC R2 ;  /* 0x0000000002007343 */ /* 0x002fea0003c00000 */
.L_x_670:
[----:B------:R0:W1:Y:S01]  /*8bd0*/  LDC.64 R2, c[0x4][R18] ;  /* 0x0100000012027b82 */ /* 0x0000620000000a00 */
[----:B------:R-:W2:Y:S01]  /*8be0*/  LDCU.64 UR4, c[0x4][0xd8] ;  /* 0x01001b00ff0477ac */ /* 0x000ea20008000a00 */
[----:B------:R-:W-:Y:S01]  /*8bf0*/  CS2R R6, SRZ ;  /* 0x0000000000067805 */ /* 0x000fe2000001ff00 */
[----:B--2---:R-:W-:Y:S01]  /*8c00*/  IMAD.U32 R4, RZ, RZ, UR4 ;  /* 0x00000004ff047e24 */ /* 0x004fe2000f8e00ff */
[----:B0-----:R-:W-:-:S07]  /*8c10*/  MOV R5, UR5 ;  /* 0x0000000500057c02 */ /* 0x001fce0008000f00 */
[----:B------:R-:W-:-:S07]  /*8c20*/  LEPC R20, `(.L_x_671) ;  /* 0x000000001014794e */ /* 0x000fce0000000000 */
[----:B-1----:R-:W-:Y:S05]  /*8c30*/  CALL.ABS.NOINC R2 ;  /* 0x0000000002007343 */ /* 0x002fea0003c00000 */
.L_x_671:
[----:B------:R-:W0:Y:S01]  /*8c40*/  LDCU.64 UR4, c[0x0][0x380] ;  /* 0x00007000ff0477ac */ /* 0x000e220008000a00 */
[----:B------:R1:W2:Y:S01]  /*8c50*/  LDC.64 R2, c[0x4][R18] ;  /* 0x0100000012027b82 */ /* 0x0002a20000000a00 */
[----:B------:R-:W-:Y:S01]  /*8c60*/  CS2R R6, SRZ ;  /* 0x0000000000067805 */ /* 0x000fe2000001ff00 */
[----:B------:R-:W3:Y:S01]  /*8c70*/  LDCU.64 UR6, c[0x4][0x8] ;  /* 0x01000100ff0677ac */ /* 0x000ee20008000a00 */
[----:B0-----:R-:W0:Y:S02]  /*8c80*/  F2I.U64.F64.TRUNC R4, UR4 ;  /* 0x0000000400047d11 */ /* 0x001e24000830d800 */
[----:B0-----:R-:W-:Y:S01]  /*8c90*/  SHF.R.U32.HI R22, RZ, 0x18, R5 ;  /* 0x00000018ff167819 */ /* 0x001fe20000011605 */
[----:B---3--:R-:W-:Y:S02]  /*8ca0*/  IMAD.U32 R4, RZ, RZ, UR6 ;  /* 0x00000006ff047e24 */ /* 0x008fe4000f8e00ff */
[----:B-1----:R-:W-:-:S07]  /*8cb0*/  IMAD.U32 R5, RZ, RZ, UR7 ;  /* 0x00000007ff057e24 */ /* 0x002fce000f8e00ff */
[----:B------:R-:W-:-:S07]  /*8cc0*/  LEPC R20, `(.L_x_672) ;  /* 0x000000001014794e */ /* 0x000fce0000000000 */
[----:B--2---:R-:W-:Y:S05]  /*8cd0*/  CALL.ABS.NOINC R2 ;  /* 0x0000000002007343 */ /* 0x004fea0003c00000 */
.L_x_672:
[----:B------:R-:W0:Y:S01]  /*8ce0*/  LDCU.64 UR6, c[0x0][0x380] ;  /* 0x00007000ff0677ac */ /* 0x000e220008000a00 */
[----:B------:R1:W-:Y:S01]  /*8cf0*/  STL [R1], R22 ;  /* 0x0000001601007387 */ /* 0x0003e20000100800 */
[----:B------:R1:W2:Y:S01]  /*8d00*/  LDC.64 R8, c[0x4][R18] ;  /* 0x0100000012087b82 */ /* 0x0002a20000000a00 */
[----:B------:R-:W-:Y:S01]  /*8d10*/  MOV R6, R23 ;  /* 0x0000001700067202 */ /* 0x000fe20000000f00 */
[----:B------:R-:W3:Y:S01]  /*8d20*/  LDCU.64 UR4, c[0x4][0x10] ;  /* 0x01000200ff0477ac */ /* 0x000ee20008000a00 */
[----:B------:R-:W-:Y:S01]  /*8d30*/  IMAD.MOV.U32 R7, RZ, RZ, R19 ;  /* 0x000000ffff077224 */ /* 0x000fe200078e0013 */
[----:B0-----:R-:W0:Y:S01]  /*8d40*/  F2I.U64.F64.TRUNC R16, UR6 ;  /* 0x0000000600107d11 */ /* 0x001e22000830d800 */
[----:B---3--:R-:W-:Y:S02]  /*8d50*/  IMAD.U32 R4, RZ, RZ, UR4 ;  /* 0x00000004ff047e24 */ /* 0x008fe4000f8e00ff */
[----:B------:R-:W-:Y:S01]  /*8d60*/  IMAD.U32 R5, RZ, RZ, UR5 ;  /* 0x00000005ff057e24 */ /* 0x000fe2000f8e00ff */
[----:B01----:R-:W-:-:S07]  /*8d70*/  SHF.R.U32.HI R2, RZ, 0x10, R17 ;  /* 0x00000010ff027819 */ /* 0x003fce0000011611 */
[----:B------:R-:W-:-:S07]  /*8d80*/  LEPC R20, `(.L_x_673) ;  /* 0x000000001014794e */ /* 0x000fce0000000000 */
[----:B--2---:R-:W-:Y:S05]  /*8d90*/  CALL.ABS.NOINC R8 ;  /* 0x0000000008007343 */ /* 0x004fea0003c00000 */
.L_x_673:
[----:B------:R-:W-:Y:S01]  /*8da0*/  LOP3.LUT R0, R2, 0xff, RZ, 0xc0, !PT ;  /* 0x000000ff02007812 */ /* 0x000fe200078ec0ff */
[----:B------:R0:W1:Y:S01]  /*8db0*/  LDC.64 R8, c[0x4][R18] ;  /* 0x0100000012087b82 */ /* 0x0000620000000a00 */
[----:B------:R-:W2:Y:S01]  /*8dc0*/  LDCU.64 UR4, c[0x4][0x10] ;  /* 0x01000200ff0477ac */ /* 0x000ea20008000a00 */
[----:B------:R-:W-:Y:S01]  /*8dd0*/  IMAD.MOV.U32 R6, RZ, RZ, R23 ;  /* 0x000000ffff067224 */ /* 0x000fe200078e0017 */
[----:B------:R-:W-:Y:S01]  /*8de0*/  MOV R7, R19 ;  /* 0x0000001300077202 */ /* 0x000fe20000000f00 */
[----:B------:R0:W-:Y:S01]  /*8df0*/  STL [R1], R0 ;  /* 0x0000000001007387 */ /* 0x0001e20000100800 */
[----:B------:R-:W-:Y:S01]  /*8e00*/  SHF.R.U32.HI R2, RZ, 0x8, R17 ;  /* 0x00000008ff027819 */ /* 0x000fe20000011611 */
[----:B--2---:R-:W-:Y:S02]  /*8e10*/  IMAD.U32 R4, RZ, RZ, UR4 ;  /* 0x00000004ff047e24 */ /* 0x004fe4000f8e00ff */
[----:B0-----:R-:W-:-:S07]  /*8e20*/  IMAD.U32 R5, RZ, RZ, UR5 ;  /* 0x00000005ff057e24 */ /* 0x001fce000f8e00ff */
[----:B------:R-:W-:-:S07]  /*8e30*/  LEPC R20, `(.L_x_674) ;  /* 0x000000001014794e */ /* 0x000fce0000000000 */
[----:B-1----:R-:W-:Y:S05]  /*8e40*/  CALL.ABS.NOINC R8 ;  /* 0x0000000008007343 */ /* 0x002fea0003c00000 */
.L_x_674:
[----:B------:R-:W-:Y:S01]  /*8e50*/  LOP3.LUT R0, R2, 0xff, RZ, 0xc0, !PT ;  /* 0x000000ff02007812 */ /* 0x000fe200078ec0ff */
[----:B------:R-:W0:Y:S01]  /*8e60*/  LDCU.64 UR4, c[0x4][0x10] ;  /* 0x01000200ff0477ac */ /* 0x000e220008000a00 */
[----:B------:R1:W2:Y:S01]  /*8e70*/  LDC.64 R2, c[0x4][R18] ;  /* 0x0100000012027b82 */ /* 0x0002a20000000a00 */
[----:B------:R-:W-:Y:S02]  /*8e80*/  IMAD.MOV.U32 R6, RZ, RZ, R23 ;  /* 0x000000ffff067224 */ /* 0x000fe400078e0017 */
[----:B------:R1:W-:Y:S01]  /*8e90*/  STL [R1], R0 ;  /* 0x0000000001007387 */ /* 0x0003e20000100800 */
[----:B------:R-:W-:Y:S02]  /*8ea0*/  IMAD.MOV.U32 R7, RZ, RZ, R19 ;  /* 0x000000ffff077224 */ /* 0x000fe400078e0013 */
[----:B0-----:R-:W-:Y:S02]  /*8eb0*/  IMAD.U32 R4, RZ, RZ, UR4 ;  /* 0x00000004ff047e24 */ /* 0x001fe4000f8e00ff */
[----:B-1----:R-:W-:-:S07]  /*8ec0*/  IMAD.U32 R5, RZ, RZ, UR5 ;  /* 0x00000005ff057e24 */ /* 0x002fce000f8e00ff */
[----:B------:R-:W-:-:S07]  /*8ed0*/  LEPC R20, `(.L_x_675) ;  /* 0x000000001014794e */ /* 0x000fce0000000000 */
[----:B--2---:R-:W-:Y:S05]  /*8ee0*/  CALL.ABS.NOINC R2 ;  /* 0x0000000002007343 */ /* 0x004fea0003c00000 */
.L_x_675:
[----:B------:R-:W-:Y:S01]  /*8ef0*/  LOP3.LUT R0, R17, 0xff, RZ, 0xc0, !PT ;  /* 0x000000ff11007812 */ /* 0x000fe200078ec0ff */
[----:B------:R0:W1:Y:S01]  /*8f00*/  LDC.64 R8, c[0x4][R18] ;  /* 0x0100000012087b82 */ /* 0x0000620000000a00 */
[----:B------:R-:W2:Y:S01]  /*8f10*/  LDCU.64 UR4, c[0x4][0x10] ;  /* 0x01000200ff0477ac */ /* 0x000ea20008000a00 */
[----:B------:R-:W-:Y:S01]  /*8f20*/  IMAD.MOV.U32 R6, RZ, RZ, R23 ;  /* 0x000000ffff067224 */ /* 0x000fe200078e0017 */
[----:B------:R-:W-:Y:S01]  /*8f30*/  SHF.R.U32.HI R2, RZ, 0x18, R16 ;  /* 0x00000018ff027819 */ /* 0x000fe20000011610 */
[----:B------:R0:W-:Y:S01]  /*8f40*/  STL [R1], R0 ;  /* 0x0000000001007387 */ /* 0x0001e20000100800 */
[----:B------:R-:W-:Y:S01]  /*8f50*/  IMAD.MOV.U32 R7, RZ, RZ, R19 ;  /* 0x000000ffff077224 */ /* 0x000fe200078e0013 */
[----:B--2---:R-:W-:Y:S01]  /*8f60*/  MOV R4, UR4 ;  /* 0x0000000400047c02 */ /* 0x004fe20008000f00 */
[----:B0-----:R-:W-:-:S07]  /*8f70*/  IMAD.U32 R5, RZ, RZ, UR5 ;  /* 0x00000005ff057e24 */ /* 0x001fce000f8e00ff */
[----:B------:R-:W-:-:S07]  /*8f80*/  LEPC R20, `(.L_x_676) ;  /* 0x000000001014794e */ /* 0x000fce0000000000 */
[----:B-1----:R-:W-:Y:S05]  /*8f90*/  CALL.ABS.NOINC R8 ;  /* 0x0000000008007343 */ /* 0x002fea0003c00000 */
.L_x_676:
[----:B------:R0:W-:Y:S01]  /*8fa0*/  STL [R1], R2 ;  /* 0x0000000201007387 */ /* 0x0001e20000100800 */
        /* <DEDUP_REMOVED lines=9> */
.L_x_677:
[----:B------:R-:W-:Y:S01]  /*9040*/  LOP3.LUT R0, R22, 0xff, RZ, 0xc0, !PT ;  /* 0x000000ff16007812 */ /* 0x000fe200078ec0ff */
[----:B------:R0:W1:Y:S01]  /*9050*/  LDC.64 R8, c[0x4][R18] ;  /* 0x0100000012087b82 */ /* 0x0000620000000a00 */
[----:B------:R-:W2:Y:S01]  /*9060*/  LDCU.64 UR4, c[0x4][0x10] ;  /* 0x01000200ff0477ac */ /* 0x000ea20008000a00 */
[----:B------:R-:W-:Y:S01]  /*9070*/  MOV R6, R23 ;  /* 0x0000001700067202 */ /* 0x000fe20000000f00 */
[----:B------:R-:W-:Y:S01]  /*9080*/  IMAD.MOV.U32 R7, RZ, RZ, R19 ;  /* 0x000000ffff077224 */ /* 0x000fe200078e0013 */
[----:B------:R0:W-:Y:S01]  /*9090*/  STL [R1], R0 ;  /* 0x0000000001007387 */ /* 0x0001e20000100800 */
[----:B------:R-:W-:Y:S01]  /*90a0*/  SHF.R.U32.HI R2, RZ, 0x8, R16 ;  /* 0x00000008ff027819 */ /* 0x000fe20000011610 */
[----:B--2---:R-:W-:Y:S02]  /*90b0*/  IMAD.U32 R4, RZ, RZ, UR4 ;  /* 0x00000004ff047e24 */ /* 0x004fe4000f8e00ff */
[----:B0-----:R-:W-:-:S07]  /*90c0*/  IMAD.U32 R5, RZ, RZ, UR5 ;  /* 0x00000005ff057e24 */ /* 0x001fce000f8e00ff */
[----:B------:R-:W-:-:S07]  /*90d0*/  LEPC R20, `(.L_x_678) ;  /* 0x000000001014794e */ /* 0x000fce0000000000 */
[----:B-1----:R-:W-:Y:S05]  /*90e0*/  CALL.ABS.NOINC R8 ;  /* 0x0000000008007343 */ /* 0x002fea0003c00000 */
.L_x_678:
[----:B------:R-:W-:Y:S01]  /*90f0*/  LOP3.LUT R0, R2, 0xff, RZ, 0xc0, !PT ;  /* 0x000000ff02007812 */ /* 0x000fe200078ec0ff */
[----:B------:R-:W0:Y:S01]  /*9100*/  LDCU.64 UR4, c[0x4][0x10] ;  /* 0x01000200ff0477ac */ /* 0x000e220008000a00 */
[----:B------:R1:W2:Y:S01]  /*9110*/  LDC.64 R2, c[0x4][R18] ;  /* 0x0100000012027b82 */ /* 0x0002a20000000a00 */
[----:B------:R-:W-:Y:S01]  /*9120*/  IMAD.MOV.U32 R6, RZ, RZ, R23 ;  /* 0x000000ffff067224 */ /* 0x000fe200078e0017 */
[----:B------:R-:W-:Y:S01]  /*9130*/  MOV R7, R19 ;  /* 0x0000001300077202 */ /* 0x000fe20000000f00 */
[----:B------:R1:W-:Y:S01]  /*9140*/  STL [R1], R0 ;  /* 0x0000000001007387 */ /* 0x0003e20000100800 */
[----:B0-----:R-:W-:Y:S02]  /*9150*/  IMAD.U32 R4, RZ, RZ, UR4 ;  /* 0x00000004ff047e24 */ /* 0x001fe4000f8e00ff */
[----:B-1----:R-:W-:-:S07]  /*9160*/  IMAD.U32 R5, RZ, RZ, UR5 ;  /* 0x00000005ff057e24 */ /* 0x002fce000f8e00ff */
[----:B------:R-:W-:-:S07]  /*9170*/  LEPC R20, `(.L_x_679) ;  /* 0x000000001014794e */ /* 0x000fce0000000000 */
[----:B--2---:R-:W-:Y:S05]  /*9180*/  CALL.ABS.NOINC R2 ;  /* 0x0000000002007343 */ /* 0x004fea0003c00000 */
.L_x_679:
[----:B------:R-:W-:Y:S01]  /*9190*/  LOP3.LUT R16, R16, 0xff, RZ, 0xc0, !PT ;  /* 0x000000ff10107812 */ /* 0x000fe200078ec0ff */
[----:B------:R0:W1:Y:S01]  /*91a0*/  LDC.64 R2, c[0x4][R18] ;  /* 0x0100000012027b82 */ /* 0x0000620000000a00 */
[----:B------:R-:W2:Y:S01]  /*91b0*/  LDCU.64 UR4, c[0x4][0x10] ;  /* 0x01000200ff0477ac */ /* 0x000ea20008000a00 */
[----:B------:R-:W-:Y:S02]  /*91c0*/  IMAD.MOV.U32 R6, RZ, RZ, R23 ;  /* 0x000000ffff067224 */ /* 0x000fe400078e0017 */
[----:B------:R0:W-:Y:S01]  /*91d0*/  STL [R1], R16 ;  /* 0x0000001001007387 */ /* 0x0001e20000100800 */
[----:B------:R-:W-:Y:S02]  /*91e0*/  IMAD.MOV.U32 R7, RZ, RZ, R19 ;  /* 0x000000ffff077224 */ /* 0x000fe400078e0013 */
[----:B--2---:R-:W-:Y:S02]  /*91f0*/  IMAD.U32 R4, RZ, RZ, UR4 ;  /* 0x00000004ff047e24 */ /* 0x004fe4000f8e00ff */
[----:B0-----:R-:W-:-:S07]  /*9200*/  IMAD.U32 R5, RZ, RZ, UR5 ;  /* 0x00000005ff057e24 */ /* 0x001fce000f8e00ff */
[----:B------:R-:W-:-:S07]  /*9210*/  LEPC R20, `(.L_x_680) ;  /* 0x000000001014794e */ /* 0x000fce0000000000 */
[----:B-1----:R-:W-:Y:S05]  /*9220*/  CALL.ABS.NOINC R2 ;  /* 0x0000000002007343 */ /* 0x002fea0003c00000 */
.L_x_680:
[----:B------:R0:W1:Y:S01]  /*9230*/  LDC.64 R2, c[0x4][R18] ;  /* 0x0100000012027b82 */ /* 0x0000620000000a00 */
[----:B------:R-:W2:Y:S01]  /*9240*/  LDCU.64 UR4, c[0x4][0x18] ;  /* 0x01000300ff0477ac */ /* 0x000ea20008000a00 */
[----:B------:R-:W-:Y:S02]  /*9250*/  CS2R R6, SRZ ;  /* 0x0000000000067805 */ /* 0x000fe4000001ff00 */
[----:B--2---:R-:W-:Y:S01]  /*9260*/  MOV R4, UR4 ;  /* 0x0000000400047c02 */ /* 0x004fe20008000f00 */
[----:B0-----:R-:W-:-:S07]  /*9270*/  IMAD.U32 R5, RZ, RZ, UR5 ;  /* 0x00000005ff057e24 */ /* 0x001fce000f8e00ff */
[----:B------:R-:W-:-:S07]  /*9280*/  LEPC R20, `(.L_x_681) ;  /* 0x000000001014794e */ /* 0x000fce0000000000 */
[----:B-1----:R-:W-:Y:S05]  /*9290*/  CALL.ABS.NOINC R2 ;  /* 0x0000000002007343 */ /* 0x002fea0003c00000 */
.L_x_681:
[----:B------:R-:W0:Y:S01]  /*92a0*/  LDC.64 R18, c[0x4][R18] ;  /* 0x0100000012127b82 */ /* 0x000e220000000a00 */
[----:B------:R-:W1:Y:S01]  /*92b0*/  LDCU.64 UR4, c[0x4][0xe0] ;  /* 0x01001c00ff0477ac */ /* 0x000e620008000a00 */
[----:B------:R-:W-:Y:S01]  /*92c0*/  CS2R R6, SRZ ;  /* 0x0000000000067805 */ /* 0x000fe2000001ff00 */
[----:B-1----:R-:W-:Y:S02]  /*92d0*/  IMAD.U32 R4, RZ, RZ, UR4 ;  /* 0x00000004ff047e24 */ /* 0x002fe4000f8e00ff */
[----:B------:R-:W-:-:S07]  /*92e0*/  IMAD.U32 R5, RZ, RZ, UR5 ;  /* 0x00000005ff057e24 */ /* 0x000fce000f8e00ff */
[----:B------:R-:W-:-:S07]  /*92f0*/  LEPC R20, `(.L_x_682) ;  /* 0x000000001014794e */ /* 0x000fce0000000000 */
[----:B0-----:R-:W-:Y:S05]  /*9300*/  CALL.ABS.NOINC R18 ;  /* 0x0000000012007343 */ /* 0x001fea0003c00000 */
.L_x_682:
[----:B------:R-:W-:Y:S05]  /*9310*/  EXIT ;  /* 0x000000000000794d */ /* 0x000fea0003800000 */
.L_x_683:
        /* <DEDUP_REMOVED lines=14> */
.L_x_686:


//--------------------- .nv.global.init           --------------------------
	.section	.nv.global.init,"aw",@progbits
.nv.global.init:
	.type		$str$2,@object
	.size		$str$2,($str$1 - $str$2)
$str$2:
        /*0000*/ 	.byte	0x0a, 0x00
	.type		$str$1,@object
	.size		$str$1,($str - $str$1)
$str$1:
        /*0002*/ 	.byte	0x25, 0x2e, 0x32, 0x78, 0x20, 0x00
	.type		$str,@object
	.size		$str,($str$51 - $str)
$str:
        /*0008*/ 	.byte	0x48, 0x65, 0x78, 0x3a, 0x20, 0x30, 0x78, 0x00
	.type		$str$51,@object
	.size		$str$51,($str$57 - $str$51)
$str$51:
        /*0010*/ 	.byte	0x6f, 0x72, 0x69, 0x67, 0x69, 0x6e, 0x61, 0x6c, 0x20, 0x76, 0x61, 0x6c, 0x75, 0x65, 0x20, 0x69
        /*0020*/ 	.byte	0x73, 0x20, 0x25, 0x66, 0x0a, 0x00
	.type		$str$57,@object
	.size		$str$57,($str$36 - $str$57)
$str$57:
        /*0026*/ 	.byte	0x6f, 0x72, 0x69, 0x67, 0x69, 0x6e, 0x61, 0x6c, 0x20, 0x76, 0x61, 0x6c, 0x75, 0x65, 0x20, 0x69
        /*0036*/ 	.byte	0x73, 0x20, 0x25, 0x6c, 0x6c, 0x64, 0x0a, 0x00
	.type		$str$36,@object
	.size		$str$36,($str$52 - $str$36)
$str$36:
        /*003e*/ 	.byte	0x63, 0x75, 0x64, 0x61, 0x20, 0x5f, 0x5f, 0x66, 0x6c, 0x6f, 0x61, 0x74, 0x32, 0x6c, 0x6c, 0x5f
        /*004e*/ 	.byte	0x72, 0x64, 0x28, 0x29, 0x20, 0x69, 0x73, 0x3a, 0x20, 0x00
	.type		$str$52,@object
	.size		$str$52,($str$38 - $str$52)
$str$52:
        /*0058*/ 	.byte	0x6f, 0x72, 0x69, 0x67, 0x69, 0x6e, 0x61, 0x6c, 0x20, 0x62, 0x69, 0x74, 0x20, 0x70, 0x61, 0x74
        /*0068*/ 	.byte	0x74, 0x65, 0x72, 0x6e, 0x20, 0x69, 0x73, 0x3a, 0x20, 0x00
	.type		$str$38,@object
	.size		$str$38,($str$39 - $str$38)
$str$38:
        /*0072*/ 	.byte	0x63, 0x75, 0x64, 0x61, 0x20, 0x5f, 0x5f, 0x66, 0x6c, 0x6f, 0x61, 0x74, 0x32, 0x6c, 0x6c, 0x5f
        /*0082*/ 	.byte	0x72, 0x75, 0x28, 0x29, 0x20, 0x69, 0x73, 0x3a, 0x20, 0x00
	.type		$str$39,@object
	.size		$str$39,($str$37 - $str$39)
$str$39:
        /*008c*/ 	.byte	0x63, 0x75, 0x64, 0x61, 0x20, 0x5f, 0x5f, 0x66, 0x6c, 0x6f, 0x61, 0x74, 0x32, 0x6c, 0x6c, 0x5f
        /*009c*/ 	.byte	0x72, 0x7a, 0x28, 0x29, 0x20, 0x69, 0x73, 0x3a, 0x20, 0x00
	.type		$str$37,@object
	.size		$str$37,($str$48 - $str$37)
$str$37:
        /*00a6*/ 	.byte	0x63, 0x75, 0x64, 0x61, 0x20, 0x5f, 0x5f, 0x66, 0x6c, 0x6f, 0x61, 0x74, 0x32, 0x6c, 0x6c, 0x5f
        /*00b6*/ 	.byte	0x72, 0x6e, 0x28, 0x29, 0x20, 0x69, 0x73, 0x3a, 0x20, 0x00
	.type		$str$48,@object
	.size		$str$48,($str$16 - $str$48)
$str$48:
        /*00c0*/ 	.byte	0x63, 0x75, 0x64, 0x61, 0x20, 0x5f, 0x5f, 0x69, 0x6e, 0x74, 0x32, 0x66, 0x6c, 0x6f, 0x61, 0x74
        /*00d0*/ 	.byte	0x5f, 0x72, 0x7a, 0x28, 0x29, 0x20, 0x69, 0x73, 0x3a, 0x20, 0x00
	.type		$str$16,@object
	.size		$str$16,($str$40 - $str$16)
$str$16:
        /*00db*/ 	.byte	0x63, 0x75, 0x64, 0x61, 0x20, 0x5f, 0x5f, 0x64, 0x6f, 0x75, 0x62, 0x6c, 0x65, 0x32, 0x6c, 0x6c
        /*00eb*/ 	.byte	0x5f, 0x72, 0x75, 0x28, 0x29, 0x20, 0x69, 0x73, 0x3a, 0x20, 0x00
	.type		$str$40,@object
	.size		$str$40,($str$28 - $str$40)
$str$40:
        /*00f6*/ 	.byte	0x63, 0x75, 0x64, 0x61, 0x20, 0x5f, 0x5f, 0x66, 0x6c, 0x6f, 0x61, 0x74, 0x32, 0x75, 0x6c, 0x6c
        /*0106*/ 	.byte	0x5f, 0x72, 0x64, 0x28, 0x29, 0x20, 0x69, 0x73, 0x3a, 0x20, 0x00
	.type		$str$28,@object
	.size		$str$28,($str$42 - $str$28)
$str$28:
        /*0111*/ 	.byte	0x63, 0x75, 0x64, 0x61, 0x20, 0x5f, 0x5f, 0x66, 0x6c, 0x6f, 0x61, 0x74, 0x32, 0x69, 0x6e, 0x74
        /*0121*/ 	.byte	0x5f, 0x72, 0x64, 0x28, 0x29, 0x20, 0x69, 0x73, 0x3a, 0x20, 0x00
	.type		$str$42,@object
	.size		$str$42,($str$50 - $str$42)
$str$42:
        /*012c*/ 	.byte	0x63, 0x75, 0x64, 0x61, 0x20, 0x5f, 0x5f, 0x66, 0x6c, 0x6f, 0x61, 0x74, 0x32, 0x75, 0x6c, 0x6c
        /*013c*/ 	.byte	0x5f, 0x72, 0x75, 0x28, 0x29, 0x20, 0x69, 0x73, 0x3a, 0x20, 0x00
	.type		$str$50,@object
	.size		$str$50,($str$18 - $str$50)
$str$50:
        /*0147*/ 	.byte	0x63, 0x75, 0x64, 0x61, 0x20, 0x5f, 0x5f, 0x69, 0x6e, 0x74, 0x5f, 0x61, 0x73, 0x5f, 0x66, 0x6c
        /*0157*/ 	.byte	0x6f, 0x61, 0x74, 0x28, 0x29, 0x20, 0x69, 0x73, 0x3a, 0x20, 0x00
	.type		$str$18,@object
	.size		$str$18,($str$46 - $str$18)
$str$18:
        /*0162*/ 	.byte	0x63, 0x75, 0x64, 0x61, 0x20, 0x5f, 0x5f, 0x64, 0x6f, 0x75, 0x62, 0x6c, 0x65, 0x32, 0x6c, 0x6f
        /*0172*/ 	.byte	0x69, 0x6e, 0x74, 0x28, 0x29, 0x20, 0x69, 0x73, 0x3a, 0x20, 0x00
	.type		$str$46,@object
	.size		$str$46,($str$14 - $str$46)
$str$46:
        /*017d*/ 	.byte	0x63, 0x75, 0x64, 0x61, 0x20, 0x5f, 0x5f, 0x69, 0x6e, 0x74, 0x32, 0x66, 0x6c, 0x6f, 0x61, 0x74
        /*018d*/ 	.byte	0x5f, 0x72, 0x64, 0x28, 0x29, 0x20, 0x69, 0x73, 0x3a, 0x20, 0x00
	.type		$str$14,@object
	.size		$str$14,($str$30 - $str$14)
$str$14:
        /*0198*/ 	.byte	0x63, 0x75, 0x64, 0x61, 0x20, 0x5f, 0x5f, 0x64, 0x6f, 0x75, 0x62, 0x6c, 0x65, 0x32, 0x6c, 0x6c
        /*01a8*/ 	.byte	0x5f, 0x72, 0x64, 0x28, 0x29, 0x20, 0x69, 0x73, 0x3a, 0x20, 0x00
	.type		$str$30,@object
	.size		$str$30,($str$43 - $str$30)
$str$30:
        /*01b3*/ 	.byte	0x63, 0x75, 0x64, 0x61, 0x20, 0x5f, 0x5f, 0x66, 0x6c, 0x6f, 0x61, 0x74, 0x32, 0x69, 0x6e, 0x74
        /*01c3*/ 	.byte	0x5f, 0x72, 0x75, 0x28, 0x29, 0x20, 0x69, 0x73, 0x3a, 0x20, 0x00
	.type		$str$43,@object
	.size		$str$43,($str$47 - $str$43)
$str$43:
        /*01ce*/ 	.byte	0x63, 0x75, 0x64, 0x61, 0x20, 0x5f, 0x5f, 0x66, 0x6c, 0x6f, 0x61, 0x74, 0x32, 0x75, 0x6c, 0x6c
        /*01de*/ 	.byte	0x5f, 0x72, 0x7a, 0x28, 0x29, 0x20, 0x69, 0x73, 0x3a, 0x20, 0x00
	.type		$str$47,@object
	.size		$str$47,($str$15 - $str$47)
$str$47:
        /*01e9*/ 	.byte	0x63, 0x75, 0x64, 0x61, 0x20, 0x5f, 0x5f, 0x69, 0x6e, 0x74, 0x32, 0x66, 0x6c, 0x6f, 0x61, 0x74
        /*01f9*/ 	.byte	0x5f, 0x72, 0x75, 0x28, 0x29, 0x20, 0x69, 0x73, 0x3a, 0x20, 0x00
	.type		$str$15,@object
	.size		$str$15,($str$31 - $str$15)
$str$15:
        /*0204*/ 	.byte	0x63, 0x75, 0x64, 0x61, 0x20, 0x5f, 0x5f, 0x64, 0x6f, 0x75, 0x62, 0x6c, 0x65, 0x32, 0x6c, 0x6c
        /*0214*/ 	.byte	0x5f, 0x72, 0x6e, 0x28, 0x29, 0x20, 0x69, 0x73, 0x3a, 0x20, 0x00
	.type		$str$31,@object
	.size		$str$31,($str$41 - $str$31)
$str$31:
        /*021f*/ 	.byte	0x63, 0x75, 0x64, 0x61, 0x20, 0x5f, 0x5f, 0x66, 0x6c, 0x6f, 0x61, 0x74, 0x32, 0x69, 0x6e, 0x74
        /*022f*/ 	.byte	0x5f, 0x72, 0x7a, 0x28, 0x29, 0x20, 0x69, 0x73, 0x3a, 0x20, 0x00
	.type		$str$41,@object
	.size		$str$41,($str$9 - $str$41)
$str$41:
        /*023a*/ 	.byte	0x63, 0x75, 0x64, 0x61, 0x20, 0x5f, 0x5f, 0x66, 0x6c, 0x6f, 0x61, 0x74, 0x32, 0x75, 0x6c, 0x6c
        /*024a*/ 	.byte	0x5f, 0x72, 0x6e, 0x28, 0x29, 0x20, 0x69, 0x73, 0x3a, 0x20, 0x00
	.type		$str$9,@object
	.size		$str$9,($str$17 - $str$9)
$str$9:
        /*0255*/ 	.byte	0x63, 0x75, 0x64, 0x61, 0x20, 0x5f, 0x5f, 0x64, 0x6f, 0x75, 0x62, 0x6c, 0x65, 0x32, 0x68, 0x69
        /*0265*/ 	.byte	0x69, 0x6e, 0x74, 0x28, 0x29, 0x20, 0x69, 0x73, 0x3a, 0x20, 0x00
	.type		$str$17,@object
	.size		$str$17,($str$45 - $str$17)
$str$17:
        /*0270*/ 	.byte	0x63, 0x75, 0x64, 0x61, 0x20, 0x5f, 0x5f, 0x64, 0x6f, 0x75, 0x62, 0x6c, 0x65, 0x32, 0x6c, 0x6c
        /*0280*/ 	.byte	0x5f, 0x72, 0x7a, 0x28, 0x29, 0x20, 0x69, 0x73, 0x3a, 0x20, 0x00
	.type		$str$45,@object
	.size		$str$45,($str$29 - $str$45)
$str$45:
        /*028b*/ 	.byte	0x63, 0x75, 0x64, 0x61, 0x20, 0x5f, 0x5f, 0x69, 0x6e, 0x74, 0x32, 0x66, 0x6c, 0x6f, 0x61, 0x74
        /*029b*/ 	.byte	0x5f, 0x72, 0x6e, 0x28, 0x29, 0x20, 0x69, 0x73, 0x3a, 0x20, 0x00
	.type		$str$29,@object
	.size		$str$29,($str$32 - $str$29)
$str$29:
        /*02a6*/ 	.byte	0x63, 0x75, 0x64, 0x61, 0x20, 0x5f, 0x5f, 0x66, 0x6c, 0x6f, 0x61, 0x74, 0x32, 0x69, 0x6e, 0x74
        /*02b6*/ 	.byte	0x5f, 0x72, 0x6e, 0x28, 0x29, 0x20, 0x69, 0x73, 0x3a, 0x20, 0x00
	.type		$str$32,@object
	.size		$str$32,($str$24 - $str$32)
$str$32:
        /*02c1*/ 	.byte	0x63, 0x75, 0x64, 0x61, 0x20, 0x5f, 0x5f, 0x66, 0x6c, 0x6f, 0x61, 0x74, 0x32, 0x75, 0x69, 0x6e
        /*02d1*/ 	.byte	0x74, 0x5f, 0x72, 0x64, 0x28, 0x29, 0x20, 0x69, 0x73, 0x3a, 0x20, 0x00
	.type		$str$24,@object
	.size		$str$24,($str$12 - $str$24)
$str$24:
        /*02dd*/ 	.byte	0x63, 0x75, 0x64, 0x61, 0x20, 0x5f, 0x5f, 0x64, 0x6f, 0x75, 0x62, 0x6c, 0x65, 0x32, 0x75, 0x6c
        /*02ed*/ 	.byte	0x6c, 0x5f, 0x72, 0x6e, 0x28, 0x29, 0x20, 0x69, 0x73, 0x3a, 0x20, 0x00
	.type		$str$12,@object
	.size		$str$12,($str$10 - $str$12)
$str$12:
        /*02f9*/ 	.byte	0x63, 0x75, 0x64, 0x61, 0x20, 0x5f, 0x5f, 0x64, 0x6f, 0x75, 0x62, 0x6c, 0x65, 0x32, 0x69, 0x6e
        /*0309*/ 	.byte	0x74, 0x5f, 0x72, 0x75, 0x28, 0x29, 0x20, 0x69, 0x73, 0x3a, 0x20, 0x00
	.type		$str$10,@object
	.size		$str$10,($str$26 - $str$10)
$str$10:
        /*0315*/ 	.byte	0x63, 0x75, 0x64, 0x61, 0x20, 0x5f, 0x5f, 0x64, 0x6f, 0x75, 0x62, 0x6c, 0x65, 0x32, 0x69, 0x6e
        /*0325*/ 	.byte	0x74, 0x5f, 0x72, 0x64, 0x28, 0x29, 0x20, 0x69, 0x73, 0x3a, 0x20, 0x00
	.type		$str$26,@object
	.size		$str$26,($str$34 - $str$26)
$str$26:
        /*0331*/ 	.byte	0x63, 0x75, 0x64, 0x61, 0x20, 0x5f, 0x5f, 0x64, 0x6f, 0x75, 0x62, 0x6c, 0x65, 0x32, 0x75, 0x6c
        /*0341*/ 	.byte	0x6c, 0x5f, 0x72, 0x7a, 0x28, 0x29, 0x20, 0x69, 0x73, 0x3a, 0x20, 0x00
	.type		$str$34,@object
	.size		$str$34,($str$11 - $str$34)
$str$34:
        /*034d*/ 	.byte	0x63, 0x75, 0x64, 0x61, 0x20, 0x5f, 0x5f, 0x66, 0x6c, 0x6f, 0x61, 0x74, 0x32, 0x75, 0x69, 0x6e
        /*035d*/ 	.byte	0x74, 0x5f, 0x72, 0x75, 0x28, 0x29, 0x20, 0x69, 0x73, 0x3a, 0x20, 0x00
	.type		$str$11,@object
	.size		$str$11,($str$35 - $str$11)
$str$11:
        /*0369*/ 	.byte	0x63, 0x75, 0x64, 0x61, 0x20, 0x5f, 0x5f, 0x64, 0x6f, 0x75, 0x62, 0x6c, 0x65, 0x32, 0x69, 0x6e
        /*0379*/ 	.byte	0x74, 0x5f, 0x72, 0x6e, 0x28, 0x29, 0x20, 0x69, 0x73, 0x3a, 0x20, 0x00
	.type		$str$35,@object
	.size		$str$35,($str$23 - $str$35)
$str$35:
        /*0385*/ 	.byte	0x63, 0x75, 0x64, 0x61, 0x20, 0x5f, 0x5f, 0x66, 0x6c, 0x6f, 0x61, 0x74, 0x32, 0x75, 0x69, 0x6e
        /*0395*/ 	.byte	0x74, 0x5f, 0x72, 0x7a, 0x28, 0x29, 0x20, 0x69, 0x73, 0x3a, 0x20, 0x00
	.type		$str$23,@object
	.size		$str$23,($str$25 - $str$23)
$str$23:
        /*03a1*/ 	.byte	0x63, 0x75, 0x64, 0x61, 0x20, 0x5f, 0x5f, 0x64, 0x6f, 0x75, 0x62, 0x6c, 0x65, 0x32, 0x75, 0x6c
        /*03b1*/ 	.byte	0x6c, 0x5f, 0x72, 0x64, 0x28, 0x29, 0x20, 0x69, 0x73, 0x3a, 0x20, 0x00
	.type		$str$25,@object
	.size		$str$25,($str$33 - $str$25)
$str$25:
        /*03bd*/ 	.byte	0x63, 0x75, 0x64, 0x61, 0x20, 0x5f, 0x5f, 0x64, 0x6f, 0x75, 0x62, 0x6c, 0x65, 0x32, 0x75, 0x6c
        /*03cd*/ 	.byte	0x6c, 0x5f, 0x72, 0x75, 0x28, 0x29, 0x20, 0x69, 0x73, 0x3a, 0x20, 0x00
	.type		$str$33,@object
	.size		$str$33,($str$49 - $str$33)
$str$33:
        /*03d9*/ 	.byte	0x63, 0x75, 0x64, 0x61, 0x20, 0x5f, 0x5f, 0x66, 0x6c, 0x6f, 0x61, 0x74, 0x32, 0x75, 0x69, 0x6e
        /*03e9*/ 	.byte	0x74, 0x5f, 0x72, 0x6e, 0x28, 0x29, 0x20, 0x69, 0x73, 0x3a, 0x20, 0x00
	.type		$str$49,@object
	.size		$str$49,($str$13 - $str$49)
$str$49:
        /*03f5*/ 	.byte	0x63, 0x75, 0x64, 0x61, 0x20, 0x5f, 0x5f, 0x69, 0x6e, 0x74, 0x32, 0x64, 0x6f, 0x75, 0x62, 0x6c
        /*0405*/ 	.byte	0x65, 0x5f, 0x72, 0x6e, 0x28, 0x29, 0x20, 0x69, 0x73, 0x3a, 0x20, 0x00
	.type		$str$13,@object
	.size		$str$13,($str$20 - $str$13)
$str$13:
        /*0411*/ 	.byte	0x63, 0x75, 0x64, 0x61, 0x20, 0x5f, 0x5f, 0x64, 0x6f, 0x75, 0x62, 0x6c, 0x65, 0x32, 0x69, 0x6e
        /*0421*/ 	.byte	0x74, 0x5f, 0x72, 0x7a, 0x28, 0x29, 0x20, 0x69, 0x73, 0x3a, 0x20, 0x00
	.type		$str$20,@object
	.size		$str$20,($str$22 - $str$20)
$str$20:
        /*042d*/ 	.byte	0x63, 0x75, 0x64, 0x61, 0x20, 0x5f, 0x5f, 0x64, 0x6f, 0x75, 0x62, 0x6c, 0x65, 0x32, 0x75, 0x69
        /*043d*/ 	.byte	0x6e, 0x74, 0x5f, 0x72, 0x6e, 0x28, 0x29, 0x20, 0x69, 0x73, 0x3a, 0x20, 0x00
	.type		$str$22,@object
	.size		$str$22,($str$19 - $str$22)
$str$22:
        /*044a*/ 	.byte	0x63, 0x75, 0x64, 0x61, 0x20, 0x5f, 0x5f, 0x64, 0x6f, 0x75, 0x62, 0x6c, 0x65, 0x32, 0x75, 0x69
        /*045a*/ 	.byte	0x6e, 0x74, 0x5f, 0x72, 0x7a, 0x28, 0x29, 0x20, 0x69, 0x73, 0x3a, 0x20, 0x00
	.type		$str$19,@object
	.size		$str$19,($str$21 - $str$19)
$str$19:
        /*0467*/ 	.byte	0x63, 0x75, 0x64, 0x61, 0x20, 0x5f, 0x5f, 0x64, 0x6f, 0x75, 0x62, 0x6c, 0x65, 0x32, 0x75, 0x69
        /*0477*/ 	.byte	0x6e, 0x74, 0x5f, 0x72, 0x64, 0x28, 0x29, 0x20, 0x69, 0x73, 0x3a, 0x20, 0x00
	.type		$str$21,@object
	.size		$str$21,($str$8 - $str$21)
$str$21:
        /*0484*/ 	.byte	0x63, 0x75, 0x64, 0x61, 0x20, 0x5f, 0x5f, 0x64, 0x6f, 0x75, 0x62, 0x6c, 0x65, 0x32, 0x75, 0x69
        /*0494*/ 	.byte	0x6e, 0x74, 0x5f, 0x72, 0x75, 0x28, 0x29, 0x20, 0x69, 0x73, 0x3a, 0x20, 0x00
	.type		$str$8,@object
	.size		$str$8,($str$6 - $str$8)
$str$8:
        /*04a1*/ 	.byte	0x63, 0x75, 0x64, 0x61, 0x20, 0x5f, 0x5f, 0x64, 0x6f, 0x75, 0x62, 0x6c, 0x65, 0x32, 0x66, 0x6c
        /*04b1*/ 	.byte	0x6f, 0x61, 0x74, 0x5f, 0x72, 0x7a, 0x28, 0x29, 0x20, 0x69, 0x73, 0x3a, 0x20, 0x00
	.type		$str$6,@object
	.size		$str$6,($str$7 - $str$6)
$str$6:
        /*04bf*/ 	.byte	0x63, 0x75, 0x64, 0x61, 0x20, 0x5f, 0x5f, 0x64, 0x6f, 0x75, 0x62, 0x6c, 0x65, 0x32, 0x66, 0x6c
        /*04cf*/ 	.byte	0x6f, 0x61, 0x74, 0x5f, 0x72, 0x6e, 0x28, 0x29, 0x20, 0x69, 0x73, 0x3a, 0x20, 0x00
	.type		$str$7,@object
	.size		$str$7,($str$5 - $str$7)
$str$7:
        /*04dd*/ 	.byte	0x63, 0x75, 0x64, 0x61, 0x20, 0x5f, 0x5f, 0x64, 0x6f, 0x75, 0x62, 0x6c, 0x65, 0x32, 0x66, 0x6c
        /*04ed*/ 	.byte	0x6f, 0x61, 0x74, 0x5f, 0x72, 0x75, 0x28, 0x29, 0x20, 0x69, 0x73, 0x3a, 0x20, 0x00
	.type		$str$5,@object
	.size		$str$5,($str$4 - $str$5)
$str$5:
        /*04fb*/ 	.byte	0x63, 0x75, 0x64, 0x61, 0x20, 0x5f, 0x5f, 0x64, 0x6f, 0x75, 0x62, 0x6c, 0x65, 0x32, 0x66, 0x6c
        /*050b*/ 	.byte	0x6f, 0x61, 0x74, 0x5f, 0x72, 0x64, 0x28, 0x29, 0x20, 0x69, 0x73, 0x3a, 0x20, 0x00
	.type		$str$4,@object
	.size		$str$4,($str$56 - $str$4)
$str$4:
        /*0519*/ 	.byte	0x74, 0x68, 0x65, 0x20, 0x6e, 0x75, 0x6d, 0x62, 0x65, 0x72, 0x27, 0x73, 0x20, 0x6f, 0x72, 0x69
        /*0529*/ 	.byte	0x67, 0x69, 0x6e, 0x61, 0x6c, 0x20, 0x62, 0x69, 0x74, 0x73, 0x20, 0x69, 0x73, 0x3a, 0x20, 0x00
	.type		$str$56,@object
	.size		$str$56,($str$54 - $str$56)
$str$56:
        /*0539*/ 	.byte	0x63, 0x75, 0x64, 0x61, 0x20, 0x5f, 0x5f, 0x66, 0x6c, 0x6f, 0x61, 0x74, 0x32, 0x69, 0x6e, 0x74
        /*0549*/ 	.byte	0x5f, 0x72, 0x7a, 0x28, 0x29, 0x3a, 0x20, 0x76, 0x61, 0x6c, 0x75, 0x65, 0x3a, 0x20, 0x25, 0x64
        /*0559*/ 	.byte	0x2c, 0x20, 0x00
	.type		$str$54,@object
	.size		$str$54,($str$55 - $str$54)
$str$54:
        /*055c*/ 	.byte	0x63, 0x75, 0x64, 0x61, 0x20, 0x5f, 0x5f, 0x66, 0x6c, 0x6f, 0x61, 0x74, 0x32, 0x69, 0x6e, 0x74
        /*056c*/ 	.byte	0x5f, 0x72, 0x75, 0x28, 0x29, 0x3a, 0x20, 0x76, 0x61, 0x6c, 0x75, 0x65, 0x3a, 0x20, 0x25, 0x64
        /*057c*/ 	.byte	0x2c, 0x20, 0x00
	.type		$str$55,@object
	.size		$str$55,($str$53 - $str$55)
$str$55:
        /*057f*/ 	.byte	0x63, 0x75, 0x64, 0x61, 0x20, 0x5f, 0x5f, 0x66, 0x6c, 0x6f, 0x61, 0x74, 0x32, 0x69, 0x6e, 0x74
        /*058f*/ 	.byte	0x5f, 0x72, 0x64, 0x28, 0x29, 0x3a, 0x20, 0x76, 0x61, 0x6c, 0x75, 0x65, 0x3a, 0x20, 0x25, 0x64
        /*059f*/ 	.byte	0x2c, 0x20, 0x00
	.type		$str$53,@object
	.size		$str$53,($str$44 - $str$53)
$str$53:
        /*05a2*/ 	.byte	0x63, 0x75, 0x64, 0x61, 0x20, 0x5f, 0x5f, 0x66, 0x6c, 0x6f, 0x61, 0x74, 0x32, 0x69, 0x6e, 0x74
        /*05b2*/ 	.byte	0x5f, 0x72, 0x6e, 0x28, 0x29, 0x3a, 0x20, 0x76, 0x61, 0x6c, 0x75, 0x65, 0x3a, 0x20, 0x25, 0x64
        /*05c2*/ 	.byte	0x2c, 0x20, 0x00
	.type		$str$44,@object
	.size		$str$44,($str$60 - $str$44)
$str$44:
        /*05c5*/ 	.byte	0x74, 0x68, 0x65, 0x20, 0x6e, 0x75, 0x6d, 0x62, 0x65, 0x72, 0x27, 0x73, 0x20, 0x6f, 0x72, 0x69
        /*05d5*/ 	.byte	0x67, 0x69, 0x6e, 0x61, 0x6c, 0x20, 0x76, 0x61, 0x6c, 0x75, 0x65, 0x20, 0x69, 0x73, 0x3a, 0x20
        /*05e5*/ 	.byte	0x25, 0x64, 0x0a, 0x00
	.type		$str$60,@object
	.size		$str$60,($str$58 - $str$60)
$str$60:
        /*05e9*/ 	.byte	0x63, 0x75, 0x64, 0x61, 0x20, 0x5f, 0x5f, 0x69, 0x6e, 0x74, 0x32, 0x66, 0x6c, 0x6f, 0x61, 0x74
        /*05f9*/ 	.byte	0x5f, 0x72, 0x64, 0x28, 0x29, 0x3a, 0x20, 0x76, 0x61, 0x6c, 0x75, 0x65, 0x3a, 0x20, 0x25, 0x66
        /*0609*/ 	.byte	0x2c, 0x20, 0x0a, 0x00
	.type		$str$58,@object
	.size		$str$58,($str$59 - $str$58)
$str$58:
        /*060d*/ 	.byte	0x63, 0x75, 0x64, 0x61, 0x20, 0x5f, 0x5f, 0x69, 0x6e, 0x74, 0x32, 0x66, 0x6c, 0x6f, 0x61, 0x74
        /*061d*/ 	.byte	0x5f, 0x72, 0x6e, 0x28, 0x29, 0x3a, 0x20, 0x76, 0x61, 0x6c, 0x75, 0x65, 0x3a, 0x20, 0x25, 0x66
        /*062d*/ 	.byte	0x2c, 0x20, 0x0a, 0x00
	.type		$str$59,@object
	.size		$str$59,($str$61 - $str$59)
$str$59:
        /*0631*/ 	.byte	0x63, 0x75, 0x64, 0x61, 0x20, 0x5f, 0x5f, 0x69, 0x6e, 0x74, 0x32, 0x66, 0x6c, 0x6f, 0x61, 0x74
        /*0641*/ 	.byte	0x5f, 0x72, 0x75, 0x28, 0x29, 0x3a, 0x20, 0x76, 0x61, 0x6c, 0x75, 0x65, 0x3a, 0x20, 0x25, 0x66
        /*0651*/ 	.byte	0x2c, 0x20, 0x0a, 0x00
	.type		$str$61,@object
	.size		$str$61,($str$3 - $str$61)
$str$61:
        /*0655*/ 	.byte	0x63, 0x75, 0x64, 0x61, 0x20, 0x5f, 0x5f, 0x69, 0x6e, 0x74, 0x32, 0x66, 0x6c, 0x6f, 0x61, 0x74
        /*0665*/ 	.byte	0x5f, 0x72, 0x7a, 0x28, 0x29, 0x3a, 0x20, 0x76, 0x61, 0x6c, 0x75, 0x65, 0x3a, 0x20, 0x25, 0x66
        /*0675*/ 	.byte	0x2c, 0x20, 0x0a, 0x00
	.type		$str$3,@object
	.size		$str$3,($str$63 - $str$3)
$str$3:
        /*0679*/ 	.byte	0x74, 0x68, 0x65, 0x20, 0x6e, 0x75, 0x6d, 0x62, 0x65, 0x72, 0x27, 0x73, 0x20, 0x6f, 0x72, 0x69
        /*0689*/ 	.byte	0x67, 0x69, 0x6e, 0x61, 0x6c, 0x20, 0x76, 0x61, 0x6c, 0x75, 0x65, 0x20, 0x69, 0x73, 0x3a, 0x20
        /*0699*/ 	.byte	0x25, 0x2e, 0x31, 0x38, 0x66, 0x0a, 0x00
	.type		$str$63,@object
	.size		$str$63,($str$64 - $str$63)
$str$63:
        /*06a0*/ 	.byte	0x54, 0x45, 0x53, 0x54, 0x20, 0x4e, 0x41, 0x4e, 0x20, 0x63, 0x75, 0x64, 0x61, 0x20, 0x5f, 0x5f
        /*06b0*/ 	.byte	0x66, 0x6c, 0x6f, 0x61, 0x74, 0x32, 0x75, 0x6c, 0x6c, 0x5f, 0x72, 0x6e, 0x28, 0x29, 0x3a, 0x20
        /*06c0*/ 	.byte	0x76, 0x61, 0x6c, 0x75, 0x65, 0x3a, 0x20, 0x25, 0x6c, 0x6c, 0x78, 0x2c, 0x20, 0x0a, 0x00
	.type		$str$64,@object
	.size		$str$64,($str$62 - $str$64)
$str$64:
        /*06cf*/ 	.byte	0x54, 0x45, 0x53, 0x54, 0x20, 0x4e, 0x41, 0x4e, 0x20, 0x63, 0x75, 0x64, 0x61, 0x20, 0x5f, 0x5f
        /*06df*/ 	.byte	0x66, 0x6c, 0x6f, 0x61, 0x74, 0x32, 0x75, 0x69, 0x6e, 0x74, 0x5f, 0x72, 0x6e, 0x28, 0x29, 0x3a
        /*06ef*/ 	.byte	0x20, 0x76, 0x61, 0x6c, 0x75, 0x65, 0x3a, 0x20, 0x25, 0x6c, 0x6c, 0x78, 0x2c, 0x20, 0x0a, 0x00
	.type		$str$62,@object
	.size		$str$62,($str$27 - $str$62)
$str$62:
        /*06ff*/ 	.byte	0x3d, 0x3d, 0x3d, 0x3d, 0x3d, 0x3d, 0x3d, 0x3d, 0x3d, 0x3d, 0x3d, 0x3d, 0x3d, 0x3d, 0x3d, 0x3d
        /*070f*/ 	.byte	0x3d, 0x3d, 0x3d, 0x3d, 0x3d, 0x3d, 0x3d, 0x3d, 0x3d, 0x3d, 0x3d, 0x3d, 0x3d, 0x3d, 0x3d, 0x3d
        /*071f*/ 	.byte	0x3d, 0x3d, 0x3d, 0x3d, 0x3d, 0x3d, 0x3d, 0x3d, 0x3d, 0x3d, 0x3d, 0x3d, 0x3d, 0x3d, 0x3d, 0x3d
        /*072f*/ 	.byte	0x3d, 0x3d, 0x3d, 0x3d, 0x3d, 0x3d, 0x3d, 0x3d, 0x3d, 0x0a, 0x00
	.type		$str$27,@object
	.size		$str$27,(.L_27 - $str$27)
$str$27:
        /*073a*/ 	.byte	0x3d, 0x3d, 0x3d, 0x3d, 0x3d, 0x3d, 0x3d, 0x3d, 0x3d, 0x3d, 0x3d, 0x3d, 0x3d, 0x3d, 0x3d, 0x3d
        /*074a*/ 	.byte	0x3d, 0x3d, 0x3d, 0x3d, 0x3d, 0x3d, 0x3d, 0x3d, 0x3d, 0x3d, 0x3d, 0x3d, 0x3d, 0x3d, 0x3d, 0x3d
        /*075a*/ 	.byte	0x3d, 0x3d, 0x3d, 0x3d, 0x3d, 0x3d, 0x3d, 0x3d, 0x3d, 0x3d, 0x3d, 0x3d, 0x3d, 0x3d, 0x3d, 0x3d
        /*076a*/ 	.byte	0x3d, 0x3d, 0x3d, 0x3d, 0x3d, 0x3d, 0x3d, 0x3d, 0x3d, 0x3d, 0x3d, 0x3d, 0x3d, 0x3d, 0x3d, 0x3d
        /*077a*/ 	.byte	0x3d, 0x3d, 0x3d, 0x0a, 0x00
.L_27:


//--------------------- .nv.shared.reserved.0     --------------------------
	.section	.nv.shared.reserved.0,"aw",@nobits
	.weak		__nv_reservedSMEM_offset_0_alias
	.size		__nv_reservedSMEM_offset_0_alias, 0, 64
	.other		__nv_reservedSMEM_offset_0_alias,@"STO_CUDA_RESERVED_SHARED STV_DEFAULT"
__nv_reservedSMEM_offset_0_alias:
	.zero		0
	.zero		64


//--------------------- .nv.constant0._Z18test_int_type_casti --------------------------
	.section	.nv.constant0._Z18test_int_type_casti,"a",@progbits
	.sectionflags	@""
	.align	4
.nv.constant0._Z18test_int_type_casti:
	.zero		900


//--------------------- .nv.constant0._Z20test_float_type_castf --------------------------
	.section	.nv.constant0._Z20test_float_type_castf,"a",@progbits
	.sectionflags	@""
	.align	4
.nv.constant0._Z20test_float_type_castf:
	.zero		900


//--------------------- .nv.constant0._Z21test_double_type_castd --------------------------
	.section	.nv.constant0._Z21test_double_type_castd,"a",@progbits
	.sectionflags	@""
	.align	4
.nv.constant0._Z21test_double_type_castd:
	.zero		904


//--------------------- SYMBOLS --------------------------

	.type		.nv.reservedSmem.offset0,@object
	.size		.nv.reservedSmem.offset0,0x4
	.type		vprintf,@function
